def matmul_kernel(
    a_ptr,
    b_ptr,
    c_ptr,
    M,
    N,
    K,
    stride_am,
    stride_ak,
    stride_bk,
    stride_bn,
    stride_cm,
    stride_cn,
    BLOCK_M: tl.constexpr,
    BLOCK_N: tl.constexpr,
    BLOCK_K: tl.constexpr,
    GROUP_M: tl.constexpr,
):
    pid = tl.program_id(axis=0)
    num_pid_m = tl.cdiv(M, BLOCK_M)
    num_pid_n = tl.cdiv(N, BLOCK_N)
    num_pid_in_group = GROUP_M * num_pid_n
    group_id = pid // num_pid_in_group
    first_pid_m = group_id * GROUP_M
    group_size_m = min(num_pid_m - first_pid_m, GROUP_M)
    pid_m = first_pid_m + ((pid % num_pid_in_group) % group_size_m)
    pid_n = (pid % num_pid_in_group) // group_size_m

    offs_am = (pid_m * BLOCK_M + tl.arange(0, BLOCK_M)) % M
    offs_bn = (pid_n * BLOCK_N + tl.arange(0, BLOCK_N)) % N
    offs_k = tl.arange(0, BLOCK_K)
    a_ptrs = a_ptr + offs_am[:, None] * stride_am + offs_k[None, :] * stride_ak
    b_ptrs = b_ptr + offs_k[:, None] * stride_bk + offs_bn[None, :] * stride_bn

    acc = tl.zeros((BLOCK_M, BLOCK_N), dtype=tl.float32)
    for kk in range(0, tl.cdiv(K, BLOCK_K)):
        a = tl.load(a_ptrs, mask=offs_k[None, :] < K - kk * BLOCK_K, other=0.0)
        b = tl.load(b_ptrs, mask=offs_k[:, None] < K - kk * BLOCK_K, other=0.0)
        acc = tl.dot(a, b, acc)
        a_ptrs += BLOCK_K * stride_ak
        b_ptrs += BLOCK_K * stride_bk

    c = acc.to(c_ptr.dtype.element_ty)
    offs_cm = pid_m * BLOCK_M + tl.arange(0, BLOCK_M)
    offs_cn = pid_n * BLOCK_N + tl.arange(0, BLOCK_N)
    c_ptrs = c_ptr + offs_cm[:, None] * stride_cm + offs_cn[None, :] * stride_cn
    mask = (offs_cm[:, None] < M) & (offs_cn[None, :] < N)
    tl.store(c_ptrs, c, mask=mask)

# config = {"BLOCK_K": 128, "BLOCK_M": 256, "BLOCK_N": 64, "GROUP_M": 8, "arch": "sm_90", "dtype": "bf16", "num_ctas": 2, "num_stages": 3, "num_warps": 4}
# arch = sm_90


// ===== COMPILED SASS (sm_90a) =====

	.target	sm_90a

	.elftype	@"ET_EXEC"


//--------------------- .note.nv.tkinfo           --------------------------
	.section	.note.nv.tkinfo,"",@"SHT_NOTE"
	.sectionflags	@"SHF_NOTE_NV_TKINFO"
	.tkinfo
        /*0018*/ 	.word	0x00000002
        /*0030*/ 	.string	""
        /*0030*/ 	.string	"ptxas"
        /*0030*/ 	.string	"Cuda compilation tools, release 13.0, V13.0.88"
        /*0030*/ 	.string	"Build cuda_13.0.r13.0/compiler.36424714_0"
        /*0030*/ 	.string	"-v  -suppress-debug-info  -lineinfo  -arch sm_90a "



//--------------------- .note.nv.cuinfo           --------------------------
	.section	.note.nv.cuinfo,"",@"SHT_NOTE"
	.sectionflags	@"SHF_NOTE_NV_CUINFO"
        /*0018*/ 	.short	0x0002
        /*001a*/ 	.short	0x005a
        /*001c*/ 	.short	0x0082
	.zero		2


//--------------------- .nv.info                  --------------------------
	.section	.nv.info,"",@"SHT_CUDA_INFO"
	.align	4


	//----- nvinfo : EIATTR_REGCOUNT
	.align		4
        /*0000*/ 	.byte	0x04, 0x2f
        /*0002*/ 	.short	(.L_1 - .L_0)
	.align		4
.L_0:
        /*0004*/ 	.word	index@(matmul_kernel)
        /*0008*/ 	.word	0x000000ff


	//----- nvinfo : EIATTR_FRAME_SIZE
	.align		4
.L_1:
        /*000c*/ 	.byte	0x04, 0x11
        /*000e*/ 	.short	(.L_3 - .L_2)
	.align		4
.L_2:
        /*0010*/ 	.word	index@(matmul_kernel)
        /*0014*/ 	.word	0x00000658


	//----- nvinfo : EIATTR_MIN_STACK_SIZE
	.align		4
.L_3:
        /*0018*/ 	.byte	0x04, 0x12
        /*001a*/ 	.short	(.L_5 - .L_4)
	.align		4
.L_4:
        /*001c*/ 	.word	index@(matmul_kernel)
        /*0020*/ 	.word	0x00000658
.L_5:


//--------------------- .nv.compat                --------------------------
	.section	.nv.compat,"",@"SHT_CUDA_COMPAT_INFO"
	.align	4
        /*0000*/ 	.byte	0x02, 0x09, 0x01, 0x00, 0x02, 0x02, 0x04, 0x00, 0x02, 0x05, 0x05, 0x00, 0x03, 0x07, 0x01, 0x01
        /*0010*/ 	.byte	0x02, 0x03, 0x00, 0x00, 0x02, 0x06, 0x01, 0x00, 0x04, 0x0b, 0x08, 0x00, 0x00, 0x00, 0x00, 0x00
        /*0020*/ 	.byte	0x00, 0x00, 0x00, 0x00


//--------------------- .nv.info.matmul_kernel    --------------------------
	.section	.nv.info.matmul_kernel,"",@"SHT_CUDA_INFO"
	.sectionflags	@""
	.align	4


	//----- nvinfo : EIATTR_CUDA_API_VERSION
	.align		4
        /*0000*/ 	.byte	0x04, 0x37
        /*0002*/ 	.short	(.L_7 - .L_6)
.L_6:
        /*0004*/ 	.word	0x00000082


	//----- nvinfo : EIATTR_KPARAM_INFO
	.align		4
.L_7:
        /*0008*/ 	.byte	0x04, 0x17
        /*000a*/ 	.short	(.L_9 - .L_8)
.L_8:
        /*000c*/ 	.word	0x00000000
        /*0010*/ 	.short	0x000d
        /*0012*/ 	.short	0x0048
        /*0014*/ 	.byte	0x00, 0xf4, 0x21, 0x00


	//----- nvinfo : EIATTR_KPARAM_INFO
	.align		4
.L_9:
        /*0018*/ 	.byte	0x04, 0x17
        /*001a*/ 	.short	(.L_11 - .L_10)
.L_10:
        /*001c*/ 	.word	0x00000000
        /*0020*/ 	.short	0x000c
        /*0022*/ 	.short	0x0040
        /*0024*/ 	.byte	0x00, 0xf4, 0x21, 0x00


	//----- nvinfo : EIATTR_KPARAM_INFO
	.align		4
.L_11:
        /*0028*/ 	.byte	0x04, 0x17
        /*002a*/ 	.short	(.L_13 - .L_12)
.L_12:
        /*002c*/ 	.word	0x00000000
        /*0030*/ 	.short	0x000b
        /*0032*/ 	.short	0x0038
        /*0034*/ 	.byte	0x00, 0xf0, 0x11, 0x00


	//----- nvinfo : EIATTR_KPARAM_INFO
	.align		4
.L_13:
        /*0038*/ 	.byte	0x04, 0x17
        /*003a*/ 	.short	(.L_15 - .L_14)
.L_14:
        /*003c*/ 	.word	0x00000000
        /*0040*/ 	.short	0x000a
        /*0042*/ 	.short	0x0034
        /*0044*/ 	.byte	0x00, 0xf0, 0x11, 0x00


	//----- nvinfo : EIATTR_KPARAM_INFO
	.align		4
.L_15:
        /*0048*/ 	.byte	0x04, 0x17
        /*004a*/ 	.short	(.L_17 - .L_16)
.L_16:
        /*004c*/ 	.word	0x00000000
        /*0050*/ 	.short	0x0009
        /*0052*/ 	.short	0x0030
        /*0054*/ 	.byte	0x00, 0xf0, 0x11, 0x00


	//----- nvinfo : EIATTR_KPARAM_INFO
	.align		4
.L_17:
        /*0058*/ 	.byte	0x04, 0x17
        /*005a*/ 	.short	(.L_19 - .L_18)
.L_18:
        /*005c*/ 	.word	0x00000000
        /*0060*/ 	.short	0x0008
        /*0062*/ 	.short	0x002c
        /*0064*/ 	.byte	0x00, 0xf0, 0x11, 0x00


	//----- nvinfo : EIATTR_KPARAM_INFO
	.align		4
.L_19:
        /*0068*/ 	.byte	0x04, 0x17
        /*006a*/ 	.short	(.L_21 - .L_20)
.L_20:
        /*006c*/ 	.word	0x00000000
        /*0070*/ 	.short	0x0007
        /*0072*/ 	.short	0x0028
        /*0074*/ 	.byte	0x00, 0xf0, 0x11, 0x00


	//----- nvinfo : EIATTR_KPARAM_INFO
	.align		4
.L_21:
        /*0078*/ 	.byte	0x04, 0x17
        /*007a*/ 	.short	(.L_23 - .L_22)
.L_22:
        /*007c*/ 	.word	0x00000000
        /*0080*/ 	.short	0x0006
        /*0082*/ 	.short	0x0024
        /*0084*/ 	.byte	0x00, 0xf0, 0x11, 0x00


	//----- nvinfo : EIATTR_KPARAM_INFO
	.align		4
.L_23:
        /*0088*/ 	.byte	0x04, 0x17
        /*008a*/ 	.short	(.L_25 - .L_24)
.L_24:
        /*008c*/ 	.word	0x00000000
        /*0090*/ 	.short	0x0005
        /*0092*/ 	.short	0x0020
        /*0094*/ 	.byte	0x00, 0xf0, 0x11, 0x00


	//----- nvinfo : EIATTR_KPARAM_INFO
	.align		4
.L_25:
        /*0098*/ 	.byte	0x04, 0x17
        /*009a*/ 	.short	(.L_27 - .L_26)
.L_26:
        /*009c*/ 	.word	0x00000000
        /*00a0*/ 	.short	0x0004
        /*00a2*/ 	.short	0x001c
        /*00a4*/ 	.byte	0x00, 0xf0, 0x11, 0x00


	//----- nvinfo : EIATTR_KPARAM_INFO
	.align		4
.L_27:
        /*00a8*/ 	.byte	0x04, 0x17
        /*00aa*/ 	.short	(.L_29 - .L_28)
.L_28:
        /*00ac*/ 	.word	0x00000000
        /*00b0*/ 	.short	0x0003
        /*00b2*/ 	.short	0x0018
        /*00b4*/ 	.byte	0x00, 0xf0, 0x11, 0x00


	//----- nvinfo : EIATTR_KPARAM_INFO
	.align		4
.L_29:
        /*00b8*/ 	.byte	0x04, 0x17
        /*00ba*/ 	.short	(.L_31 - .L_30)
.L_30:
        /*00bc*/ 	.word	0x00000000
        /*00c0*/ 	.short	0x0002
        /*00c2*/ 	.short	0x0010
        /*00c4*/ 	.byte	0x00, 0xf4, 0x21, 0x00


	//----- nvinfo : EIATTR_KPARAM_INFO
	.align		4
.L_31:
        /*00c8*/ 	.byte	0x04, 0x17
        /*00ca*/ 	.short	(.L_33 - .L_32)
.L_32:
        /*00cc*/ 	.word	0x00000000
        /*00d0*/ 	.short	0x0001
        /*00d2*/ 	.short	0x0008
        /*00d4*/ 	.byte	0x00, 0xf4, 0x21, 0x00


	//----- nvinfo : EIATTR_KPARAM_INFO
	.align		4
.L_33:
        /*00d8*/ 	.byte	0x04, 0x17
        /*00da*/ 	.short	(.L_35 - .L_34)
.L_34:
        /*00dc*/ 	.word	0x00000000
        /*00e0*/ 	.short	0x0000
        /*00e2*/ 	.short	0x0000
        /*00e4*/ 	.byte	0x00, 0xf4, 0x21, 0x00


	//----- nvinfo : EIATTR_EXPLICIT_CLUSTER
	.align		4
.L_35:
        /*00e8*/ 	.byte	0x01, 0x3e
	.zero		2


	//----- nvinfo : EIATTR_CTA_PER_CLUSTER
	.align		4
        /*00ec*/ 	.byte	0x04, 0x3d
        /*00ee*/ 	.short	(.L_37 - .L_36)
.L_36:
        /*00f0*/ 	.word	0x00000002
        /*00f4*/ 	.word	0x00000001
        /*00f8*/ 	.word	0x00000001


	//----- nvinfo : EIATTR_SPARSE_MMA_MASK
	.align		4
.L_37:
        /*00fc*/ 	.byte	0x03, 0x50
        /*00fe*/ 	.short	0x0000


	//----- nvinfo : EIATTR_MAXREG_COUNT
	.align		4
        /*0100*/ 	.byte	0x03, 0x1b
        /*0102*/ 	.short	0x00ff


	//----- nvinfo : EIATTR_NUM_BARRIERS
	.align		4
        /*0104*/ 	.byte	0x02, 0x4c
        /*0106*/ 	.byte	0x01
	.zero		1


	//----- nvinfo : EIATTR_ANNOTATIONS
	.align		4
        /*0108*/ 	.byte	0x04, 0x55
        /*010a*/ 	.short	(.L_39 - .L_38)


	//   ....[0]....
.L_38:
        /*010c*/ 	.word	0x00000001
        /*0110*/ 	.byte	0x00, 0x08, 0x00, 0x00, 0x01, 0x00, 0x00, 0x00, 0xd0, 0x42, 0x00, 0x00, 0x01, 0x00, 0x00, 0x00
        /* <DEDUP_REMOVED lines=692> */
        /*2c60*/ 	.byte	0x70, 0x1a, 0x01, 0x00, 0x01, 0x00, 0x00, 0x00, 0x20, 0x21, 0x01, 0x00


	//----- nvinfo : EIATTR_MERCURY_ISA_VERSION
	.align		4
.L_39:
        /*2c6c*/ 	.byte	0x03, 0x5f
        /*2c6e*/ 	.short	0x0101


	//----- nvinfo : EIATTR_EXIT_INSTR_OFFSETS
	.align		4
        /*2c70*/ 	.byte	0x04, 0x1c
        /*2c72*/ 	.short	(.L_41 - .L_40)


	//   ....[0]....
.L_40:
        /*2c74*/ 	.word	0x00013e20


	//   ....[1]....
        /*2c78*/ 	.word	0x00013e50


	//----- nvinfo : EIATTR_REQNTID
	.align		4
.L_41:
        /*2c7c*/ 	.byte	0x04, 0x10
        /*2c7e*/ 	.short	(.L_43 - .L_42)
.L_42:
        /*2c80*/ 	.word	0x00000080
        /*2c84*/ 	.word	0x00000001
        /*2c88*/ 	.word	0x00000001


	//----- nvinfo : EIATTR_CBANK_PARAM_SIZE
	.align		4
.L_43:
        /*2c8c*/ 	.byte	0x03, 0x19
        /*2c8e*/ 	.short	0x0050


	//----- nvinfo : EIATTR_PARAM_CBANK
	.align		4
        /*2c90*/ 	.byte	0x04, 0x0a
        /*2c92*/ 	.short	(.L_45 - .L_44)
	.align		4
.L_44:
        /*2c94*/ 	.word	index@(.nv.constant0.matmul_kernel)
        /*2c98*/ 	.short	0x0210
        /*2c9a*/ 	.short	0x0050


	//----- nvinfo : EIATTR_SW_WAR
	.align		4
.L_45:
        /*2c9c*/ 	.byte	0x04, 0x36
        /*2c9e*/ 	.short	(.L_47 - .L_46)
.L_46:
        /*2ca0*/ 	.word	0x00000008
.L_47:


//--------------------- .nv.callgraph             --------------------------
	.section	.nv.callgraph,"",@"SHT_CUDA_CALLGRAPH"
	.align	4
	.sectionentsize	8
	.align		4
        /*0000*/ 	.word	0x00000000
	.align		4
        /*0004*/ 	.word	0xffffffff
	.align		4
        /*0008*/ 	.word	0x00000000
	.align		4
        /*000c*/ 	.word	0xfffffffe
	.align		4
        /*0010*/ 	.word	0x00000000
	.align		4
        /*0014*/ 	.word	0xfffffffd
	.align		4
        /*0018*/ 	.word	0x00000000
	.align		4
        /*001c*/ 	.word	0xfffffffc


//--------------------- .text.matmul_kernel       --------------------------
	.section	.text.matmul_kernel,"ax",@progbits
	.align	128
        .global         matmul_kernel
        .type           matmul_kernel,@function
        .size           matmul_kernel,(.L_x_3 - matmul_kernel)
        .other          matmul_kernel,@"STO_CUDA_ENTRY STV_DEFAULT"
matmul_kernel:
.text.matmul_kernel:
[----:B------:R-:W0:Y:S08]  /*0000*/  LDC R1, c[0x0][0x28] ;  /* 0x00000a00ff017b82 */ /* 0x000e300000000800 */
[----:B------:R-:W1:Y:S01]  /*0010*/  LDC.64 R56, c[0x0][0x228] ;  /* 0x00008a00ff387b82 */ /* 0x000e620000000a00 */
[----:B0-----:R-:W-:Y:S01]  /*0020*/  VIADD R1, R1, 0xfffff9a8 ;  /* 0xfffff9a801017836 */ /* 0x001fe20000000000 */
[----:B------:R-:W-:-:S02]  /*0030*/  CS2R R28, SRZ ;  /* 0x00000000001c7805 */ /* 0x000fc4000001ff00 */
[----:B------:R-:W-:Y:S02]  /*0040*/  CS2R R30, SRZ ;  /* 0x00000000001e7805 */ /* 0x000fe4000001ff00 */
[----:B------:R-:W-:Y:S02]  /*0050*/  CS2R R32, SRZ ;  /* 0x0000000000207805 */ /* 0x000fe4000001ff00 */
[----:B------:R-:W-:Y:S02]  /*0060*/  CS2R R34, SRZ ;  /* 0x0000000000227805 */ /* 0x000fe4000001ff00 */
[----:B------:R-:W-:Y:S02]  /*0070*/  CS2R R36, SRZ ;  /* 0x0000000000247805 */ /* 0x000fe4000001ff00 */
[----:B------:R-:W-:Y:S01]  /*0080*/  CS2R R38, SRZ ;  /* 0x0000000000267805 */ /* 0x000fe2000001ff00 */
[----:B------:R-:W0:Y:S01]  /*0090*/  S2UR UR4, SR_CTAID.X ;  /* 0x00000000000479c3 */ /* 0x000e220000002500 */
[----:B------:R-:W-:-:S02]  /*00a0*/  CS2R R40, SRZ ;  /* 0x0000000000287805 */ /* 0x000fc4000001ff00 */
[----:B------:R-:W-:Y:S02]  /*00b0*/  CS2R R42, SRZ ;  /* 0x00000000002a7805 */ /* 0x000fe4000001ff00 */
[----:B------:R-:W-:Y:S02]  /*00c0*/  CS2R R44, SRZ ;  /* 0x00000000002c7805 */ /* 0x000fe4000001ff00 */
[----:B------:R-:W-:Y:S02]  /*00d0*/  CS2R R46, SRZ ;  /* 0x00000000002e7805 */ /* 0x000fe4000001ff00 */
[----:B------:R-:W-:Y:S02]  /*00e0*/  CS2R R48, SRZ ;  /* 0x0000000000307805 */ /* 0x000fe4000001ff00 */
[----:B------:R-:W-:Y:S02]  /*00f0*/  CS2R R50, SRZ ;  /* 0x0000000000327805 */ /* 0x000fe4000001ff00 */
[----:B------:R-:W-:Y:S01]  /*0100*/  CS2R R52, SRZ ;  /* 0x0000000000347805 */ /* 0x000fe2000001ff00 */
[----:B------:R-:W2:Y:S01]  /*0110*/  S2UR UR7, SR_CgaCtaId ;  /* 0x00000000000779c3 */ /* 0x000ea20000008800 */
[----:B------:R-:W-:Y:S01]  /*0120*/  CS2R R54, SRZ ;  /* 0x0000000000367805 */ /* 0x000fe2000001ff00 */
[----:B-1----:R-:W-:-:S06]  /*0130*/  VIADD R0, R57, 0x3f ;  /* 0x0000003f39007836 */ /* 0x002fcc0000000000 */
[----:B------:R-:W1:Y:S01]  /*0140*/  LDC R112, c[0x0][0x230] ;  /* 0x00008c00ff707b82 */ /* 0x000e620000000800 */
[----:B------:R-:W-:Y:S02]  /*0150*/  SHF.R.S32.HI R3, RZ, 0x1f, R0 ;  /* 0x0000001fff037819 */ /* 0x000fe40000011400 */
[----:B0-----:R-:W-:Y:S01]  /*0160*/  I2FP.F32.U32 R5, UR4 ;  /* 0x0000000400057c45 */ /* 0x001fe20008201000 */
[----:B------:R-:W-:Y:S01]  /*0170*/  ULDC UR4, c[0x0][0x150] ;  /* 0x0000540000047ab9 */ /* 0x000fe20000000800 */
[----:B------:R-:W-:-:S03]  /*0180*/  LEA.HI R3, R3, R0, RZ, 0x6 ;  /* 0x0000000003037211 */ /* 0x000fc600078f30ff */
[----:B------:R-:W-:Y:S01]  /*0190*/  FMUL R5, R5, UR4 ;  /* 0x0000000405057c20 */ /* 0x000fe20008400000 */
[----:B------:R-:W-:Y:S01]  /*01a0*/  SHF.R.S32.HI R3, RZ, 0x6, R3 ;  /* 0x00000006ff037819 */ /* 0x000fe20000011403 */
[----:B------:R-:W-:Y:S01]  /*01b0*/  UMOV UR4, 0x400 ;  /* 0x0000040000047882 */ /* 0x000fe20000000000 */
[----:B--2---:R-:W-:Y:S02]  /*01c0*/  USHF.L.U32 UR6, UR7, 0x7, URZ ;  /* 0x0000000707067899 */ /* 0x004fe4000800063f */
[----:B------:R-:W-:Y:S01]  /*01d0*/  ULEA UR4, UR7, UR4, 0x18 ;  /* 0x0000000407047291 */ /* 0x000fe2000f8ec03f */
[----:B------:R-:W-:Y:S01]  /*01e0*/  IMAD.SHL.U32 R4, R3, 0x8, RZ ;  /* 0x0000000803047824 */ /* 0x000fe200078e00ff */
[----:B------:R-:W0:Y:S01]  /*01f0*/  F2I.U32.TRUNC.NTZ R5, R5 ;  /* 0x0000000500057305 */ /* 0x000e22000020f000 */
[----:B------:R-:W-:-:S03]  /*0200*/  ULOP3.LUT UR6, UR6, 0x80, URZ, 0xc0, !UPT ;  /* 0x0000008006067892 */ /* 0x000fc6000f8ec03f */
[----:B------:R-:W-:Y:S01]  /*0210*/  IABS R7, R4 ;  /* 0x0000000400077213 */ /* 0x000fe20000000000 */
[----:B-1----:R-:W-:-:S03]  /*0220*/  VIADD R112, R112, 0x7f ;  /* 0x0000007f70707836 */ /* 0x002fc60000000000 */
[----:B------:R-:W1:Y:S01]  /*0230*/  I2F.RP R0, R7 ;  /* 0x0000000700007306 */ /* 0x000e620000209400 */
[----:B0-----:R-:W-:-:S07]  /*0240*/  IABS R11, R5 ;  /* 0x00000005000b7213 */ /* 0x001fce0000000000 */
[----:B-1----:R-:W0:Y:S02]  /*0250*/  MUFU.RCP R0, R0 ;  /* 0x0000000000007308 */ /* 0x002e240000001000 */
[----:B0-----:R-:W-:Y:S01]  /*0260*/  VIADD R2, R0, 0xffffffe ;  /* 0x0ffffffe00027836 */ /* 0x001fe20000000000 */
[----:B------:R-:W-:-:S05]  /*0270*/  IABS R0, R4 ;  /* 0x0000000400007213 */ /* 0x000fca0000000000 */
[----:B------:R0:W1:Y:S01]  /*0280*/  F2I.FTZ.U32.TRUNC.NTZ R3, R2 ;  /* 0x0000000200037305 */ /* 0x000062000021f000 */
[----:B------:R-:W-:Y:S02]  /*0290*/  IMAD.MOV R0, RZ, RZ, -R0 ;  /* 0x000000ffff007224 */ /* 0x000fe400078e0a00 */
[----:B0-----:R-:W-:Y:S02]  /*02a0*/  IMAD.MOV.U32 R2, RZ, RZ, RZ ;  /* 0x000000ffff027224 */ /* 0x001fe400078e00ff */
[----:B-1----:R-:W-:-:S04]  /*02b0*/  IMAD.MOV R6, RZ, RZ, -R3 ;  /* 0x000000ffff067224 */ /* 0x002fc800078e0a03 */
[----:B------:R-:W-:-:S04]  /*02c0*/  IMAD R9, R6, R7, RZ ;  /* 0x0000000706097224 */ /* 0x000fc800078e02ff */
[----:B------:R-:W-:-:S06]  /*02d0*/  IMAD.HI.U32 R2, R3, R9, R2 ;  /* 0x0000000903027227 */ /* 0x000fcc00078e0002 */
[----:B------:R-:W-:-:S04]  /*02e0*/  IMAD.HI.U32 R2, R2, R11, RZ ;  /* 0x0000000b02027227 */ /* 0x000fc800078e00ff */
[----:B------:R-:W-:-:S05]  /*02f0*/  IMAD R0, R2, R0, R11 ;  /* 0x0000000002007224 */ /* 0x000fca00078e020b */
[----:B------:R-:W-:-:S13]  /*0300*/  ISETP.GT.U32.AND P1, PT, R7, R0, PT ;  /* 0x000000000700720c */ /* 0x000fda0003f24070 */
[----:B------:R-:W-:Y:S02]  /*0310*/  @!P1 IMAD.IADD R0, R0, 0x1, -R7 ;  /* 0x0000000100009824 */ /* 0x000fe400078e0a07 */
[----:B------:R-:W-:Y:S01]  /*0320*/  @!P1 VIADD R2, R2, 0x1 ;  /* 0x0000000102029836 */ /* 0x000fe20000000000 */
[----:B------:R-:W-:Y:S02]  /*0330*/  ISETP.NE.AND P1, PT, R4, RZ, PT ;  /* 0x000000ff0400720c */ /* 0x000fe40003f25270 */
[----:B------:R-:W-:Y:S02]  /*0340*/  ISETP.GE.U32.AND P0, PT, R0, R7, PT ;  /* 0x000000070000720c */ /* 0x000fe40003f06070 */
[----:B------:R-:W-:-:S04]  /*0350*/  LOP3.LUT R0, R5, R4, RZ, 0x3c, !PT ;  /* 0x0000000405007212 */ /* 0x000fc800078e3cff */
[----:B------:R-:W-:Y:S01]  /*0360*/  ISETP.GE.AND P2, PT, R0, RZ, PT ;  /* 0x000000ff0000720c */ /* 0x000fe20003f46270 */
[----:B------:R-:W-:-:S05]  /*0370*/  VIADD R0, R56, 0xff ;  /* 0x000000ff38007836 */ /* 0x000fca0000000000 */
[----:B------:R-:W-:Y:S01]  /*0380*/  SHF.R.S32.HI R3, RZ, 0x1f, R0 ;  /* 0x0000001fff037819 */ /* 0x000fe20000011400 */
[----:B------:R-:W-:-:S03]  /*0390*/  @P0 VIADD R2, R2, 0x1 ;  /* 0x0000000102020836 */ /* 0x000fc60000000000 */
[----:B------:R-:W-:-:S03]  /*03a0*/  LEA.HI R3, R3, R0, RZ, 0x8 ;  /* 0x0000000003037211 */ /* 0x000fc600078f40ff */
[----:B------:R-:W-:Y:S01]  /*03b0*/  @!P2 IMAD.MOV R2, RZ, RZ, -R2 ;  /* 0x000000ffff02a224 */ /* 0x000fe200078e0a02 */
[----:B------:R-:W-:-:S05]  /*03c0*/  @!P1 LOP3.LUT R2, RZ, R4, RZ, 0x33, !PT ;  /* 0x00000004ff029212 */ /* 0x000fca00078e33ff */
[----:B------:R-:W-:Y:S02]  /*03d0*/  IMAD.SHL.U32 R6, R2, 0x8, RZ ;  /* 0x0000000802067824 */ /* 0x000fe400078e00ff */
[----:B------:R-:W-:-:S03]  /*03e0*/  IMAD.MOV R2, RZ, RZ, -R2 ;  /* 0x000000ffff027224 */ /* 0x000fc600078e0a02 */
[----:B------:R-:W-:Y:S01]  /*03f0*/  LEA.HI.SX32 R3, R3, -R6, 0x18 ;  /* 0x8000000603037211 */ /* 0x000fe200078fc2ff */
[----:B------:R-:W-:-:S03]  /*0400*/  IMAD R4, R4, R2, R5 ;  /* 0x0000000204047224 */ /* 0x000fc600078e0205 */
[----:B------:R-:W-:Y:S02]  /*0410*/  VIMNMX R11, R3, 0x8, PT ;  /* 0x00000008030b7848 */ /* 0x000fe40003fe0100 */
[----:B------:R-:W-:Y:S02]  /*0420*/  IABS R9, R4 ;  /* 0x0000000400097213 */ /* 0x000fe40000000000 */
[----:B------:R-:W-:-:S04]  /*0430*/  IABS R7, R11 ;  /* 0x0000000b00077213 */ /* 0x000fc80000000000 */
[----:B------:R-:W0:Y:S08]  /*0440*/  I2F.RP R0, R7 ;  /* 0x0000000700007306 */ /* 0x000e300000209400 */
[----:B0-----:R-:W0:Y:S02]  /*0450*/  MUFU.RCP R0, R0 ;  /* 0x0000000000007308 */ /* 0x001e240000001000 */
[----:B0-----:R-:W-:-:S06]  /*0460*/  VIADD R3, R0, 0xffffffe ;  /* 0x0ffffffe00037836 */ /* 0x001fcc0000000000 */
[----:B------:R-:W0:Y:S02]  /*0470*/  F2I.FTZ.U32.TRUNC.NTZ R3, R3 ;  /* 0x0000000300037305 */ /* 0x000e24000021f000 */
[----:B0-----:R-:W-:-:S04]  /*0480*/  IMAD.MOV R8, RZ, RZ, -R3 ;  /* 0x000000ffff087224 */ /* 0x001fc800078e0a03 */
[----:B------:R-:W-:Y:S01]  /*0490*/  IMAD.MOV.U32 R2, RZ, RZ, R8 ;  /* 0x000000ffff027224 */ /* 0x000fe200078e0008 */
[----:B------:R-:W-:-:S03]  /*04a0*/  IABS R8, R11 ;  /* 0x0000000b00087213 */ /* 0x000fc60000000000 */
[----:B------:R-:W-:Y:S02]  /*04b0*/  IMAD R5, R2, R7, RZ ;  /* 0x0000000702057224 */ /* 0x000fe400078e02ff */
[----:B------:R-:W-:Y:S02]  /*04c0*/  IMAD.MOV.U32 R2, RZ, RZ, RZ ;  /* 0x000000ffff027224 */ /* 0x000fe400078e00ff */
[----:B------:R-:W-:Y:S02]  /*04d0*/  IMAD.MOV R0, RZ, RZ, -R8 ;  /* 0x000000ffff007224 */ /* 0x000fe400078e0a08 */
        /* <DEDUP_REMOVED lines=9> */
[----:B------:R-:W-:-:S07]  /*0570*/  ISETP.GE.AND P2, PT, R0, RZ, PT ;  /* 0x000000ff0000720c */ /* 0x000fce0003f46270 */
[----:B------:R-:W-:Y:S01]  /*0580*/  @P0 VIADD R2, R2, 0x1 ;  /* 0x0000000102020836 */ /* 0x000fe20000000000 */
[----:B------:R-:W-:-:S03]  /*0590*/  ISETP.GE.AND P0, PT, R112, 0x80, PT ;  /* 0x000000807000780c */ /* 0x000fc60003f06270 */
[----:B------:R-:W-:-:S04]  /*05a0*/  IMAD.MOV.U32 R0, RZ, RZ, R2 ;  /* 0x000000ffff007224 */ /* 0x000fc800078e0002 */
[----:B------:R-:W-:Y:S01]  /*05b0*/  @!P2 IMAD.MOV R0, RZ, RZ, -R0 ;  /* 0x000000ffff00a224 */ /* 0x000fe200078e0a00 */
[----:B------:R-:W-:-:S05]  /*05c0*/  @!P1 LOP3.LUT R0, RZ, R11, RZ, 0x33, !PT ;  /* 0x0000000bff009212 */ /* 0x000fca00078e33ff */
[----:B------:R-:W-:Y:S02]  /*05d0*/  IMAD.MOV R2, RZ, RZ, -R0 ;  /* 0x000000ffff027224 */ /* 0x000fe400078e0a00 */
[----:B------:R-:W-:Y:S02]  /*05e0*/  IMAD.SHL.U32 R0, R0, 0x40, RZ ;  /* 0x0000004000007824 */ /* 0x000fe400078e00ff */
[----:B------:R-:W-:Y:S01]  /*05f0*/  IMAD R2, R11, R2, R4 ;  /* 0x000000020b027224 */ /* 0x000fe200078e0204 */
[----:B------:R-:W-:Y:S01]  /*0600*/  CS2R R4, SRZ ;  /* 0x0000000000047805 */ /* 0x000fe2000001ff00 */
[----:B------:R-:W-:Y:S02]  /*0610*/  VIADD R74, R0, 0x1 ;  /* 0x00000001004a7836 */ /* 0x000fe40000000000 */
[----:B------:R-:W-:Y:S01]  /*0620*/  IMAD.IADD R2, R6, 0x1, R2 ;  /* 0x0000000106027824 */ /* 0x000fe200078e0202 */
[----:B------:R-:W-:Y:S01]  /*0630*/  CS2R R6, SRZ ;  /* 0x0000000000067805 */ /* 0x000fe2000001ff00 */
[----:B------:R-:W-:-:S02]  /*0640*/  VIADD R76, R0, 0x2 ;  /* 0x00000002004c7836 */ /* 0x000fc40000000000 */
[----:B------:R-:W-:Y:S01]  /*0650*/  VIADD R79, R0, 0x3 ;  /* 0x00000003004f7836 */ /* 0x000fe20000000000 */
[----:B------:R-:W-:Y:S01]  /*0660*/  R2UR UR5, R2 ;  /* 0x00000000020572ca */ /* 0x000fe200000e0000 */
[C---:B------:R-:W-:Y:S01]  /*0670*/  VIADD R78, R0.reuse, 0x4 ;  /* 0x00000004004e7836 */ /* 0x040fe20000000000 */
[----:B------:R-:W0:Y:S01]  /*0680*/  S2R R2, SR_TID.X ;  /* 0x0000000000027919 */ /* 0x000e220000002100 */
[C---:B------:R-:W-:Y:S02]  /*0690*/  VIADD R80, R0.reuse, 0x5 ;  /* 0x0000000500507836 */ /* 0x040fe40000000000 */
[C---:B------:R-:W-:Y:S02]  /*06a0*/  VIADD R81, R0.reuse, 0x6 ;  /* 0x0000000600517836 */ /* 0x040fe40000000000 */
[C---:B------:R-:W-:Y:S02]  /*06b0*/  VIADD R83, R0.reuse, 0x7 ;  /* 0x0000000700537836 */ /* 0x040fe40000000000 */
[----:B------:R-:W-:-:S02]  /*06c0*/  VIADD R82, R0, 0x8 ;  /* 0x0000000800527836 */ /* 0x000fc40000000000 */
[C---:B------:R-:W-:Y:S02]  /*06d0*/  VIADD R84, R0.reuse, 0x9 ;  /* 0x0000000900547836 */ /* 0x040fe40000000000 */
[----:B------:R-:W-:Y:S01]  /*06e0*/  ULEA UR5, UR5, UR6, 0x8 ;  /* 0x0000000605057291 */ /* 0x000fe2000f8e403f */
[C---:B------:R-:W-:Y:S02]  /*06f0*/  VIADD R68, R0.reuse, 0xa ;  /* 0x0000000a00447836 */ /* 0x040fe40000000000 */
[----:B------:R-:W-:Y:S01]  /*0700*/  ULDC.64 UR6, c[0x0][0x208] ;  /* 0x0000820000067ab9 */ /* 0x000fe20000000a00 */
[C---:B------:R-:W-:Y:S02]  /*0710*/  VIADD R65, R0.reuse, 0xb ;  /* 0x0000000b00417836 */ /* 0x040fe40000000000 */
[C---:B------:R-:W-:Y:S02]  /*0720*/  VIADD R61, R0.reuse, 0xc ;  /* 0x0000000c003d7836 */ /* 0x040fe40000000000 */
[----:B------:R-:W-:-:S02]  /*0730*/  VIADD R59, R0, 0xd ;  /* 0x0000000d003b7836 */ /* 0x000fc40000000000 */
[C---:B------:R-:W-:Y:S02]  /*0740*/  VIADD R3, R0.reuse, 0xe ;  /* 0x0000000e00037836 */ /* 0x040fe40000000000 */
[C---:B------:R-:W-:Y:S02]  /*0750*/  VIADD R60, R0.reuse, 0xf ;  /* 0x0000000f003c7836 */ /* 0x040fe40000000000 */
[C---:B------:R-:W-:Y:S02]  /*0760*/  VIADD R62, R0.reuse, 0x10 ;  /* 0x00000010003e7836 */ /* 0x040fe40000000000 */
[C---:B------:R-:W-:Y:S02]  /*0770*/  VIADD R58, R0.reuse, 0x11 ;  /* 0x00000011003a7836 */ /* 0x040fe40000000000 */
[C---:B------:R-:W-:Y:S02]  /*0780*/  VIADD R63, R0.reuse, 0x12 ;  /* 0x00000012003f7836 */ /* 0x040fe40000000000 */
[----:B------:R-:W-:Y:S01]  /*0790*/  VIADD R66, R0, 0x13 ;  /* 0x0000001300427836 */ /* 0x000fe20000000000 */
[----:B0-----:R-:W-:Y:S01]  /*07a0*/  LOP3.LUT R110, R2, 0x7f, RZ, 0xc0, !PT ;  /* 0x0000007f026e7812 */ /* 0x001fe200078ec0ff */
[----:B------:R-:W-:-:S02]  /*07b0*/  VIADD R64, R0, 0x14 ;  /* 0x0000001400407836 */ /* 0x000fc40000000000 */
[----:B------:R-:W-:Y:S02]  /*07c0*/  VIADD R67, R0, 0x15 ;  /* 0x0000001500437836 */ /* 0x000fe40000000000 */
[----:B------:R-:W-:Y:S02]  /*07d0*/  VIADD R19, R110, UR5 ;  /* 0x000000056e137c36 */ /* 0x000fe40008000000 */
[C---:B------:R-:W-:Y:S02]  /*07e0*/  VIADD R69, R0.reuse, 0x16 ;  /* 0x0000001600457836 */ /* 0x040fe40000000000 */
[C---:B------:R-:W-:Y:S01]  /*07f0*/  VIADD R71, R0.reuse, 0x17 ;  /* 0x0000001700477836 */ /* 0x040fe20000000000 */
[----:B------:R0:W-:Y:S01]  /*0800*/  STL [R1+0x578], R19 ;  /* 0x0005781301007387 */ /* 0x0001e20000100800 */
[C---:B------:R-:W-:Y:S02]  /*0810*/  VIADD R72, R0.reuse, 0x18 ;  /* 0x0000001800487836 */ /* 0x040fe40000000000 */
[----:B------:R-:W-:-:S02]  /*0820*/  VIADD R70, R0, 0x19 ;  /* 0x0000001900467836 */ /* 0x000fc40000000000 */
[C---:B------:R-:W-:Y:S02]  /*0830*/  VIADD R73, R0.reuse, 0x1a ;  /* 0x0000001a00497836 */ /* 0x040fe40000000000 */
[C---:B------:R-:W-:Y:S02]  /*0840*/  VIADD R75, R0.reuse, 0x1b ;  /* 0x0000001b004b7836 */ /* 0x040fe40000000000 */
[C---:B------:R-:W-:Y:S02]  /*0850*/  VIADD R85, R0.reuse, 0x1c ;  /* 0x0000001c00557836 */ /* 0x040fe40000000000 */
        /* <DEDUP_REMOVED lines=34> */
[----:B------:R-:W-:Y:S01]  /*0a80*/  VIADD R13, R0, 0x3f ;  /* 0x0000003f000d7836 */ /* 0x000fe20000000000 */
[----:B0-----:R-:W-:Y:S06]  /*0a90*/  @!P0 BRA `(.L_x_0) ;  /* 0x0000011400988947 */ /* 0x001fec0003800000 */
[----:B------:R-:W-:Y:S01]  /*0aa0*/  IABS R12, R56 ;  /* 0x00000038000c7213 */ /* 0x000fe20000000000 */
[----:B------:R-:W-:Y:S01]  /*0ab0*/  ULDC UR60, c[0x0][0x23c] ;  /* 0x00008f00003c7ab9 */ /* 0x000fe20000000800 */
[----:B------:R-:W-:Y:S01]  /*0ac0*/  IABS R4, R57 ;  /* 0x0000003900047213 */ /* 0x000fe20000000000 */
[----:B------:R-:W-:Y:S01]  /*0ad0*/  ULDC.64 UR8, c[0x0][0x218] ;  /* 0x0000860000087ab9 */ /* 0x000fe20000000a00 */
[----:B------:R-:W0:Y:S01]  /*0ae0*/  I2F.RP R5, R12 ;  /* 0x0000000c00057306 */ /* 0x000e220000209400 */
[----:B------:R-:W-:Y:S01]  /*0af0*/  IABS R111, R19 ;  /* 0x00000013006f7213 */ /* 0x000fe20000000000 */
[----:B------:R-:W-:Y:S01]  /*0b00*/  ULDC UR10, c[0x0][0x240] ;  /* 0x00009000000a7ab9 */ /* 0x000fe20000000800 */
[----:B------:R-:W-:Y:S01]  /*0b10*/  ISETP.GE.AND P3, PT, R13, RZ, PT ;  /* 0x000000ff0d00720c */ /* 0x000fe20003f66270 */
[----:B------:R-:W-:Y:S01]  /*0b20*/  ULDC UR5, c[0x0][0x234] ;  /* 0x00008d0000057ab9 */ /* 0x000fe20000000800 */
[----:B------:R-:W-:Y:S01]  /*0b30*/  IABS R16, R109 ;  /* 0x0000006d00107213 */ /* 0x000fe20000000000 */
[----:B------:R-:W-:Y:S01]  /*0b40*/  USHF.R.U32.HI UR36, URZ, 0x4, UR4 ;  /* 0x000000043f247899 */ /* 0x000fe20008011604 */
[----:B------:R-:W-:Y:S01]  /*0b50*/  IABS R14, R18 ;  /* 0x00000012000e7213 */ /* 0x000fe20000000000 */
[----:B------:R-:W1:Y:S01]  /*0b60*/  I2F.RP R10, R4 ;  /* 0x00000004000a7306 */ /* 0x000e620000209400 */
[----:B------:R-:W-:Y:S01]  /*0b70*/  ISETP.GE.AND P5, PT, R15, RZ, PT ;  /* 0x000000ff0f00720c */ /* 0x000fe20003fa6270 */
[----:B------:R-:W-:Y:S01]  /*0b80*/  USGXT.U32 UR36, UR36, 0xe ;  /* 0x0000000e2424789a */ /* 0x000fe20008000000 */
[----:B------:R-:W-:Y:S01]  /*0b90*/  ISETP.GE.AND P4, PT, R19, RZ, PT ;  /* 0x000000ff1300720c */ /* 0x000fe20003f86270 */
[----:B------:R-:W-:Y:S01]  /*0ba0*/  UMOV UR39, 0x40000040 ;  /* 0x4000004000277882 */ /* 0x000fe20000000000 */
[----:B------:R-:W-:Y:S01]  /*0bb0*/  ISETP.NE.AND P2, PT, R56, RZ, PT ;  /* 0x000000ff3800720c */ /* 0x000fe20003f45270 */
[----:B------:R-:W-:Y:S01]  /*0bc0*/  UIADD3 UR11, UP0, UR36, 0x80, URZ ;  /* 0x00000080240b7890 */ /* 0x000fe2000ff1e03f */
[----:B------:R-:W-:Y:S01]  /*0bd0*/  IABS R19, R102 ;  /* 0x0000006600137213 */ /* 0x000fe20000000000 */
[----:B0-----:R-:W0:Y:S01]  /*0be0*/  MUFU.RCP R5, R5 ;  /* 0x0000000500057308 */ /* 0x001e220000001000 */
[----:B------:R-:W-:-:S02]  /*0bf0*/  IABS R20, R26 ;  /* 0x0000001a00147213 */ /* 0x000fc40000000000 */
[----:B------:R-:W-:Y:S02]  /*0c00*/  IABS R28, R100 ;  /* 0x00000064001c7213 */ /* 0x000fe40000000000 */
[----:B------:R-:W-:Y:S02]  /*0c10*/  IABS R30, R99 ;  /* 0x00000063001e7213 */ /* 0x000fe40000000000 */
[----:B------:R-:W-:Y:S01]  /*0c20*/  IABS R31, R98 ;  /* 0x00000062001f7213 */ /* 0x000fe20000000000 */
[----:B-1----:R-:W1:Y:S01]  /*0c30*/  MUFU.RCP R10, R10 ;  /* 0x0000000a000a7308 */ /* 0x002e620000001000 */
[----:B------:R-:W-:Y:S02]  /*0c40*/  IABS R32, R96 ;  /* 0x0000006000207213 */ /* 0x000fe40000000000 */
[----:B------:R-:W-:Y:S02]  /*0c50*/  IABS R35, R94 ;  /* 0x0000005e00237213 */ /* 0x000fe40000000000 */
[----:B------:R-:W-:-:S02]  /*0c60*/  IABS R34, R95 ;  /* 0x0000005f00227213 */ /* 0x000fc40000000000 */
[----:B------:R-:W-:Y:S01]  /*0c70*/  IABS R36, R91 ;  /* 0x0000005b00247213 */ /* 0x000fe20000000000 */
[----:B0-----:R-:W-:Y:S01]  /*0c80*/  VIADD R6, R5, 0xffffffe ;  /* 0x0ffffffe05067836 */ /* 0x001fe20000000000 */
[----:B------:R-:W-:Y:S02]  /*0c90*/  IABS R38, R89 ;  /* 0x0000005900267213 */ /* 0x000fe40000000000 */
[----:B------:R-:W-:Y:S01]  /*0ca0*/  IABS R39, R88 ;  /* 0x0000005800277213 */ /* 0x000fe20000000000 */
[----:B------:R0:W2:Y:S01]  /*0cb0*/  F2I.FTZ.U32.TRUNC.NTZ R7, R6 ;  /* 0x0000000600077305 */ /* 0x0000a2000021f000 */
[----:B------:R-:W-:Y:S02]  /*0cc0*/  IABS R41, R87 ;  /* 0x0000005700297213 */ /* 0x000fe40000000000 */
[----:B------:R-:W-:Y:S01]  /*0cd0*/  IABS R42, R86 ;  /* 0x00000056002a7213 */ /* 0x000fe20000000000 */
[----:B-1----:R-:W-:Y:S01]  /*0ce0*/  VIADD R8, R10, 0xffffffe ;  /* 0x0ffffffe0a087836 */ /* 0x002fe20000000000 */
[----:B------:R-:W-:-:S02]  /*0cf0*/  IABS R10, R13 ;  /* 0x0000000d000a7213 */ /* 0x000fc40000000000 */
[----:B------:R-:W-:Y:S01]  /*0d00*/  IABS R13, R15 ;  /* 0x0000000f000d7213 */ /* 0x000fe20000000000 */
[----:B------:R1:W3:Y:S01]  /*0d10*/  F2I.FTZ.U32.TRUNC.NTZ R9, R8 ;  /* 0x0000000800097305 */ /* 0x0002e2000021f000 */
[----:B0-----:R-:W-:Y:S01]  /*0d20*/  IMAD.MOV.U32 R6, RZ, RZ, RZ ;  /* 0x000000ffff067224 */ /* 0x001fe200078e00ff */
[----:B------:R-:W-:Y:S02]  /*0d30*/  IABS R44, R77 ;  /* 0x0000004d002c7213 */ /* 0x000fe40000000000 */
[----:B------:R-:W-:Y:S02]  /*0d40*/  IABS R46, R73 ;  /* 0x00000049002e7213 */ /* 0x000fe40000000000 */
[----:B------:R-:W-:Y:S01]  /*0d50*/  IABS R47, R70 ;  /* 0x00000046002f7213 */ /* 0x000fe20000000000 */
[----:B--2---:R-:W-:Y:S01]  /*0d60*/  IMAD.MOV R11, RZ, RZ, -R7 ;  /* 0x000000ffff0b7224 */ /* 0x004fe200078e0a07 */
[----:B------:R-:W-:Y:S01]  /*0d70*/  IABS R48, R72 ;  /* 0x0000004800307213 */ /* 0x000fe20000000000 */
[----:B-1----:R-:W-:Y:S01]  /*0d80*/  IMAD.MOV.U32 R8, RZ, RZ, RZ ;  /* 0x000000ffff087224 */ /* 0x002fe200078e00ff */
[----:B------:R-:W-:Y:S01]  /*0d90*/  IABS R49, R71 ;  /* 0x0000004700317213 */ /* 0x000fe20000000000 */
[----:B------:R-:W-:Y:S01]  /*0da0*/  IMAD R11, R11, R12, RZ ;  /* 0x0000000c0b0b7224 */ /* 0x000fe200078e02ff */
[----:B------:R-:W-:-:S02]  /*0db0*/  IABS R51, R69 ;  /* 0x0000004500337213 */ /* 0x000fc40000000000 */
[----:B------:R-:W-:Y:S01]  /*0dc0*/  IABS R53, R67 ;  /* 0x0000004300357213 */ /* 0x000fe20000000000 */
[----:B------:R-:W-:Y:S01]  /*0dd0*/  IMAD.HI.U32 R7, R7, R11, R6 ;  /* 0x0000000b07077227 */ /* 0x000fe200078e0006 */
[----:B------:R-:W-:Y:S02]  /*0de0*/  IABS R55, R64 ;  /* 0x0000004000377213 */ /* 0x000fe40000000000 */
[----:B------:R-:W-:Y:S01]  /*0df0*/  IABS R50, R63 ;  /* 0x0000003f00327213 */ /* 0x000fe20000000000 */
[----:B---3--:R-:W-:Y:S02]  /*0e00*/  IMAD.MOV R5, RZ, RZ, -R9 ;  /* 0x000000ffff057224 */ /* 0x008fe400078e0a09 */
[----:B------:R-:W-:-:S04]  /*0e10*/  IMAD.HI.U32 R7, R7, R111, RZ ;  /* 0x0000006f07077227 */ /* 0x000fc800078e00ff */
[----:B------:R-:W-:Y:S02]  /*0e20*/  IMAD.MOV R7, RZ, RZ, -R7 ;  /* 0x000000ffff077224 */ /* 0x000fe400078e0a07 */
[----:B------:R-:W-:Y:S02]  /*0e30*/  IMAD R5, R5, R4, RZ ;  /* 0x0000000405057224 */ /* 0x000fe400078e02ff */
[----:B------:R-:W-:Y:S02]  /*0e40*/  IMAD R111, R12, R7, R111 ;  /* 0x000000070c6f7224 */ /* 0x000fe400078e026f */
[----:B------:R-:W-:-:S03]  /*0e50*/  IMAD.HI.U32 R5, R9, R5, R8 ;  /* 0x0000000509057227 */ /* 0x000fc600078e0008 */
[----:B------:R-:W-:-:S03]  /*0e60*/  ISETP.GT.U32.AND P0, PT, R12, R111, PT ;  /* 0x0000006f0c00720c */ /* 0x000fc60003f04070 */
[----:B------:R-:W-:-:S04]  /*0e70*/  IMAD.HI.U32 R6, R5, R10, RZ ;  /* 0x0000000a05067227 */ /* 0x000fc800078e00ff */
[----:B------:R-:W-:-:S04]  /*0e80*/  IMAD.HI.U32 R7, R5, R13, RZ ;  /* 0x0000000d05077227 */ /* 0x000fc800078e00ff */
[----:B------:R-:W-:-:S04]  /*0e90*/  IMAD.HI.U32 R9, R5, R16, RZ ;  /* 0x0000001005097227 */ /* 0x000fc800078e00ff */
[----:B------:R-:W-:Y:S02]  /*0ea0*/  IMAD.MOV R11, RZ, RZ, -R6 ;  /* 0x000000ffff0b7224 */ /* 0x000fe400078e0a06 */
[----:B------:R-:W-:-:S04]  /*0eb0*/  IMAD.HI.U32 R8, R5, R14, RZ ;  /* 0x0000000e05087227 */ /* 0x000fc800078e00ff */
[----:B------:R-:W-:Y:S02]  /*0ec0*/  IMAD.MOV R7, RZ, RZ, -R7 ;  /* 0x000000ffff077224 */ /* 0x000fe400078e0a07 */
[----:B------:R-:W-:Y:S02]  /*0ed0*/  IMAD.MOV R17, RZ, RZ, -R9 ;  /* 0x000000ffff117224 */ /* 0x000fe400078e0a09 */
[----:B------:R-:W-:Y:S02]  /*0ee0*/  @!P0 IMAD.IADD R111, R111, 0x1, -R12 ;  /* 0x000000016f6f8824 */ /* 0x000fe400078e0a0c */
[----:B------:R-:W-:Y:S02]  /*0ef0*/  IMAD R9, R4, R11, R10 ;  /* 0x0000000b04097224 */ /* 0x000fe400078e020a */
[----:B------:R-:W-:Y:S01]  /*0f00*/  IMAD.MOV R15, RZ, RZ, -R8 ;  /* 0x000000ffff0f7224 */ /* 0x000fe200078e0a08 */
[----:B------:R-:W-:Y:S01]  /*0f10*/  ISETP.GT.U32.AND P0, PT, R12, R111, PT ;  /* 0x0000006f0c00720c */ /* 0x000fe20003f04070 */
[C---:B------:R-:W-:Y:S01]  /*0f20*/  IMAD R10, R4.reuse, R7, R13 ;  /* 0x00000007040a7224 */ /* 0x040fe200078e020d */
[----:B------:R-:W-:Y:S01]  /*0f30*/  IABS R8, R108 ;  /* 0x0000006c00087213 */ /* 0x000fe20000000000 */
[C---:B------:R-:W-:Y:S01]  /*0f40*/  IMAD R6, R4.reuse, R15, R14 ;  /* 0x0000000f04067224 */ /* 0x040fe200078e020e */
[----:B------:R-:W-:Y:S01]  /*0f50*/  IABS R14, R107 ;  /* 0x0000006b000e7213 */ /* 0x000fe20000000000 */
[C---:B------:R-:W-:Y:S01]  /*0f60*/  IMAD R7, R4.reuse, R17, R16 ;  /* 0x0000001104077224 */ /* 0x040fe200078e0210 */
[C---:B------:R-:W-:Y:S01]  /*0f70*/  ISETP.GT.U32.AND P1, PT, R4.reuse, R10, PT ;  /* 0x0000000a0400720c */ /* 0x040fe20003f24070 */
[----:B------:R-:W-:Y:S01]  /*0f80*/  IMAD.MOV.U32 R13, RZ, RZ, R8 ;  /* 0x000000ffff0d7224 */ /* 0x000fe200078e0008 */
[----:B------:R-:W-:Y:S01]  /*0f90*/  ISETP.GT.U32.AND P6, PT, R4, R6, PT ;  /* 0x000000060400720c */ /* 0x000fe20003fc4070 */
[----:B------:R-:W-:Y:S01]  /*0fa0*/  IMAD.HI.U32 R11, R5, R14, RZ ;  /* 0x0000000e050b7227 */ /* 0x000fe200078e00ff */
[----:B------:R-:W-:-:S02]  /*0fb0*/  IABS R15, R106 ;  /* 0x0000006a000f7213 */ /* 0x000fc40000000000 */
[----:B------:R-:W-:Y:S01]  /*0fc0*/  IABS R16, R105 ;  /* 0x0000006900107213 */ /* 0x000fe20000000000 */
[----:B------:R-:W-:Y:S01]  /*0fd0*/  @!P0 IMAD.IADD R111, R111, 0x1, -R12 ;  /* 0x000000016f6f8824 */ /* 0x000fe200078e0a0c */
[----:B------:R-:W-:Y:S01]  /*0fe0*/  ISETP.GT.U32.AND P0, PT, R4, R9, PT ;  /* 0x000000090400720c */ /* 0x000fe20003f04070 */
[----:B------:R-:W-:-:S04]  /*0ff0*/  IMAD.HI.U32 R12, R5, R15, RZ ;  /* 0x0000000f050c7227 */ /* 0x000fc800078e00ff */
[--C-:B------:R-:W-:Y:S01]  /*1000*/  @!P1 IMAD.IADD R10, R10, 0x1, -R4.reuse ;  /* 0x000000010a0a9824 */ /* 0x100fe200078e0a04 */
[----:B------:R-:W-:Y:S01]  /*1010*/  ISETP.GE.AND P1, PT, R18, RZ, PT ;  /* 0x000000ff1200720c */ /* 0x000fe20003f26270 */
[----:B------:R-:W-:Y:S01]  /*1020*/  @!P4 IMAD.MOV R111, RZ, RZ, -R111 ;  /* 0x000000ffff6fc224 */ /* 0x000fe200078e0a6f */
[----:B------:R-:W-:Y:S01]  /*1030*/  ISETP.GT.U32.AND P4, PT, R4, R7, PT ;  /* 0x000000070400720c */ /* 0x000fe20003f84070 */
[----:B------:R-:W-:Y:S01]  /*1040*/  @!P6 IMAD.IADD R6, R6, 0x1, -R4 ;  /* 0x000000010606e824 */ /* 0x000fe200078e0a04 */
[----:B------:R-:W-:Y:S01]  /*1050*/  ISETP.GT.U32.AND P6, PT, R4, R10, PT ;  /* 0x0000000a0400720c */ /* 0x000fe20003fc4070 */
[----:B------:R-:W-:Y:S01]  /*1060*/  IMAD.MOV R11, RZ, RZ, -R11 ;  /* 0x000000ffff0b7224 */ /* 0x000fe200078e0a0b */
[----:B------:R-:W-:Y:S01]  /*1070*/  @!P2 LOP3.LUT R111, RZ, R56, RZ, 0x33, !PT ;  /* 0x00000038ff6fa212 */ /* 0x000fe200078e33ff */
[----:B------:R-:W-:Y:S01]  /*1080*/  IMAD.MOV R12, RZ, RZ, -R12 ;  /* 0x000000ffff0c7224 */ /* 0x000fe200078e0a0c */
[----:B------:R-:W-:Y:S01]  /*1090*/  IABS R18, R103 ;  /* 0x0000006700127213 */ /* 0x000fe20000000000 */
[----:B------:R-:W-:-:S04]  /*10a0*/  IMAD.HI.U32 R8, R5, R13, RZ ;  /* 0x0000000d05087227 */ /* 0x000fc800078e00ff */
[C---:B------:R-:W-:Y:S02]  /*10b0*/  IMAD R11, R4.reuse, R11, R14 ;  /* 0x0000000b040b7224 */ /* 0x040fe400078e020e */
[C---:B------:R-:W-:Y:S01]  /*10c0*/  IMAD R12, R4.reuse, R12, R15 ;  /* 0x0000000c040c7224 */ /* 0x040fe200078e020f */
[----:B------:R-:W-:Y:S01]  /*10d0*/  IABS R15, R104 ;  /* 0x00000068000f7213 */ /* 0x000fe20000000000 */
[----:B------:R-:W-:Y:S02]  /*10e0*/  IMAD.MOV R8, RZ, RZ, -R8 ;  /* 0x000000ffff087224 */ /* 0x000fe400078e0a08 */
[--C-:B------:R-:W-:Y:S01]  /*10f0*/  @!P4 IMAD.IADD R7, R7, 0x1, -R4.reuse ;  /* 0x000000010707c824 */ /* 0x100fe200078e0a04 */
[----:B------:R-:W-:Y:S01]  /*1100*/  ISETP.GT.U32.AND P4, PT, R4, R6, PT ;  /* 0x000000060400720c */ /* 0x000fe20003f84070 */
[----:B------:R-:W-:Y:S01]  /*1110*/  @!P6 IMAD.IADD R10, R10, 0x1, -R4 ;  /* 0x000000010a0ae824 */ /* 0x000fe200078e0a04 */
[C---:B------:R-:W-:Y:S01]  /*1120*/  ISETP.GT.U32.AND P6, PT, R4.reuse, R11, PT ;  /* 0x0000000b0400720c */ /* 0x040fe20003fc4070 */
[----:B------:R-:W-:-:S02]  /*1130*/  IMAD R8, R4, R8, R13 ;  /* 0x0000000804087224 */ /* 0x000fc400078e020d */
[----:B------:R-:W-:-:S04]  /*1140*/  IMAD.HI.U32 R14, R5, R15, RZ ;  /* 0x0000000f050e7227 */ /* 0x000fc800078e00ff */
[----:B------:R-:W-:Y:S01]  /*1150*/  @!P0 IMAD.IADD R9, R9, 0x1, -R4 ;  /* 0x0000000109098824 */ /* 0x000fe200078e0a04 */
[----:B------:R-:W-:Y:S01]  /*1160*/  ISETP.GT.U32.AND P0, PT, R4, R8, PT ;  /* 0x000000080400720c */ /* 0x000fe20003f04070 */
[----:B------:R-:W-:Y:S02]  /*1170*/  IMAD.MOV R14, RZ, RZ, -R14 ;  /* 0x000000ffff0e7224 */ /* 0x000fe400078e0a0e */
[--C-:B------:R-:W-:Y:S01]  /*1180*/  @!P4 IMAD.IADD R6, R6, 0x1, -R4.reuse ;  /* 0x000000010606c824 */ /* 0x100fe200078e0a04 */
[C---:B------:R-:W-:Y:S01]  /*1190*/  ISETP.GT.U32.AND P4, PT, R4.reuse, R12, PT ;  /* 0x0000000c0400720c */ /* 0x040fe20003f84070 */
[C---:B------:R-:W-:Y:S01]  /*11a0*/  IMAD R14, R4.reuse, R14, R15 ;  /* 0x0000000e040e7224 */ /* 0x040fe200078e020f */
[C---:B------:R-:W-:Y:S01]  /*11b0*/  ISETP.GT.U32.AND P2, PT, R4.reuse, R9, PT ;  /* 0x000000090400720c */ /* 0x040fe20003f44070 */
[----:B------:R-:W-:Y:S02]  /*11c0*/  @!P6 IMAD.IADD R11, R11, 0x1, -R4 ;  /* 0x000000010b0be824 */ /* 0x000fe400078e0a04 */
[----:B------:R-:W-:Y:S01]  /*11d0*/  IMAD.HI.U32 R13, R5, R16, RZ ;  /* 0x00000010050d7227 */ /* 0x000fe200078e00ff */
[----:B------:R-:W-:-:S03]  /*11e0*/  ISETP.GT.U32.AND P6, PT, R4, R14, PT ;  /* 0x0000000e0400720c */ /* 0x000fc60003fc4070 */
[--C-:B------:R-:W-:Y:S02]  /*11f0*/  @!P0 IMAD.IADD R8, R8, 0x1, -R4.reuse ;  /* 0x0000000108088824 */ /* 0x100fe400078e0a04 */
[----:B------:R-:W-:Y:S02]  /*1200*/  IMAD.MOV R13, RZ, RZ, -R13 ;  /* 0x000000ffff0d7224 */ /* 0x000fe400078e0a0d */
[----:B------:R-:W-:Y:S01]  /*1210*/  @!P4 IMAD.IADD R12, R12, 0x1, -R4 ;  /* 0x000000010c0cc824 */ /* 0x000fe200078e0a04 */
[C---:B------:R-:W-:Y:S01]  /*1220*/  ISETP.GT.U32.AND P0, PT, R4.reuse, R8, PT ;  /* 0x000000080400720c */ /* 0x040fe20003f04070 */
[----:B------:R-:W-:Y:S01]  /*1230*/  IMAD R13, R4, R13, R16 ;  /* 0x0000000d040d7224 */ /* 0x000fe200078e0210 */
[----:B------:R-:W-:Y:S01]  /*1240*/  ISETP.GE.AND P4, PT, R108, RZ, PT ;  /* 0x000000ff6c00720c */ /* 0x000fe20003f86270 */
[----:B------:R-:W-:-:S04]  /*1250*/  IMAD.HI.U32 R16, R5, R19, RZ ;  /* 0x0000001305107227 */ /* 0x000fc800078e00ff */
[--C-:B------:R-:W-:Y:S01]  /*1260*/  @!P6 IMAD.IADD R14, R14, 0x1, -R4.reuse ;  /* 0x000000010e0ee824 */ /* 0x100fe200078e0a04 */
[C---:B------:R-:W-:Y:S01]  /*1270*/  ISETP.GT.U32.AND P6, PT, R4.reuse, R12, PT ;  /* 0x0000000c0400720c */ /* 0x040fe20003fc4070 */
[----:B------:R-:W-:Y:S01]  /*1280*/  @!P2 IMAD.IADD R9, R9, 0x1, -R4 ;  /* 0x000000010909a824 */ /* 0x000fe200078e0a04 */
[C---:B------:R-:W-:Y:S01]  /*1290*/  ISETP.GT.U32.AND P2, PT, R4.reuse, R7, PT ;  /* 0x000000070400720c */ /* 0x040fe20003f44070 */
[----:B------:R-:W-:Y:S01]  /*12a0*/  @!P5 IMAD.MOV R10, RZ, RZ, -R10 ;  /* 0x000000ffff0ad224 */ /* 0x000fe200078e0a0a */
[----:B------:R-:W-:Y:S01]  /*12b0*/  ISETP.GT.U32.AND P5, PT, R4, R14, PT ;  /* 0x0000000e0400720c */ /* 0x000fe20003fa4070 */
[----:B------:R-:W-:-:S04]  /*12c0*/  IMAD.HI.U32 R17, R5, R20, RZ ;  /* 0x0000001405117227 */ /* 0x000fc800078e00ff */
[----:B------:R-:W-:Y:S02]  /*12d0*/  IMAD.MOV R16, RZ, RZ, -R16 ;  /* 0x000000ffff107224 */ /* 0x000fe400078e0a10 */
[----:B------:R-:W-:Y:S01]  /*12e0*/  @!P0 IMAD.IADD R8, R8, 0x1, -R4 ;  /* 0x0000000108088824 */ /* 0x000fe200078e0a04 */
[----:B------:R-:W-:Y:S01]  /*12f0*/  ISETP.GE.AND P0, PT, R109, RZ, PT ;  /* 0x000000ff6d00720c */ /* 0x000fe20003f06270 */
[----:B------:R-:W-:Y:S02]  /*1300*/  IMAD.MOV R17, RZ, RZ, -R17 ;  /* 0x000000ffff117224 */ /* 0x000fe400078e0a11 */
[----:B------:R-:W-:Y:S01]  /*1310*/  IMAD R16, R4, R16, R19 ;  /* 0x0000001004107224 */ /* 0x000fe200078e0213 */
[----:B------:R-:W-:Y:S01]  /*1320*/  IABS R19, R25 ;  /* 0x0000001900137213 */ /* 0x000fe20000000000 */
[----:B------:R-:W-:-:S04]  /*1330*/  IMAD.HI.U32 R15, R5, R18, RZ ;  /* 0x00000012050f7227 */ /* 0x000fc800078e00ff */
[C---:B------:R-:W-:Y:S01]  /*1340*/  IMAD R17, R4.reuse, R17, R20 ;  /* 0x0000001104117224 */ /* 0x040fe200078e0214 */
[----:B------:R-:W-:Y:S01]  /*1350*/  IABS R20, R21 ;  /* 0x0000001500147213 */ /* 0x000fe20000000000 */
[----:B------:R-:W-:Y:S01]  /*1360*/  @!P4 IMAD.MOV R8, RZ, RZ, -R8 ;  /* 0x000000ffff08c224 */ /* 0x000fe200078e0a08 */
[----:B------:R-:W-:Y:S01]  /*1370*/  ISETP.GT.U32.AND P4, PT, R4, R16, PT ;  /* 0x000000100400720c */ /* 0x000fe20003f84070 */
[----:B------:R-:W-:Y:S02]  /*1380*/  IMAD.MOV R15, RZ, RZ, -R15 ;  /* 0x000000ffff0f7224 */ /* 0x000fe400078e0a0f */
[--C-:B------:R-:W-:Y:S01]  /*1390*/  @!P6 IMAD.IADD R12, R12, 0x1, -R4.reuse ;  /* 0x000000010c0ce824 */ /* 0x100fe200078e0a04 */
[C---:B------:R-:W-:Y:S01]  /*13a0*/  ISETP.GT.U32.AND P6, PT, R4.reuse, R17, PT ;  /* 0x000000110400720c */ /* 0x040fe20003fc4070 */
[--C-:B------:R-:W-:Y:S01]  /*13b0*/  @!P2 IMAD.IADD R7, R7, 0x1, -R4.reuse ;  /* 0x000000010707a824 */ /* 0x100fe200078e0a04 */
[----:B------:R-:W-:Y:S01]  /*13c0*/  ISETP.GT.U32.AND P2, PT, R4, R13, PT ;  /* 0x0000000d0400720c */ /* 0x000fe20003f44070 */
[----:B------:R-:W-:Y:S01]  /*13d0*/  @!P5 IMAD.IADD R14, R14, 0x1, -R4 ;  /* 0x000000010e0ed824 */ /* 0x000fe200078e0a04 */
[----:B------:R-:W-:Y:S01]  /*13e0*/  ISETP.GE.AND P5, PT, R104, RZ, PT ;  /* 0x000000ff6800720c */ /* 0x000fe20003fa6270 */
[----:B------:R-:W-:-:S02]  /*13f0*/  IMAD R15, R4, R15, R18 ;  /* 0x0000000f040f7224 */ /* 0x000fc400078e0212 */
[----:B------:R-:W-:-:S04]  /*1400*/  IMAD.HI.U32 R18, R5, R19, RZ ;  /* 0x0000001305127227 */ /* 0x000fc800078e00ff */
[----:B------:R-:W-:Y:S02]  /*1410*/  IMAD.MOV R18, RZ, RZ, -R18 ;  /* 0x000000ffff127224 */ /* 0x000fe400078e0a12 */
[--C-:B------:R-:W-:Y:S01]  /*1420*/  @!P4 IMAD.IADD R16, R16, 0x1, -R4.reuse ;  /* 0x000000011010c824 */ /* 0x100fe200078e0a04 */
[----:B------:R-:W-:Y:S01]  /*1430*/  ISETP.GE.AND P4, PT, R102, RZ, PT ;  /* 0x000000ff6600720c */ /* 0x000fe20003f86270 */
[C---:B------:R-:W-:Y:S02]  /*1440*/  IMAD R18, R4.reuse, R18, R19 ;  /* 0x0000001204127224 */ /* 0x040fe400078e0213 */
[----:B------:R-:W-:Y:S01]  /*1450*/  @!P3 IMAD.MOV R9, RZ, RZ, -R9 ;  /* 0x000000ffff09b224 */ /* 0x000fe200078e0a09 */
[C---:B------:R-:W-:Y:S01]  /*1460*/  ISETP.GT.U32.AND P3, PT, R4.reuse, R11, PT ;  /* 0x0000000b0400720c */ /* 0x040fe20003f64070 */
[--C-:B------:R-:W-:Y:S01]  /*1470*/  @!P6 IMAD.IADD R17, R17, 0x1, -R4.reuse ;  /* 0x000000011111e824 */ /* 0x100fe200078e0a04 */
[C---:B------:R-:W-:Y:S01]  /*1480*/  ISETP.GT.U32.AND P6, PT, R4.reuse, R16, PT ;  /* 0x000000100400720c */ /* 0x040fe20003fc4070 */
[----:B------:R-:W-:Y:S01]  /*1490*/  @!P2 IMAD.IADD R13, R13, 0x1, -R4 ;  /* 0x000000010d0da824 */ /* 0x000fe200078e0a04 */
[----:B------:R-:W-:Y:S01]  /*14a0*/  ISETP.GE.AND P2, PT, R107, RZ, PT ;  /* 0x000000ff6b00720c */ /* 0x000fe20003f46270 */
[----:B------:R-:W-:Y:S01]  /*14b0*/  @!P5 IMAD.MOV R14, RZ, RZ, -R14 ;  /* 0x000000ffff0ed224 */ /* 0x000fe200078e0a0e */
[C---:B------:R-:W-:Y:S01]  /*14c0*/  ISETP.GT.U32.AND P5, PT, R4.reuse, R18, PT ;  /* 0x000000120400720c */ /* 0x040fe20003fa4070 */
[----:B------:R-:W-:Y:S01]  /*14d0*/  @!P1 IMAD.MOV R6, RZ, RZ, -R6 ;  /* 0x000000ffff069224 */ /* 0x000fe200078e0a06 */
[C---:B------:R-:W-:Y:S01]  /*14e0*/  ISETP.GT.U32.AND P1, PT, R4.reuse, R13, PT ;  /* 0x0000000d0400720c */ /* 0x040fe20003f24070 */
[----:B------:R-:W-:Y:S01]  /*14f0*/  @!P0 IMAD.MOV R7, RZ, RZ, -R7 ;  /* 0x000000ffff078224 */ /* 0x000fe200078e0a07 */
[----:B------:R-:W-:Y:S01]  /*1500*/  ISETP.GT.U32.AND P0, PT, R4, R15, PT ;  /* 0x0000000f0400720c */ /* 0x000fe20003f04070 */
[----:B------:R-:W-:-:S04]  /*1510*/  IMAD.HI.U32 R19, R5, R20, RZ ;  /* 0x0000001405137227 */ /* 0x000fc800078e00ff */
[--C-:B------:R-:W-:Y:S01]  /*1520*/  @!P3 IMAD.IADD R11, R11, 0x1, -R4.reuse ;  /* 0x000000010b0bb824 */ /* 0x100fe200078e0a04 */
[----:B------:R-:W-:Y:S01]  /*1530*/  ISETP.GE.AND P3, PT, R106, RZ, PT ;  /* 0x000000ff6a00720c */ /* 0x000fe20003f66270 */
[--C-:B------:R-:W-:Y:S01]  /*1540*/  @!P6 IMAD.IADD R16, R16, 0x1, -R4.reuse ;  /* 0x000000011010e824 */ /* 0x100fe200078e0a04 */
[----:B------:R-:W-:Y:S01]  /*1550*/  ISETP.GE.AND P6, PT, R21, RZ, PT ;  /* 0x000000ff1500720c */ /* 0x000fe20003fc6270 */
[--C-:B------:R-:W-:Y:S01]  /*1560*/  @!P5 IMAD.IADD R18, R18, 0x1, -R4.reuse ;  /* 0x000000011212d824 */ /* 0x100fe200078e0a04 */
[----:B------:R-:W-:Y:S01]  /*1570*/  IABS R21, R24 ;  /* 0x0000001800157213 */ /* 0x000fe20000000000 */
[----:B------:R-:W-:Y:S02]  /*1580*/  IMAD.MOV R19, RZ, RZ, -R19 ;  /* 0x000000ffff137224 */ /* 0x000fe400078e0a13 */
[----:B------:R-:W-:Y:S01]  /*1590*/  @!P1 IMAD.IADD R13, R13, 0x1, -R4 ;  /* 0x000000010d0d9824 */ /* 0x000fe200078e0a04 */
[----:B------:R-:W-:Y:S01]  /*15a0*/  ISETP.GE.AND P1, PT, R105, RZ, PT ;  /* 0x000000ff6900720c */ /* 0x000fe20003f26270 */
[C---:B------:R-:W-:Y:S01]  /*15b0*/  IMAD R19, R4.reuse, R19, R20 ;  /* 0x0000001304137224 */ /* 0x040fe200078e0214 */
[----:B------:R-:W-:Y:S01]  /*15c0*/  ISETP.GT.U32.AND P5, PT, R4, R18, PT ;  /* 0x000000120400720c */ /* 0x000fe20003fa4070 */
[----:B------:R-:W-:-:S04]  /*15d0*/  IMAD.HI.U32 R20, R5, R21, RZ ;  /* 0x0000001505147227 */ /* 0x000fc800078e00ff */
[----:B------:R-:W-:Y:S01]  /*15e0*/  @!P0 IMAD.IADD R15, R15, 0x1, -R4 ;  /* 0x000000010f0f8824 */ /* 0x000fe200078e0a04 */
[----:B------:R-:W-:Y:S01]  /*15f0*/  ISETP.GE.AND P0, PT, R103, RZ, PT ;  /* 0x000000ff6700720c */ /* 0x000fe20003f06270 */
[----:B------:R-:W-:Y:S01]  /*1600*/  @!P4 IMAD.MOV R16, RZ, RZ, -R16 ;  /* 0x000000ffff10c224 */ /* 0x000fe200078e0a10 */
[C---:B------:R-:W-:Y:S01]  /*1610*/  ISETP.GT.U32.AND P4, PT, R4.reuse, R19, PT ;  /* 0x000000130400720c */ /* 0x040fe20003f84070 */
[----:B------:R-:W-:Y:S02]  /*1620*/  IMAD.MOV R20, RZ, RZ, -R20 ;  /* 0x000000ffff147224 */ /* 0x000fe400078e0a14 */
[----:B------:R-:W-:Y:S01]  /*1630*/  @!P2 IMAD.MOV R11, RZ, RZ, -R11 ;  /* 0x000000ffff0ba224 */ /* 0x000fe200078e0a0b */
[C---:B------:R-:W-:Y:S01]  /*1640*/  ISETP.GT.U32.AND P2, PT, R4.reuse, R15, PT ;  /* 0x0000000f0400720c */ /* 0x040fe20003f44070 */
[----:B------:R-:W-:Y:S01]  /*1650*/  @!P3 IMAD.MOV R12, RZ, RZ, -R12 ;  /* 0x000000ffff0cb224 */ /* 0x000fe200078e0a0c */
[C---:B------:R-:W-:Y:S01]  /*1660*/  ISETP.GT.U32.AND P3, PT, R4.reuse, R17, PT ;  /* 0x000000110400720c */ /* 0x040fe20003f64070 */
[----:B------:R-:W-:-:S02]  /*1670*/  IMAD R20, R4, R20, R21 ;  /* 0x0000001404147224 */ /* 0x000fc400078e0215 */
[----:B------:R-:W-:Y:S01]  /*1680*/  @!P1 IMAD.MOV R13, RZ, RZ, -R13 ;  /* 0x000000ffff0d9224 */ /* 0x000fe200078e0a0d */
[----:B------:R-:W-:Y:S01]  /*1690*/  ISETP.GE.AND P1, PT, R26, RZ, PT ;  /* 0x000000ff1a00720c */ /* 0x000fe20003f26270 */
[--C-:B------:R-:W-:Y:S01]  /*16a0*/  @!P5 IMAD.IADD R18, R18, 0x1, -R4.reuse ;  /* 0x000000011212d824 */ /* 0x100fe200078e0a04 */
[----:B------:R-:W-:Y:S01]  /*16b0*/  ISETP.GT.U32.AND P5, PT, R4, R20, PT ;  /* 0x000000140400720c */ /* 0x000fe20003fa4070 */
[----:B------:R-:W-:Y:S01]  /*16c0*/  @!P4 IMAD.IADD R19, R19, 0x1, -R4 ;  /* 0x000000011313c824 */ /* 0x000fe200078e0a04 */
[----:B------:R-:W-:Y:S01]  /*16d0*/  IABS R26, R27 ;  /* 0x0000001b001a7213 */ /* 0x000fe20000000000 */
[----:B------:R-:W-:-:S03]  /*16e0*/  IMAD.HI.U32 R40, R5, R44, RZ ;  /* 0x0000002c05287227 */ /* 0x000fc600078e00ff */
[----:B------:R-:W-:Y:S01]  /*16f0*/  ISETP.GT.U32.AND P4, PT, R4, R19, PT ;  /* 0x000000130400720c */ /* 0x000fe20003f84070 */
[--C-:B------:R-:W-:Y:S01]  /*1700*/  @!P2 IMAD.IADD R15, R15, 0x1, -R4.reuse ;  /* 0x000000010f0fa824 */ /* 0x100fe200078e0a04 */
[----:B------:R-:W-:Y:S01]  /*1710*/  ISETP.GE.AND P2, PT, R25, RZ, PT ;  /* 0x000000ff1900720c */ /* 0x000fe20003f46270 */
[--C-:B------:R-:W-:Y:S01]  /*1720*/  @!P3 IMAD.IADD R17, R17, 0x1, -R4.reuse ;  /* 0x000000011111b824 */ /* 0x100fe200078e0a04 */
[----:B------:R-:W-:Y:S01]  /*1730*/  ISETP.GE.AND P3, PT, R24, RZ, PT ;  /* 0x000000ff1800720c */ /* 0x000fe20003f66270 */
[----:B------:R-:W-:Y:S01]  /*1740*/  @!P0 IMAD.MOV R15, RZ, RZ, -R15 ;  /* 0x000000ffff0f8224 */ /* 0x000fe200078e0a0f */
[----:B------:R-:W-:Y:S01]  /*1750*/  IABS R24, R23 ;  /* 0x0000001700187213 */ /* 0x000fe20000000000 */
[----:B------:R-:W-:Y:S01]  /*1760*/  @!P1 IMAD.MOV R17, RZ, RZ, -R17 ;  /* 0x000000ffff119224 */ /* 0x000fe200078e0a11 */
[----:B------:R-:W-:Y:S01]  /*1770*/  IABS R25, R22 ;  /* 0x0000001600197213 */ /* 0x000fe20000000000 */
[----:B------:R-:W-:Y:S01]  /*1780*/  @!P5 IMAD.IADD R20, R20, 0x1, -R4 ;  /* 0x000000011414d824 */ /* 0x000fe200078e0a04 */
[----:B------:R-:W-:Y:S01]  /*1790*/  ISETP.GE.AND P1, PT, R22, RZ, PT ;  /* 0x000000ff1600720c */ /* 0x000fe20003f26270 */
[----:B------:R-:W-:Y:S01]  /*17a0*/  IMAD.HI.U32 R21, R5, R24, RZ ;  /* 0x0000001805157227 */ /* 0x000fe200078e00ff */
[----:B------:R-:W-:-:S02]  /*17b0*/  ISETP.GE.AND P0, PT, R23, RZ, PT ;  /* 0x000000ff1700720c */ /* 0x000fc40003f06270 */
[----:B------:R-:W-:Y:S01]  /*17c0*/  ISETP.GT.U32.AND P5, PT, R4, R20, PT ;  /* 0x000000140400720c */ /* 0x000fe20003fa4070 */
[----:B------:R-:W-:-:S04]  /*17d0*/  IMAD.HI.U32 R22, R5, R25, RZ ;  /* 0x0000001905167227 */ /* 0x000fc800078e00ff */
[----:B------:R-:W-:-:S04]  /*17e0*/  IMAD.HI.U32 R23, R5, R26, RZ ;  /* 0x0000001a05177227 */ /* 0x000fc800078e00ff */
[----:B------:R-:W-:Y:S02]  /*17f0*/  IMAD.MOV R21, RZ, RZ, -R21 ;  /* 0x000000ffff157224 */ /* 0x000fe400078e0a15 */
[----:B------:R-:W-:Y:S02]  /*1800*/  IMAD.MOV R22, RZ, RZ, -R22 ;  /* 0x000000ffff167224 */ /* 0x000fe400078e0a16 */
[----:B------:R-:W-:Y:S02]  /*1810*/  IMAD.MOV R23, RZ, RZ, -R23 ;  /* 0x000000ffff177224 */ /* 0x000fe400078e0a17 */
[C---:B------:R-:W-:Y:S02]  /*1820*/  IMAD R21, R4.reuse, R21, R24 ;  /* 0x0000001504157224 */ /* 0x040fe400078e0218 */
[C---:B------:R-:W-:Y:S02]  /*1830*/  IMAD R22, R4.reuse, R22, R25 ;  /* 0x0000001604167224 */ /* 0x040fe400078e0219 */
[----:B------:R-:W-:Y:S01]  /*1840*/  @!P4 IMAD.IADD R19, R19, 0x1, -R4 ;  /* 0x000000011313c824 */ /* 0x000fe200078e0a04 */
[C---:B------:R-:W-:Y:S01]  /*1850*/  ISETP.GT.U32.AND P4, PT, R4.reuse, R21, PT ;  /* 0x000000150400720c */ /* 0x040fe20003f84070 */
[C---:B------:R-:W-:Y:S01]  /*1860*/  IMAD R23, R4.reuse, R23, R26 ;  /* 0x0000001704177224 */ /* 0x040fe200078e021a */
[----:B------:R-:W-:Y:S01]  /*1870*/  IABS R26, R101 ;  /* 0x00000065001a7213 */ /* 0x000fe20000000000 */
[----:B------:R-:W-:Y:S01]  /*1880*/  @!P6 IMAD.MOV R19, RZ, RZ, -R19 ;  /* 0x000000ffff13e224 */ /* 0x000fe200078e0a13 */
[----:B------:R-:W-:Y:S01]  /*1890*/  ISETP.GT.U32.AND P6, PT, R4, R22, PT ;  /* 0x000000160400720c */ /* 0x000fe20003fc4070 */
[----:B------:R-:W-:Y:S01]  /*18a0*/  @!P5 IMAD.IADD R20, R20, 0x1, -R4 ;  /* 0x000000011414d824 */ /* 0x000fe200078e0a04 */
[----:B------:R-:W-:Y:S01]  /*18b0*/  ISETP.GT.U32.AND P5, PT, R4, R23, PT ;  /* 0x000000170400720c */ /* 0x000fe20003fa4070 */
[----:B------:R-:W-:-:S04]  /*18c0*/  IMAD.HI.U32 R24, R5, R26, RZ ;  /* 0x0000001a05187227 */ /* 0x000fc800078e00ff */
[----:B------:R-:W-:-:S04]  /*18d0*/  IMAD.HI.U32 R25, R5, R28, RZ ;  /* 0x0000001c05197227 */ /* 0x000fc800078e00ff */
[--C-:B------:R-:W-:Y:S01]  /*18e0*/  @!P4 IMAD.IADD R21, R21, 0x1, -R4.reuse ;  /* 0x000000011515c824 */ /* 0x100fe200078e0a04 */
[----:B------:R-:W-:Y:S01]  /*18f0*/  ISETP.GE.AND P4, PT, R101, RZ, PT ;  /* 0x000000ff6500720c */ /* 0x000fe20003f86270 */
[----:B------:R-:W-:Y:S02]  /*1900*/  @!P6 IMAD.IADD R22, R22, 0x1, -R4 ;  /* 0x000000011616e824 */ /* 0x000fe400078e0a04 */
[----:B------:R-:W-:Y:S01]  /*1910*/  @!P2 IMAD.MOV R18, RZ, RZ, -R18 ;  /* 0x000000ffff12a224 */ /* 0x000fe200078e0a12 */
[----:B------:R-:W-:Y:S01]  /*1920*/  ISETP.GE.AND P2, PT, R27, RZ, PT ;  /* 0x000000ff1b00720c */ /* 0x000fe20003f46270 */
[----:B------:R-:W-:Y:S01]  /*1930*/  @!P5 IMAD.IADD R23, R23, 0x1, -R4 ;  /* 0x000000011717d824 */ /* 0x000fe200078e0a04 */
[C---:B------:R-:W-:Y:S01]  /*1940*/  ISETP.GT.U32.AND P6, PT, R4.reuse, R21, PT ;  /* 0x000000150400720c */ /* 0x040fe20003fc4070 */
[----:B------:R-:W-:Y:S01]  /*1950*/  IMAD.MOV R27, RZ, RZ, -R24 ;  /* 0x000000ffff1b7224 */ /* 0x000fe200078e0a18 */
[----:B------:R-:W-:Y:S01]  /*1960*/  ISETP.GT.U32.AND P5, PT, R4, R22, PT ;  /* 0x000000160400720c */ /* 0x000fe20003fa4070 */
[----:B------:R-:W-:-:S02]  /*1970*/  IMAD.MOV R29, RZ, RZ, -R25 ;  /* 0x000000ffff1d7224 */ /* 0x000fc400078e0a19 */
[----:B------:R-:W-:-:S04]  /*1980*/  IMAD.HI.U32 R24, R5, R30, RZ ;  /* 0x0000001e05187227 */ /* 0x000fc800078e00ff */
[C---:B------:R-:W-:Y:S02]  /*1990*/  IMAD R25, R4.reuse, R27, R26 ;  /* 0x0000001b04197224 */ /* 0x040fe400078e021a */
[C---:B------:R-:W-:Y:S02]  /*19a0*/  IMAD R26, R4.reuse, R29, R28 ;  /* 0x0000001d041a7224 */ /* 0x040fe400078e021c */
[----:B------:R-:W-:Y:S01]  /*19b0*/  IMAD.MOV R27, RZ, RZ, -R24 ;  /* 0x000000ffff1b7224 */ /* 0x000fe200078e0a18 */
[----:B------:R-:W-:Y:S01]  /*19c0*/  IABS R24, R97 ;  /* 0x0000006100187213 */ /* 0x000fe20000000000 */
[----:B------:R-:W-:Y:S02]  /*19d0*/  IMAD.MOV.U32 R29, RZ, RZ, R31 ;  /* 0x000000ffff1d7224 */ /* 0x000fe400078e001f */
[----:B------:R-:W-:Y:S02]  /*19e0*/  IMAD R27, R4, R27, R30 ;  /* 0x0000001b041b7224 */ /* 0x000fe400078e021e */
[----:B------:R-:W-:-:S04]  /*19f0*/  IMAD.HI.U32 R28, R5, R29, RZ ;  /* 0x0000001d051c7227 */ /* 0x000fc800078e00ff */
[----:B------:R-:W-:Y:S02]  /*1a00*/  IMAD.MOV.U32 R30, RZ, RZ, R24 ;  /* 0x000000ffff1e7224 */ /* 0x000fe400078e0018 */
[--C-:B------:R-:W-:Y:S01]  /*1a10*/  @!P6 IMAD.IADD R21, R21, 0x1, -R4.reuse ;  /* 0x000000011515e824 */ /* 0x100fe200078e0a04 */
[----:B------:R-:W-:Y:S01]  /*1a20*/  ISETP.GT.U32.AND P6, PT, R4, R25, PT ;  /* 0x000000190400720c */ /* 0x000fe20003fc4070 */
[----:B------:R-:W-:Y:S01]  /*1a30*/  @!P5 IMAD.IADD R22, R22, 0x1, -R4 ;  /* 0x000000011616d824 */ /* 0x000fe200078e0a04 */
[----:B------:R-:W-:Y:S01]  /*1a40*/  ISETP.GT.U32.AND P5, PT, R4, R26, PT ;  /* 0x0000001a0400720c */ /* 0x000fe20003fa4070 */
[----:B------:R-:W-:Y:S02]  /*1a50*/  IMAD.MOV R28, RZ, RZ, -R28 ;  /* 0x000000ffff1c7224 */ /* 0x000fe400078e0a1c */
[----:B------:R-:W-:-:S04]  /*1a60*/  IMAD.HI.U32 R24, R5, R30, RZ ;  /* 0x0000001e05187227 */ /* 0x000fc800078e00ff */
[C---:B------:R-:W-:Y:S02]  /*1a70*/  IMAD R28, R4.reuse, R28, R29 ;  /* 0x0000001c041c7224 */ /* 0x040fe400078e021d */
[----:B------:R-:W-:Y:S02]  /*1a80*/  IMAD.MOV R29, RZ, RZ, -R24 ;  /* 0x000000ffff1d7224 */ /* 0x000fe400078e0a18 */
[----:B------:R-:W-:Y:S01]  /*1a90*/  @!P3 IMAD.MOV R20, RZ, RZ, -R20 ;  /* 0x000000ffff14b224 */ /* 0x000fe200078e0a14 */
[C---:B------:R-:W-:Y:S01]  /*1aa0*/  ISETP.GT.U32.AND P3, PT, R4.reuse, R23, PT ;  /* 0x000000170400720c */ /* 0x040fe20003f64070 */
[C---:B------:R-:W-:Y:S02]  /*1ab0*/  IMAD R29, R4.reuse, R29, R30 ;  /* 0x0000001d041d7224 */ /* 0x040fe400078e021e */
[--C-:B------:R-:W-:Y:S01]  /*1ac0*/  @!P6 IMAD.IADD R25, R25, 0x1, -R4.reuse ;  /* 0x000000011919e824 */ /* 0x100fe200078e0a04 */
[----:B------:R-:W-:Y:S01]  /*1ad0*/  ISETP.GT.U32.AND P6, PT, R4, R28, PT ;  /* 0x0000001c0400720c */ /* 0x000fe20003fc4070 */
[----:B------:R-:W-:Y:S01]  /*1ae0*/  @!P5 IMAD.IADD R26, R26, 0x1, -R4 ;  /* 0x000000011a1ad824 */ /* 0x000fe200078e0a04 */
[----:B------:R-:W-:Y:S01]  /*1af0*/  ISETP.GT.U32.AND P5, PT, R4, R29, PT ;  /* 0x0000001d0400720c */ /* 0x000fe20003fa4070 */
[----:B------:R-:W-:-:S04]  /*1b00*/  IMAD.HI.U32 R24, R5, R32, RZ ;  /* 0x0000002005187227 */ /* 0x000fc800078e00ff */
[----:B------:R-:W-:Y:S02]  /*1b10*/  IMAD.MOV R33, RZ, RZ, -R24 ;  /* 0x000000ffff217224 */ /* 0x000fe400078e0a18 */
[----:B------:R-:W-:Y:S01]  /*1b20*/  @!P3 IMAD.IADD R23, R23, 0x1, -R4 ;  /* 0x000000011717b824 */ /* 0x000fe200078e0a04 */
[----:B------:R-:W-:Y:S01]  /*1b30*/  ISETP.GT.U32.AND P3, PT, R4, R27, PT ;  /* 0x0000001b0400720c */ /* 0x000fe20003f64070 */
[----:B------:R-:W-:-:S04]  /*1b40*/  IMAD.HI.U32 R24, R5, R35, RZ ;  /* 0x0000002305187227 */ /* 0x000fc800078e00ff */
[--C-:B------:R-:W-:Y:S01]  /*1b50*/  @!P6 IMAD.IADD R28, R28, 0x1, -R4.reuse ;  /* 0x000000011c1ce824 */ /* 0x100fe200078e0a04 */
[C---:B------:R-:W-:Y:S01]  /*1b60*/  ISETP.GT.U32.AND P6, PT, R4.reuse, R25, PT ;  /* 0x000000190400720c */ /* 0x040fe20003fc4070 */
[----:B------:R-:W-:Y:S02]  /*1b70*/  @!P5 IMAD.IADD R29, R29, 0x1, -R4 ;  /* 0x000000011d1dd824 */ /* 0x000fe400078e0a04 */
[C---:B------:R-:W-:Y:S01]  /*1b80*/  IMAD R30, R4.reuse, R33, R32 ;  /* 0x00000021041e7224 */ /* 0x040fe200078e0220 */
[----:B------:R-:W-:Y:S01]  /*1b90*/  IABS R33, R92 ;  /* 0x0000005c00217213 */ /* 0x000fe20000000000 */
[----:B------:R-:W-:Y:S01]  /*1ba0*/  IMAD.MOV R24, RZ, RZ, -R24 ;  /* 0x000000ffff187224 */ /* 0x000fe200078e0a18 */
[----:B------:R-:W-:Y:S01]  /*1bb0*/  ISETP.GT.U32.AND P5, PT, R4, R29, PT ;  /* 0x0000001d0400720c */ /* 0x000fe20003fa4070 */
[----:B------:R-:W-:Y:S01]  /*1bc0*/  @!P3 IMAD.IADD R27, R27, 0x1, -R4 ;  /* 0x000000011b1bb824 */ /* 0x000fe200078e0a04 */
[----:B------:R-:W-:Y:S01]  /*1bd0*/  ISETP.GE.AND P3, PT, R100, RZ, PT ;  /* 0x000000ff6400720c */ /* 0x000fe20003f66270 */
[----:B------:R-:W-:-:S02]  /*1be0*/  @!P1 IMAD.MOV R22, RZ, RZ, -R22 ;  /* 0x000000ffff169224 */ /* 0x000fc400078e0a16 */
[C---:B------:R-:W-:Y:S01]  /*1bf0*/  IMAD R32, R4.reuse, R24, R35 ;  /* 0x0000001804207224 */ /* 0x040fe200078e0223 */
[C---:B------:R-:W-:Y:S01]  /*1c00*/  ISETP.GT.U32.AND P1, PT, R4.reuse, R27, PT ;  /* 0x0000001b0400720c */ /* 0x040fe20003f24070 */
[----:B------:R-:W-:Y:S01]  /*1c10*/  @!P6 IMAD.IADD R25, R25, 0x1, -R4 ;  /* 0x000000011919e824 */ /* 0x000fe200078e0a04 */
[----:B------:R-:W-:Y:S01]  /*1c20*/  ISETP.GT.U32.AND P6, PT, R4, R30, PT ;  /* 0x0000001e0400720c */ /* 0x000fe20003fc4070 */
[----:B------:R-:W-:Y:S01]  /*1c30*/  IMAD.HI.U32 R31, R5, R34, RZ ;  /* 0x00000022051f7227 */ /* 0x000fe200078e00ff */
[----:B------:R-:W-:-:S03]  /*1c40*/  IABS R35, R93 ;  /* 0x0000005d00237213 */ /* 0x000fc60000000000 */
[----:B------:R-:W-:Y:S01]  /*1c50*/  @!P5 IMAD.IADD R29, R29, 0x1, -R4 ;  /* 0x000000011d1dd824 */ /* 0x000fe200078e0a04 */
[C---:B------:R-:W-:Y:S01]  /*1c60*/  ISETP.GT.U32.AND P5, PT, R4.reuse, R32, PT ;  /* 0x000000200400720c */ /* 0x040fe20003fa4070 */
[----:B------:R-:W-:Y:S02]  /*1c70*/  IMAD.MOV R31, RZ, RZ, -R31 ;  /* 0x000000ffff1f7224 */ /* 0x000fe400078e0a1f */
[----:B------:R-:W-:Y:S01]  /*1c80*/  @!P2 IMAD.MOV R23, RZ, RZ, -R23 ;  /* 0x000000ffff17a224 */ /* 0x000fe200078e0a17 */
[C---:B------:R-:W-:Y:S01]  /*1c90*/  ISETP.GT.U32.AND P2, PT, R4.reuse, R28, PT ;  /* 0x0000001c0400720c */ /* 0x040fe20003f44070 */
[C---:B------:R-:W-:Y:S02]  /*1ca0*/  IMAD R31, R4.reuse, R31, R34 ;  /* 0x0000001f041f7224 */ /* 0x040fe400078e0222 */
[----:B------:R-:W-:Y:S01]  /*1cb0*/  @!P0 IMAD.MOV R21, RZ, RZ, -R21 ;  /* 0x000000ffff158224 */ /* 0x000fe200078e0a15 */
[C---:B------:R-:W-:Y:S01]  /*1cc0*/  ISETP.GT.U32.AND P0, PT, R4.reuse, R26, PT ;  /* 0x0000001a0400720c */ /* 0x040fe20003f04070 */
[--C-:B------:R-:W-:Y:S01]  /*1cd0*/  @!P1 IMAD.IADD R27, R27, 0x1, -R4.reuse ;  /* 0x000000011b1b9824 */ /* 0x100fe200078e0a04 */
[----:B------:R-:W-:Y:S01]  /*1ce0*/  ISETP.GT.U32.AND P1, PT, R4, R31, PT ;  /* 0x0000001f0400720c */ /* 0x000fe20003f24070 */
[----:B------:R-:W-:Y:S01]  /*1cf0*/  @!P6 IMAD.IADD R30, R30, 0x1, -R4 ;  /* 0x000000011e1ee824 */ /* 0x000fe200078e0a04 */
[----:B------:R-:W-:Y:S01]  /*1d00*/  ISETP.GE.AND P6, PT, R97, RZ, PT ;  /* 0x000000ff6100720c */ /* 0x000fe20003fc6270 */
[----:B------:R-:W-:-:S04]  /*1d10*/  IMAD.HI.U32 R24, R5, R33, RZ ;  /* 0x0000002105187227 */ /* 0x000fc800078e00ff */
[----:B------:R-:W-:Y:S01]  /*1d20*/  @!P5 IMAD.IADD R32, R32, 0x1, -R4 ;  /* 0x000000012020d824 */ /* 0x000fe200078e0a04 */
[----:B------:R-:W-:Y:S01]  /*1d30*/  ISETP.GT.U32.AND P5, PT, R4, R30, PT ;  /* 0x0000001e0400720c */ /* 0x000fe20003fa4070 */
[----:B------:R-:W-:Y:S02]  /*1d40*/  IMAD.MOV R34, RZ, RZ, -R24 ;  /* 0x000000ffff227224 */ /* 0x000fe400078e0a18 */
[----:B------:R-:W-:-:S04]  /*1d50*/  IMAD.HI.U32 R24, R5, R35, RZ ;  /* 0x0000002305187227 */ /* 0x000fc800078e00ff */
[----:B------:R-:W-:Y:S01]  /*1d60*/  @!P2 IMAD.IADD R28, R28, 0x1, -R4 ;  /* 0x000000011c1ca824 */ /* 0x000fe200078e0a04 */
[----:B------:R-:W-:Y:S01]  /*1d70*/  ISETP.GE.AND P2, PT, R98, RZ, PT ;  /* 0x000000ff6200720c */ /* 0x000fe20003f46270 */
[----:B------:R-:W-:Y:S02]  /*1d80*/  IMAD.MOV R24, RZ, RZ, -R24 ;  /* 0x000000ffff187224 */ /* 0x000fe400078e0a18 */
[----:B------:R-:W-:Y:S02]  /*1d90*/  IMAD R33, R4, R34, R33 ;  /* 0x0000002204217224 */ /* 0x000fe400078e0221 */
[--C-:B------:R-:W-:Y:S01]  /*1da0*/  @!P0 IMAD.IADD R26, R26, 0x1, -R4.reuse ;  /* 0x000000011a1a8824 */ /* 0x100fe200078e0a04 */
[----:B------:R-:W-:Y:S01]  /*1db0*/  ISETP.GE.AND P0, PT, R99, RZ, PT ;  /* 0x000000ff6300720c */ /* 0x000fe20003f06270 */
[----:B------:R-:W-:Y:S01]  /*1dc0*/  @!P1 IMAD.IADD R31, R31, 0x1, -R4 ;  /* 0x000000011f1f9824 */ /* 0x000fe200078e0a04 */
[----:B------:R-:W-:Y:S01]  /*1dd0*/  ISETP.GE.AND P1, PT, R96, RZ, PT ;  /* 0x000000ff6000720c */ /* 0x000fe20003f26270 */
[----:B------:R-:W-:-:S02]  /*1de0*/  IMAD R34, R4, R24, R35 ;  /* 0x0000001804227224 */ /* 0x000fc400078e0223 */
[----:B------:R-:W-:Y:S01]  /*1df0*/  @!P3 IMAD.MOV R26, RZ, RZ, -R26 ;  /* 0x000000ffff1ab224 */ /* 0x000fe200078e0a1a */
[----:B------:R-:W-:Y:S01]  /*1e00*/  ISETP.GT.U32.AND P3, PT, R4, R31, PT ;  /* 0x0000001f0400720c */ /* 0x000fe20003f64070 */
[----:B------:R-:W-:Y:S01]  /*1e10*/  @!P5 IMAD.IADD R30, R30, 0x1, -R4 ;  /* 0x000000011e1ed824 */ /* 0x000fe200078e0a04 */
[----:B------:R-:W-:Y:S01]  /*1e20*/  ISETP.GT.U32.AND P5, PT, R4, R34, PT ;  /* 0x000000220400720c */ /* 0x000fe20003fa4070 */
[----:B------:R-:W-:Y:S01]  /*1e30*/  @!P2 IMAD.MOV R28, RZ, RZ, -R28 ;  /* 0x000000ffff1ca224 */ /* 0x000fe200078e0a1c */
[----:B------:R-:W-:Y:S01]  /*1e40*/  ISETP.GE.AND P2, PT, R95, RZ, PT ;  /* 0x000000ff5f00720c */ /* 0x000fe20003f46270 */
[----:B------:R-:W-:-:S04]  /*1e50*/  IMAD.HI.U32 R24, R5, R36, RZ ;  /* 0x0000002405187227 */ /* 0x000fc800078e00ff */
[----:B------:R-:W-:Y:S01]  /*1e60*/  @!P0 IMAD.MOV R27, RZ, RZ, -R27 ;  /* 0x000000ffff1b8224 */ /* 0x000fe200078e0a1b */
[----:B------:R-:W-:Y:S01]  /*1e70*/  ISETP.GT.U32.AND P0, PT, R4, R33, PT ;  /* 0x000000210400720c */ /* 0x000fe20003f04070 */
[----:B------:R-:W-:Y:S01]  /*1e80*/  IMAD.MOV R35, RZ, RZ, -R24 ;  /* 0x000000ffff237224 */ /* 0x000fe200078e0a18 */
[----:B------:R-:W-:Y:S01]  /*1e90*/  IABS R24, R90 ;  /* 0x0000005a00187213 */ /* 0x000fe20000000000 */
[----:B------:R-:W-:Y:S01]  /*1ea0*/  @!P3 IMAD.IADD R31, R31, 0x1, -R4 ;  /* 0x000000011f1fb824 */ /* 0x000fe200078e0a04 */
[----:B------:R-:W-:Y:S01]  /*1eb0*/  ISETP.GE.AND P3, PT, R92, RZ, PT ;  /* 0x000000ff5c00720c */ /* 0x000fe20003f66270 */
[----:B------:R-:W-:Y:S02]  /*1ec0*/  IMAD R35, R4, R35, R36 ;  /* 0x0000002304237224 */ /* 0x000fe400078e0224 */
[----:B------:R-:W-:Y:S02]  /*1ed0*/  @!P5 IMAD.IADD R34, R34, 0x1, -R4 ;  /* 0x000000012222d824 */ /* 0x000fe400078e0a04 */
[----:B------:R-:W-:-:S02]  /*1ee0*/  IMAD.MOV.U32 R36, RZ, RZ, R24 ;  /* 0x000000ffff247224 */ /* 0x000fc400078e0018 */
[----:B------:R-:W-:Y:S01]  /*1ef0*/  @!P1 IMAD.MOV R30, RZ, RZ, -R30 ;  /* 0x000000ffff1e9224 */ /* 0x000fe200078e0a1e */
[C---:B------:R-:W-:Y:S01]  /*1f00*/  ISETP.GT.U32.AND P1, PT, R4.reuse, R34, PT ;  /* 0x000000220400720c */ /* 0x040fe20003f24070 */
[----:B------:R-:W-:Y:S01]  /*1f10*/  @!P2 IMAD.MOV R31, RZ, RZ, -R31 ;  /* 0x000000ffff1fa224 */ /* 0x000fe200078e0a1f */
[----:B------:R-:W-:Y:S01]  /*1f20*/  ISETP.GT.U32.AND P2, PT, R4, R35, PT ;  /* 0x000000230400720c */ /* 0x000fe20003f44070 */
[----:B------:R-:W-:-:S04]  /*1f30*/  IMAD.HI.U32 R24, R5, R36, RZ ;  /* 0x0000002405187227 */ /* 0x000fc800078e00ff */
[----:B------:R-:W-:Y:S01]  /*1f40*/  @!P0 IMAD.IADD R33, R33, 0x1, -R4 ;  /* 0x0000000121218824 */ /* 0x000fe200078e0a04 */
[----:B------:R-:W-:Y:S01]  /*1f50*/  ISETP.GE.AND P0, PT, R91, RZ, PT ;  /* 0x000000ff5b00720c */ /* 0x000fe20003f06270 */
[----:B------:R-:W-:Y:S02]  /*1f60*/  IMAD.MOV R37, RZ, RZ, -R24 ;  /* 0x000000ffff257224 */ /* 0x000fe400078e0a18 */
[----:B------:R-:W-:Y:S01]  /*1f70*/  IMAD.HI.U32 R24, R5, R38, RZ ;  /* 0x0000002605187227 */ /* 0x000fe200078e00ff */
[----:B------:R-:W-:-:S03]  /*1f80*/  ISETP.GT.U32.AND P5, PT, R4, R33, PT ;  /* 0x000000210400720c */ /* 0x000fc60003fa4070 */
[----:B------:R-:W-:Y:S02]  /*1f90*/  IMAD R36, R4, R37, R36 ;  /* 0x0000002504247224 */ /* 0x000fe400078e0224 */
[--C-:B------:R-:W-:Y:S02]  /*1fa0*/  @!P1 IMAD.IADD R34, R34, 0x1, -R4.reuse ;  /* 0x0000000122229824 */ /* 0x100fe400078e0a04 */
[----:B------:R-:W-:Y:S01]  /*1fb0*/  @!P2 IMAD.IADD R35, R35, 0x1, -R4 ;  /* 0x000000012323a824 */ /* 0x000fe200078e0a04 */
[C---:B------:R-:W-:Y:S01]  /*1fc0*/  ISETP.GT.U32.AND P1, PT, R4.reuse, R36, PT ;  /* 0x000000240400720c */ /* 0x040fe20003f24070 */
[----:B------:R-:W-:Y:S01]  /*1fd0*/  @!P4 IMAD.MOV R25, RZ, RZ, -R25 ;  /* 0x000000ffff19c224 */ /* 0x000fe200078e0a19 */
[C---:B------:R-:W-:Y:S01]  /*1fe0*/  ISETP.GT.U32.AND P4, PT, R4.reuse, R32, PT ;  /* 0x000000200400720c */ /* 0x040fe20003f84070 */
[----:B------:R-:W-:Y:S01]  /*1ff0*/  IMAD.MOV R37, RZ, RZ, -R24 ;  /* 0x000000ffff257224 */ /* 0x000fe200078e0a18 */
[----:B------:R-:W-:Y:S01]  /*2000*/  ISETP.GT.U32.AND P2, PT, R4, R35, PT ;  /* 0x000000230400720c */ /* 0x000fe20003f44070 */
[----:B------:R-:W-:-:S04]  /*2010*/  IMAD.HI.U32 R24, R5, R39, RZ ;  /* 0x0000002705187227 */ /* 0x000fc800078e00ff */
[----:B------:R-:W-:Y:S01]  /*2020*/  @!P6 IMAD.MOV R29, RZ, RZ, -R29 ;  /* 0x000000ffff1de224 */ /* 0x000fe200078e0a1d */
[----:B------:R-:W-:Y:S01]  /*2030*/  ISETP.GE.AND P6, PT, R94, RZ, PT ;  /* 0x000000ff5e00720c */ /* 0x000fe20003fc6270 */
[----:B------:R-:W-:Y:S01]  /*2040*/  @!P5 IMAD.IADD R33, R33, 0x1, -R4 ;  /* 0x000000012121d824 */ /* 0x000fe200078e0a04 */
[----:B------:R-:W-:Y:S01]  /*2050*/  ISETP.GE.AND P5, PT, R89, RZ, PT ;  /* 0x000000ff5900720c */ /* 0x000fe20003fa6270 */
[C---:B------:R-:W-:Y:S02]  /*2060*/  IMAD R37, R4.reuse, R37, R38 ;  /* 0x0000002504257224 */ /* 0x040fe400078e0226 */
[----:B------:R-:W-:Y:S02]  /*2070*/  IMAD.MOV R24, RZ, RZ, -R24 ;  /* 0x000000ffff187224 */ /* 0x000fe400078e0a18 */
[----:B------:R-:W-:Y:S01]  /*2080*/  @!P3 IMAD.MOV R33, RZ, RZ, -R33 ;  /* 0x000000ffff21b224 */ /* 0x000fe200078e0a21 */
[C---:B------:R-:W-:Y:S01]  /*2090*/  ISETP.GT.U32.AND P3, PT, R4.reuse, R37, PT ;  /* 0x000000250400720c */ /* 0x040fe20003f64070 */
[----:B------:R-:W-:-:S02]  /*20a0*/  IMAD R38, R4, R24, R39 ;  /* 0x0000001804267224 */ /* 0x000fc400078e0227 */
[--C-:B------:R-:W-:Y:S02]  /*20b0*/  @!P1 IMAD.IADD R36, R36, 0x1, -R4.reuse ;  /* 0x0000000124249824 */ /* 0x100fe400078e0a04 */
[--C-:B------:R-:W-:Y:S01]  /*20c0*/  @!P4 IMAD.IADD R32, R32, 0x1, -R4.reuse ;  /* 0x000000012020c824 */ /* 0x100fe200078e0a04 */
[----:B------:R-:W-:Y:S01]  /*20d0*/  ISETP.GE.AND P4, PT, R93, RZ, PT ;  /* 0x000000ff5d00720c */ /* 0x000fe20003f86270 */
[----:B------:R-:W-:Y:S01]  /*20e0*/  @!P2 IMAD.IADD R35, R35, 0x1, -R4 ;  /* 0x000000012323a824 */ /* 0x000fe200078e0a04 */
[C---:B------:R-:W-:Y:S01]  /*20f0*/  ISETP.GT.U32.AND P1, PT, R4.reuse, R36, PT ;  /* 0x000000240400720c */ /* 0x040fe20003f24070 */
[----:B------:R-:W-:Y:S01]  /*2100*/  @!P6 IMAD.MOV R32, RZ, RZ, -R32 ;  /* 0x000000ffff20e224 */ /* 0x000fe200078e0a20 */
[----:B------:R-:W-:Y:S01]  /*2110*/  ISETP.GT.U32.AND P2, PT, R4, R38, PT ;  /* 0x000000260400720c */ /* 0x000fe20003f44070 */
[----:B------:R-:W-:Y:S01]  /*2120*/  IMAD.HI.U32 R24, R5, R41, RZ ;  /* 0x0000002905187227 */ /* 0x000fe200078e00ff */
[----:B------:R-:W-:-:S03]  /*2130*/  ISETP.GE.AND P6, PT, R90, RZ, PT ;  /* 0x000000ff5a00720c */ /* 0x000fc60003fc6270 */
[----:B------:R-:W-:-:S04]  /*2140*/  IMAD.HI.U32 R39, R5, R42, RZ ;  /* 0x0000002a05277227 */ /* 0x000fc800078e00ff */
[----:B------:R-:W-:Y:S02]  /*2150*/  IMAD.MOV R24, RZ, RZ, -R24 ;  /* 0x000000ffff187224 */ /* 0x000fe400078e0a18 */
[----:B------:R-:W-:Y:S02]  /*2160*/  @!P3 IMAD.IADD R37, R37, 0x1, -R4 ;  /* 0x000000012525b824 */ /* 0x000fe400078e0a04 */
[----:B------:R-:W-:Y:S02]  /*2170*/  IMAD.MOV R43, RZ, RZ, -R39 ;  /* 0x000000ffff2b7224 */ /* 0x000fe400078e0a27 */
[C---:B------:R-:W-:Y:S01]  /*2180*/  IMAD R39, R4.reuse, R24, R41 ;  /* 0x0000001804277224 */ /* 0x040fe200078e0229 */
[----:B------:R-:W-:Y:S01]  /*2190*/  ISETP.GT.U32.AND P3, PT, R4, R37, PT ;  /* 0x000000250400720c */ /* 0x000fe20003f64070 */
[----:B------:R-:W-:Y:S02]  /*21a0*/  IMAD.MOV R41, RZ, RZ, -R40 ;  /* 0x000000ffff297224 */ /* 0x000fe400078e0a28 */
[--C-:B------:R-:W-:Y:S01]  /*21b0*/  @!P1 IMAD.IADD R36, R36, 0x1, -R4.reuse ;  /* 0x0000000124249824 */ /* 0x100fe200078e0a04 */
[----:B------:R-:W-:Y:S01]  /*21c0*/  ISETP.GE.AND P1, PT, R86, RZ, PT ;  /* 0x000000ff5600720c */ /* 0x000fe20003f26270 */
[----:B------:R-:W-:-:S02]  /*21d0*/  @!P2 IMAD.IADD R38, R38, 0x1, -R4 ;  /* 0x000000012626a824 */ /* 0x000fc400078e0a04 */
[C---:B------:R-:W-:Y:S01]  /*21e0*/  IMAD R40, R4.reuse, R43, R42 ;  /* 0x0000002b04287224 */ /* 0x040fe200078e022a */
[----:B------:R-:W-:Y:S01]  /*21f0*/  IABS R43, R85 ;  /* 0x00000055002b7213 */ /* 0x000fe20000000000 */
[----:B------:R-:W-:Y:S01]  /*2200*/  @!P6 IMAD.MOV R36, RZ, RZ, -R36 ;  /* 0x000000ffff24e224 */ /* 0x000fe200078e0a24 */
[C---:B------:R-:W-:Y:S01]  /*2210*/  ISETP.GT.U32.AND P2, PT, R4.reuse, R38, PT ;  /* 0x000000260400720c */ /* 0x040fe20003f44070 */
[----:B------:R-:W-:Y:S01]  /*2220*/  @!P4 IMAD.MOV R34, RZ, RZ, -R34 ;  /* 0x000000ffff22c224 */ /* 0x000fe200078e0a22 */
[----:B------:R-:W-:Y:S01]  /*2230*/  ISETP.GT.U32.AND P6, PT, R4, R40, PT ;  /* 0x000000280400720c */ /* 0x000fe20003fc4070 */
[----:B------:R-:W-:Y:S01]  /*2240*/  @!P3 IMAD.IADD R37, R37, 0x1, -R4 ;  /* 0x000000012525b824 */ /* 0x000fe200078e0a04 */
[----:B------:R-:W-:Y:S01]  /*2250*/  ISETP.GE.AND P4, PT, R88, RZ, PT ;  /* 0x000000ff5800720c */ /* 0x000fe20003f86270 */
[C---:B------:R-:W-:Y:S01]  /*2260*/  IMAD R41, R4.reuse, R41, R44 ;  /* 0x0000002904297224 */ /* 0x040fe200078e022c */
[----:B------:R-:W-:Y:S01]  /*2270*/  ISETP.GT.U32.AND P3, PT, R4, R39, PT ;  /* 0x000000270400720c */ /* 0x000fe20003f64070 */
[----:B------:R-:W-:Y:S01]  /*2280*/  IMAD.HI.U32 R24, R5, R43, RZ ;  /* 0x0000002b05187227 */ /* 0x000fe200078e00ff */
[----:B------:R-:W-:-:S03]  /*2290*/  IABS R44, R75 ;  /* 0x0000004b002c7213 */ /* 0x000fc60000000000 */
[----:B------:R-:W-:Y:S02]  /*22a0*/  IMAD.MOV R24, RZ, RZ, -R24 ;  /* 0x000000ffff187224 */ /* 0x000fe400078e0a18 */
[--C-:B------:R-:W-:Y:S01]  /*22b0*/  @!P2 IMAD.IADD R38, R38, 0x1, -R4.reuse ;  /* 0x000000012626a824 */ /* 0x100fe200078e0a04 */
[----:B------:R-:W-:Y:S01]  /*22c0*/  ISETP.GT.U32.AND P2, PT, R4, R41, PT ;  /* 0x000000290400720c */ /* 0x000fe20003f44070 */
[----:B------:R-:W-:Y:S02]  /*22d0*/  @!P6 IMAD.IADD R40, R40, 0x1, -R4 ;  /* 0x000000012828e824 */ /* 0x000fe400078e0a04 */
[----:B------:R-:W-:Y:S02]  /*22e0*/  @!P4 IMAD.MOV R38, RZ, RZ, -R38 ;  /* 0x000000ffff26c224 */ /* 0x000fe400078e0a26 */
[----:B------:R-:W-:Y:S01]  /*22f0*/  IMAD.HI.U32 R42, R5, R44, RZ ;  /* 0x0000002c052a7227 */ /* 0x000fe200078e00ff */
[----:B------:R-:W-:-:S03]  /*2300*/  ISETP.GT.U32.AND P4, PT, R4, R40, PT ;  /* 0x000000280400720c */ /* 0x000fc60003f84070 */
[----:B------:R-:W-:Y:S01]  /*2310*/  @!P3 IMAD.IADD R39, R39, 0x1, -R4 ;  /* 0x000000012727b824 */ /* 0x000fe200078e0a04 */
[----:B------:R-:W-:Y:S01]  /*2320*/  ISETP.GE.AND P3, PT, R85, RZ, PT ;  /* 0x000000ff5500720c */ /* 0x000fe20003f66270 */
[----:B------:R-:W-:Y:S02]  /*2330*/  IMAD.MOV R45, RZ, RZ, -R42 ;  /* 0x000000ffff2d7224 */ /* 0x000fe400078e0a2a */
[C---:B------:R-:W-:Y:S01]  /*2340*/  IMAD R42, R4.reuse, R24, R43 ;  /* 0x00000018042a7224 */ /* 0x040fe200078e022b */
[C---:B------:R-:W-:Y:S01]  /*2350*/  ISETP.GT.U32.AND P6, PT, R4.reuse, R39, PT ;  /* 0x000000270400720c */ /* 0x040fe20003fc4070 */
[----:B------:R-:W-:Y:S02]  /*2360*/  IMAD R43, R4, R45, R44 ;  /* 0x0000002d042b7224 */ /* 0x000fe400078e022c */
[----:B------:R-:W-:-:S04]  /*2370*/  IMAD.HI.U32 R24, R5, R46, RZ ;  /* 0x0000002e05187227 */ /* 0x000fc800078e00ff */
[--C-:B------:R-:W-:Y:S01]  /*2380*/  @!P4 IMAD.IADD R40, R40, 0x1, -R4.reuse ;  /* 0x000000012828c824 */ /* 0x100fe200078e0a04 */
[C---:B------:R-:W-:Y:S01]  /*2390*/  ISETP.GT.U32.AND P4, PT, R4.reuse, R43, PT ;  /* 0x0000002b0400720c */ /* 0x040fe20003f84070 */
[----:B------:R-:W-:Y:S02]  /*23a0*/  @!P2 IMAD.IADD R41, R41, 0x1, -R4 ;  /* 0x000000012929a824 */ /* 0x000fe400078e0a04 */
[----:B------:R-:W-:Y:S02]  /*23b0*/  IMAD.MOV R45, RZ, RZ, -R24 ;  /* 0x000000ffff2d7224 */ /* 0x000fe400078e0a18 */
[----:B------:R-:W-:Y:S01]  /*23c0*/  @!P6 IMAD.IADD R39, R39, 0x1, -R4 ;  /* 0x000000012727e824 */ /* 0x000fe200078e0a04 */
[C---:B------:R-:W-:Y:S01]  /*23d0*/  ISETP.GT.U32.AND P2, PT, R4.reuse, R41, PT ;  /* 0x000000290400720c */ /* 0x040fe20003f44070 */
[----:B------:R-:W-:Y:S01]  /*23e0*/  IMAD.HI.U32 R24, R5, R47, RZ ;  /* 0x0000002f05187227 */ /* 0x000fe200078e00ff */
[----:B------:R-:W-:-:S03]  /*23f0*/  ISETP.GT.U32.AND P6, PT, R4, R42, PT ;  /* 0x0000002a0400720c */ /* 0x000fc60003fc4070 */
[----:B------:R-:W-:Y:S02]  /*2400*/  IMAD R44, R4, R45, R46 ;  /* 0x0000002d042c7224 */ /* 0x000fe400078e022e */
[----:B------:R-:W-:Y:S01]  /*2410*/  @!P0 IMAD.MOV R35, RZ, RZ, -R35 ;  /* 0x000000ffff238224 */ /* 0x000fe200078e0a23 */
[----:B------:R-:W-:Y:S01]  /*2420*/  ISETP.GE.AND P0, PT, R87, RZ, PT ;  /* 0x000000ff5700720c */ /* 0x000fe20003f06270 */
[----:B------:R-:W-:Y:S01]  /*2430*/  @!P5 IMAD.MOV R37, RZ, RZ, -R37 ;  /* 0x000000ffff25d224 */ /* 0x000fe200078e0a25 */
[----:B------:R-:W-:Y:S01]  /*2440*/  ISETP.GE.AND P5, PT, R77, RZ, PT ;  /* 0x000000ff4d00720c */ /* 0x000fe20003fa6270 */
[----:B------:R-:W-:Y:S01]  /*2450*/  IMAD.HI.U32 R45, R5, R48, RZ ;  /* 0x00000030052d7227 */ /* 0x000fe200078e00ff */
[----:B------:R-:W-:Y:S02]  /*2460*/  IABS R77, R76 ;  /* 0x0000004c004d7213 */ /* 0x000fe40000000000 */
[----:B------:R-:W-:Y:S01]  /*2470*/  CS2R R86, SRZ ;  /* 0x0000000000567805 */ /* 0x000fe2000001ff00 */
[----:B------:R-:W-:Y:S01]  /*2480*/  @!P4 IMAD.IADD R43, R43, 0x1, -R4 ;  /* 0x000000012b2bc824 */ /* 0x000fe200078e0a04 */
[----:B------:R-:W-:Y:S01]  /*2490*/  ISETP.GE.AND P4, PT, R73, RZ, PT ;  /* 0x000000ff4900720c */ /* 0x000fe20003f86270 */
[----:B------:R-:W-:Y:S01]  /*24a0*/  IMAD.MOV R24, RZ, RZ, -R24 ;  /* 0x000000ffff187224 */ /* 0x000fe200078e0a18 */
[----:B------:R-:W-:Y:S01]  /*24b0*/  IABS R73, R78 ;  /* 0x0000004e00497213 */ /* 0x000fe20000000000 */
[----:B------:R-:W-:-:S02]  /*24c0*/  IMAD.MOV.U32 R46, RZ, RZ, R49 ;  /* 0x000000ffff2e7224 */ /* 0x000fc400078e0031 */
[----:B------:R-:W-:Y:S02]  /*24d0*/  IMAD.MOV R49, RZ, RZ, -R45 ;  /* 0x000000ffff317224 */ /* 0x000fe400078e0a2d */
[----:B------:R-:W-:Y:S01]  /*24e0*/  @!P1 IMAD.MOV R40, RZ, RZ, -R40 ;  /* 0x000000ffff289224 */ /* 0x000fe200078e0a28 */
[C---:B------:R-:W-:Y:S01]  /*24f0*/  ISETP.GT.U32.AND P1, PT, R4.reuse, R43, PT ;  /* 0x0000002b0400720c */ /* 0x040fe20003f24070 */
[----:B------:R-:W-:Y:S02]  /*2500*/  IMAD R45, R4, R24, R47 ;  /* 0x00000018042d7224 */ /* 0x000fe400078e022f */
[----:B------:R-:W-:-:S04]  /*2510*/  IMAD.HI.U32 R24, R5, R46, RZ ;  /* 0x0000002e05187227 */ /* 0x000fc800078e00ff */
[----:B------:R-:W-:Y:S01]  /*2520*/  IMAD R47, R4, R49, R48 ;  /* 0x00000031042f7224 */ /* 0x000fe200078e0230 */
[----:B------:R-:W-:Y:S01]  /*2530*/  IABS R48, R66 ;  /* 0x0000004200307213 */ /* 0x000fe20000000000 */
[--C-:B------:R-:W-:Y:S01]  /*2540*/  @!P2 IMAD.IADD R41, R41, 0x1, -R4.reuse ;  /* 0x000000012929a824 */ /* 0x100fe200078e0a04 */
[----:B------:R-:W-:Y:S01]  /*2550*/  ISETP.GE.AND P2, PT, R75, RZ, PT ;  /* 0x000000ff4b00720c */ /* 0x000fe20003f46270 */
[----:B------:R-:W-:Y:S01]  /*2560*/  @!P6 IMAD.IADD R42, R42, 0x1, -R4 ;  /* 0x000000012a2ae824 */ /* 0x000fe200078e0a04 */
[C---:B------:R-:W-:Y:S01]  /*2570*/  ISETP.GT.U32.AND P6, PT, R4.reuse, R44, PT ;  /* 0x0000002c0400720c */ /* 0x040fe20003fc4070 */
[----:B------:R-:W-:Y:S01]  /*2580*/  IMAD.MOV R49, RZ, RZ, -R24 ;  /* 0x000000ffff317224 */ /* 0x000fe200078e0a18 */
[----:B------:R-:W-:Y:S01]  /*2590*/  IABS R75, R79 ;  /* 0x0000004f004b7213 */ /* 0x000fe20000000000 */
[----:B------:R-:W-:Y:S01]  /*25a0*/  @!P0 IMAD.MOV R39, RZ, RZ, -R39 ;  /* 0x000000ffff278224 */ /* 0x000fe200078e0a27 */
[C---:B------:R-:W-:Y:S01]  /*25b0*/  ISETP.GT.U32.AND P0, PT, R4.reuse, R42, PT ;  /* 0x0000002a0400720c */ /* 0x040fe20003f04070 */
[----:B------:R-:W-:-:S02]  /*25c0*/  IMAD R49, R4, R49, R46 ;  /* 0x0000003104317224 */ /* 0x000fc400078e022e */
[----:B------:R-:W-:Y:S01]  /*25d0*/  @!P5 IMAD.MOV R41, RZ, RZ, -R41 ;  /* 0x000000ffff29d224 */ /* 0x000fe200078e0a29 */
[C---:B------:R-:W-:Y:S01]  /*25e0*/  ISETP.GT.U32.AND P5, PT, R4.reuse, R47, PT ;  /* 0x0000002f0400720c */ /* 0x040fe20003fa4070 */
[----:B------:R-:W-:Y:S01]  /*25f0*/  @!P1 IMAD.IADD R43, R43, 0x1, -R4 ;  /* 0x000000012b2b9824 */ /* 0x000fe200078e0a04 */
[----:B------:R-:W-:Y:S01]  /*2600*/  ISETP.GT.U32.AND P1, PT, R4, R49, PT ;  /* 0x000000310400720c */ /* 0x000fe20003f24070 */
[----:B------:R-:W-:-:S04]  /*2610*/  IMAD.HI.U32 R24, R5, R51, RZ ;  /* 0x0000003305187227 */ /* 0x000fc800078e00ff */
[----:B------:R-:W-:Y:S02]  /*2620*/  IMAD.MOV R24, RZ, RZ, -R24 ;  /* 0x000000ffff187224 */ /* 0x000fe400078e0a18 */
[--C-:B------:R-:W-:Y:S01]  /*2630*/  @!P0 IMAD.IADD R42, R42, 0x1, -R4.reuse ;  /* 0x000000012a2a8824 */ /* 0x100fe200078e0a04 */
[C---:B------:R-:W-:Y:S01]  /*2640*/  ISETP.GT.U32.AND P0, PT, R4.reuse, R45, PT ;  /* 0x0000002d0400720c */ /* 0x040fe20003f04070 */
[C---:B------:R-:W-:Y:S02]  /*2650*/  IMAD R51, R4.reuse, R24, R51 ;  /* 0x0000001804337224 */ /* 0x040fe400078e0233 */
[--C-:B------:R-:W-:Y:S02]  /*2660*/  @!P5 IMAD.IADD R47, R47, 0x1, -R4.reuse ;  /* 0x000000012f2fd824 */ /* 0x100fe400078e0a04 */
[----:B------:R-:W-:Y:S02]  /*2670*/  @!P1 IMAD.IADD R49, R49, 0x1, -R4 ;  /* 0x0000000131319824 */ /* 0x000fe400078e0a04 */
[----:B------:R-:W-:Y:S01]  /*2680*/  IMAD.HI.U32 R24, R5, R53, RZ ;  /* 0x0000003505187227 */ /* 0x000fe200078e00ff */
[----:B------:R-:W-:-:S03]  /*2690*/  ISETP.GT.U32.AND P1, PT, R4, R47, PT ;  /* 0x0000002f0400720c */ /* 0x000fc60003f24070 */
[----:B------:R-:W-:Y:S02]  /*26a0*/  @!P6 IMAD.IADD R44, R44, 0x1, -R4 ;  /* 0x000000012c2ce824 */ /* 0x000fe400078e0a04 */
[----:B------:R-:W-:Y:S02]  /*26b0*/  IMAD.MOV R24, RZ, RZ, -R24 ;  /* 0x000000ffff187224 */ /* 0x000fe400078e0a18 */
[--C-:B------:R-:W-:Y:S01]  /*26c0*/  @!P0 IMAD.IADD R45, R45, 0x1, -R4.reuse ;  /* 0x000000012d2d8824 */ /* 0x100fe200078e0a04 */
[C---:B------:R-:W-:Y:S01]  /*26d0*/  ISETP.GT.U32.AND P6, PT, R4.reuse, R44, PT ;  /* 0x0000002c0400720c */ /* 0x040fe20003fc4070 */
[C---:B------:R-:W-:Y:S01]  /*26e0*/  IMAD R53, R4.reuse, R24, R53 ;  /* 0x0000001804357224 */ /* 0x040fe200078e0235 */
[----:B------:R-:W-:Y:S01]  /*26f0*/  ISETP.GE.AND P0, PT, R71, RZ, PT ;  /* 0x000000ff4700720c */ /* 0x000fe20003f06270 */
[----:B------:R-:W-:Y:S01]  /*2700*/  @!P2 IMAD.MOV R43, RZ, RZ, -R43 ;  /* 0x000000ffff2ba224 */ /* 0x000fe200078e0a2b */
[C---:B------:R-:W-:Y:S01]  /*2710*/  ISETP.GT.U32.AND P2, PT, R4.reuse, R49, PT ;  /* 0x000000310400720c */ /* 0x040fe20003f44070 */
[----:B------:R-:W-:Y:S01]  /*2720*/  @!P1 IMAD.IADD R47, R47, 0x1, -R4 ;  /* 0x000000012f2f9824 */ /* 0x000fe200078e0a04 */
[C---:B------:R-:W-:Y:S01]  /*2730*/  ISETP.GT.U32.AND P5, PT, R4.reuse, R45, PT ;  /* 0x0000002d0400720c */ /* 0x040fe20003fa4070 */
[----:B------:R-:W-:Y:S01]  /*2740*/  IMAD.HI.U32 R24, R5, R55, RZ ;  /* 0x0000003705187227 */ /* 0x000fe200078e00ff */
[----:B------:R-:W-:-:S03]  /*2750*/  ISETP.GT.U32.AND P1, PT, R4, R53, PT ;  /* 0x000000350400720c */ /* 0x000fc60003f24070 */
[----:B------:R-:W-:-:S04]  /*2760*/  IMAD.HI.U32 R46, R5, R48, RZ ;  /* 0x00000030052e7227 */ /* 0x000fc800078e00ff */
[--C-:B------:R-:W-:Y:S01]  /*2770*/  @!P6 IMAD.IADD R44, R44, 0x1, -R4.reuse ;  /* 0x000000012c2ce824 */ /* 0x100fe200078e0a04 */
[----:B------:R-:W-:Y:S01]  /*2780*/  ISETP.GE.AND P6, PT, R72, RZ, PT ;  /* 0x000000ff4800720c */ /* 0x000fe20003fc6270 */
[--C-:B------:R-:W-:Y:S01]  /*2790*/  @!P2 IMAD.IADD R49, R49, 0x1, -R4.reuse ;  /* 0x000000013131a824 */ /* 0x100fe200078e0a04 */
[----:B------:R-:W-:Y:S01]  /*27a0*/  ISETP.GE.AND P2, PT, R67, RZ, PT ;  /* 0x000000ff4300720c */ /* 0x000fe20003f46270 */
[--C-:B------:R-:W-:Y:S01]  /*27b0*/  @!P5 IMAD.IADD R45, R45, 0x1, -R4.reuse ;  /* 0x000000012d2dd824 */ /* 0x100fe200078e0a04 */
[----:B------:R-:W-:Y:S01]  /*27c0*/  ISETP.GE.AND P5, PT, R69, RZ, PT ;  /* 0x000000ff4500720c */ /* 0x000fe20003fa6270 */
[----:B------:R-:W-:Y:S02]  /*27d0*/  @!P1 IMAD.IADD R53, R53, 0x1, -R4 ;  /* 0x0000000135359824 */ /* 0x000fe400078e0a04 */
[----:B------:R-:W-:Y:S02]  /*27e0*/  IMAD.MOV R24, RZ, RZ, -R24 ;  /* 0x000000ffff187224 */ /* 0x000fe400078e0a18 */
[----:B------:R-:W-:Y:S01]  /*27f0*/  IMAD.MOV R67, RZ, RZ, -R46 ;  /* 0x000000ffff437224 */ /* 0x000fe200078e0a2e */
[C---:B------:R-:W-:Y:S01]  /*2800*/  ISETP.GT.U32.AND P1, PT, R4.reuse, R53, PT ;  /* 0x000000350400720c */ /* 0x040fe20003f24070 */
[----:B------:R-:W-:Y:S01]  /*2810*/  IMAD.MOV.U32 R46, RZ, RZ, R50 ;  /* 0x000000ffff2e7224 */ /* 0x000fe200078e0032 */
[----:B------:R-:W-:Y:S01]  /*2820*/  IABS R50, R59 ;  /* 0x0000003b00327213 */ /* 0x000fe20000000000 */
[----:B------:R-:W-:Y:S01]  /*2830*/  @!P4 IMAD.MOV R44, RZ, RZ, -R44 ;  /* 0x000000ffff2cc224 */ /* 0x000fe200078e0a2c */
[----:B------:R-:W-:Y:S01]  /*2840*/  ISETP.GT.U32.AND P4, PT, R4, R51, PT ;  /* 0x000000330400720c */ /* 0x000fe20003f84070 */
[----:B------:R-:W-:-:S02]  /*2850*/  IMAD.MOV.U32 R52, RZ, RZ, R45 ;  /* 0x000000ffff347224 */ /* 0x000fc400078e002d */
[C---:B------:R-:W-:Y:S02]  /*2860*/  IMAD R55, R4.reuse, R24, R55 ;  /* 0x0000001804377224 */ /* 0x040fe400078e0237 */
[----:B------:R-:W-:Y:S01]  /*2870*/  IMAD R45, R4, R67, R48 ;  /* 0x00000043042d7224 */ /* 0x000fe200078e0230 */
[----:B------:R-:W-:Y:S01]  /*2880*/  IABS R48, R60 ;  /* 0x0000003c00307213 */ /* 0x000fe20000000000 */
[----:B------:R-:W-:Y:S02]  /*2890*/  IMAD.MOV.U32 R54, RZ, RZ, R47 ;  /* 0x000000ffff367224 */ /* 0x000fe400078e002f */
[----:B------:R-:W-:-:S04]  /*28a0*/  IMAD.HI.U32 R24, R5, R46, RZ ;  /* 0x0000002e05187227 */ /* 0x000fc800078e00ff */
[----:B------:R-:W-:Y:S01]  /*28b0*/  @!P6 IMAD.MOV R54, RZ, RZ, -R54 ;  /* 0x000000ffff36e224 */ /* 0x000fe200078e0a36 */
[C---:B------:R-:W-:Y:S01]  /*28c0*/  ISETP.GT.U32.AND P6, PT, R4.reuse, R45, PT ;  /* 0x0000002d0400720c */ /* 0x040fe20003fc4070 */
[----:B------:R-:W-:Y:S02]  /*28d0*/  IMAD.MOV R47, RZ, RZ, -R24 ;  /* 0x000000ffff2f7224 */ /* 0x000fe400078e0a18 */
[----:B------:R-:W-:Y:S02]  /*28e0*/  @!P4 IMAD.IADD R51, R51, 0x1, -R4 ;  /* 0x000000013333c824 */ /* 0x000fe400078e0a04 */
[C---:B------:R-:W-:Y:S01]  /*28f0*/  IMAD R47, R4.reuse, R47, R46 ;  /* 0x0000002f042f7224 */ /* 0x040fe200078e022e */
[----:B------:R-:W-:Y:S01]  /*2900*/  IABS R46, R62 ;  /* 0x0000003e002e7213 */ /* 0x000fe20000000000 */
[----:B------:R-:W-:Y:S01]  /*2910*/  @!P1 IMAD.IADD R53, R53, 0x1, -R4 ;  /* 0x0000000135359824 */ /* 0x000fe200078e0a04 */
[C---:B------:R-:W-:Y:S01]  /*2920*/  ISETP.GT.U32.AND P4, PT, R4.reuse, R51, PT ;  /* 0x000000330400720c */ /* 0x040fe20003f84070 */
[----:B------:R-:W-:Y:S01]  /*2930*/  @!P3 IMAD.MOV R42, RZ, RZ, -R42 ;  /* 0x000000ffff2ab224 */ /* 0x000fe200078e0a2a */
[----:B------:R-:W-:Y:S01]  /*2940*/  ISETP.GT.U32.AND P1, PT, R4, R47, PT ;  /* 0x0000002f0400720c */ /* 0x000fe20003f24070 */
[----:B------:R-:W-:Y:S01]  /*2950*/  IMAD.MOV.U32 R56, RZ, RZ, R49 ;  /* 0x000000ffff387224 */ /* 0x000fe200078e0031 */
[----:B------:R-:W-:Y:S01]  /*2960*/  ISETP.GE.AND P3, PT, R70, RZ, PT ;  /* 0x000000ff4600720c */ /* 0x000fe20003f66270 */
[----:B------:R-:W-:Y:S01]  /*2970*/  @!P6 IMAD.IADD R45, R45, 0x1, -R4 ;  /* 0x000000012d2de824 */ /* 0x000fe200078e0a04 */
[----:B------:R-:W-:Y:S01]  /*2980*/  IABS R49, R58 ;  /* 0x0000003a00317213 */ /* 0x000fe20000000000 */
[----:B------:R-:W-:Y:S01]  /*2990*/  @!P2 IMAD.MOV R53, RZ, RZ, -R53 ;  /* 0x000000ffff35a224 */ /* 0x000fe200078e0a35 */
[----:B------:R-:W-:Y:S01]  /*29a0*/  ISETP.GE.AND P2, PT, R58, RZ, PT ;  /* 0x000000ff3a00720c */ /* 0x000fe20003f46270 */
[----:B------:R-:W-:Y:S01]  /*29b0*/  @!P0 IMAD.MOV R56, RZ, RZ, -R56 ;  /* 0x000000ffff388224 */ /* 0x000fe200078e0a38 */
[----:B------:R-:W-:Y:S01]  /*29c0*/  ISETP.GT.U32.AND P6, PT, R4, R45, PT ;  /* 0x0000002d0400720c */ /* 0x000fe20003fc4070 */
[----:B------:R-:W-:Y:S01]  /*29d0*/  IMAD.HI.U32 R24, R5, R49, RZ ;  /* 0x0000003105187227 */ /* 0x000fe200078e00ff */
[----:B------:R-:W-:-:S02]  /*29e0*/  ISETP.GE.AND P0, PT, R64, RZ, PT ;  /* 0x000000ff4000720c */ /* 0x000fc40003f06270 */
[----:B------:R-:W-:Y:S01]  /*29f0*/  IABS R70, R81 ;  /* 0x0000005100467213 */ /* 0x000fe20000000000 */
[----:B------:R-:W-:Y:S02]  /*2a00*/  @!P1 IMAD.IADD R47, R47, 0x1, -R4 ;  /* 0x000000012f2f9824 */ /* 0x000fe400078e0a04 */
[----:B------:R-:W-:Y:S02]  /*2a10*/  IMAD.MOV R24, RZ, RZ, -R24 ;  /* 0x000000ffff187224 */ /* 0x000fe400078e0a18 */
[----:B------:R-:W-:Y:S01]  /*2a20*/  @!P3 IMAD.MOV R52, RZ, RZ, -R52 ;  /* 0x000000ffff34b224 */ /* 0x000fe200078e0a34 */
[C---:B------:R-:W-:Y:S01]  /*2a30*/  ISETP.GT.U32.AND P3, PT, R4.reuse, R55, PT ;  /* 0x000000370400720c */ /* 0x040fe20003f64070 */
[----:B------:R-:W-:Y:S01]  /*2a40*/  @!P4 IMAD.IADD R51, R51, 0x1, -R4 ;  /* 0x000000013333c824 */ /* 0x000fe200078e0a04 */
[C---:B------:R-:W-:Y:S01]  /*2a50*/  ISETP.GT.U32.AND P1, PT, R4.reuse, R47, PT ;  /* 0x0000002f0400720c */ /* 0x040fe20003f24070 */
[----:B------:R-:W-:Y:S01]  /*2a60*/  IMAD R49, R4, R24, R49 ;  /* 0x0000001804317224 */ /* 0x000fe200078e0231 */
[----:B------:R-:W-:Y:S01]  /*2a70*/  ISETP.GE.AND P4, PT, R66, RZ, PT ;  /* 0x000000ff4200720c */ /* 0x000fe20003f86270 */
[----:B------:R-:W-:Y:S01]  /*2a80*/  IMAD.HI.U32 R24, R5, R46, RZ ;  /* 0x0000002e05187227 */ /* 0x000fe200078e00ff */
[----:B------:R-:W-:-:S03]  /*2a90*/  IABS R66, R65 ;  /* 0x0000004100427213 */ /* 0x000fc60000000000 */
[----:B------:R-:W-:Y:S01]  /*2aa0*/  @!P5 IMAD.MOV R51, RZ, RZ, -R51 ;  /* 0x000000ffff33d224 */ /* 0x000fe200078e0a33 */
[----:B------:R-:W-:Y:S01]  /*2ab0*/  ISETP.GE.AND P5, PT, R63, RZ, PT ;  /* 0x000000ff3f00720c */ /* 0x000fe20003fa6270 */
[----:B------:R-:W-:Y:S01]  /*2ac0*/  @!P6 IMAD.IADD R45, R45, 0x1, -R4 ;  /* 0x000000012d2de824 */ /* 0x000fe200078e0a04 */
[C---:B------:R-:W-:Y:S01]  /*2ad0*/  ISETP.GT.U32.AND P6, PT, R4.reuse, R49, PT ;  /* 0x000000310400720c */ /* 0x040fe20003fc4070 */
[----:B------:R-:W-:Y:S02]  /*2ae0*/  IMAD.MOV R63, RZ, RZ, -R24 ;  /* 0x000000ffff3f7224 */ /* 0x000fe400078e0a18 */
[----:B------:R-:W-:Y:S02]  /*2af0*/  IMAD.MOV.U32 R58, RZ, RZ, R45 ;  /* 0x000000ffff3a7224 */ /* 0x000fe400078e002d */
[----:B------:R-:W-:Y:S02]  /*2b00*/  IMAD R45, R4, R63, R46 ;  /* 0x0000003f042d7224 */ /* 0x000fe400078e022e */
[----:B------:R-:W-:-:S02]  /*2b10*/  @!P3 IMAD.IADD R55, R55, 0x1, -R4 ;  /* 0x000000013737b824 */ /* 0x000fc400078e0a04 */
[----:B------:R-:W-:Y:S01]  /*2b20*/  @!P1 IMAD.IADD R47, R47, 0x1, -R4 ;  /* 0x000000012f2f9824 */ /* 0x000fe200078e0a04 */
[C---:B------:R-:W-:Y:S01]  /*2b30*/  ISETP.GT.U32.AND P1, PT, R4.reuse, R45, PT ;  /* 0x0000002d0400720c */ /* 0x040fe20003f24070 */
[----:B------:R-:W-:Y:S01]  /*2b40*/  IMAD.HI.U32 R24, R5, R48, RZ ;  /* 0x0000003005187227 */ /* 0x000fe200078e00ff */
[----:B------:R-:W-:-:S03]  /*2b50*/  ISETP.GT.U32.AND P3, PT, R4, R55, PT ;  /* 0x000000370400720c */ /* 0x000fc60003f64070 */
[----:B------:R-:W-:Y:S02]  /*2b60*/  @!P6 IMAD.IADD R49, R49, 0x1, -R4 ;  /* 0x000000013131e824 */ /* 0x000fe400078e0a04 */
[----:B------:R-:W-:Y:S01]  /*2b70*/  IMAD.MOV R63, RZ, RZ, -R24 ;  /* 0x000000ffff3f7224 */ /* 0x000fe200078e0a18 */
[----:B------:R-:W-:Y:S01]  /*2b80*/  IABS R24, R3 ;  /* 0x0000000300187213 */ /* 0x000fe20000000000 */
[----:B------:R-:W-:Y:S01]  /*2b90*/  @!P4 IMAD.MOV R58, RZ, RZ, -R58 ;  /* 0x000000ffff3ac224 */ /* 0x000fe200078e0a3a */
[----:B------:R-:W-:Y:S01]  /*2ba0*/  ISETP.GT.U32.AND P6, PT, R4, R49, PT ;  /* 0x000000310400720c */ /* 0x000fe20003fc4070 */
[----:B------:R-:W-:Y:S01]  /*2bb0*/  IMAD.HI.U32 R46, R5, R50, RZ ;  /* 0x00000032052e7227 */ /* 0x000fe200078e00ff */
[----:B------:R-:W-:-:S03]  /*2bc0*/  ISETP.GE.AND P4, PT, R3, RZ, PT ;  /* 0x000000ff0300720c */ /* 0x000fc60003f86270 */
[--C-:B------:R-:W-:Y:S02]  /*2bd0*/  @!P1 IMAD.IADD R45, R45, 0x1, -R4.reuse ;  /* 0x000000012d2d9824 */ /* 0x100fe400078e0a04 */
[----:B------:R-:W-:Y:S01]  /*2be0*/  @!P3 IMAD.IADD R55, R55, 0x1, -R4 ;  /* 0x000000013737b824 */ /* 0x000fe200078e0a04 */
[----:B------:R-:W-:Y:S01]  /*2bf0*/  ISETP.GE.AND P3, PT, R62, RZ, PT ;  /* 0x000000ff3e00720c */ /* 0x000fe20003f66270 */
[C---:B------:R-:W-:Y:S01]  /*2c00*/  IMAD R3, R4.reuse, R63, R48 ;  /* 0x0000003f04037224 */ /* 0x040fe200078e0230 */
[----:B------:R-:W-:Y:S01]  /*2c10*/  ISETP.GT.U32.AND P1, PT, R4, R45, PT ;  /* 0x0000002d0400720c */ /* 0x000fe20003f24070 */
[----:B------:R-:W-:Y:S01]  /*2c20*/  @!P0 IMAD.MOV R55, RZ, RZ, -R55 ;  /* 0x000000ffff378224 */ /* 0x000fe200078e0a37 */
[----:B------:R-:W-:Y:S01]  /*2c30*/  ISETP.GE.AND P0, PT, R60, RZ, PT ;  /* 0x000000ff3c00720c */ /* 0x000fe20003f06270 */
[----:B------:R-:W-:Y:S01]  /*2c40*/  IMAD.MOV.U32 R48, RZ, RZ, R24 ;  /* 0x000000ffff307224 */ /* 0x000fe200078e0018 */
[----:B------:R-:W-:Y:S01]  /*2c50*/  IABS R63, R61 ;  /* 0x0000003d003f7213 */ /* 0x000fe20000000000 */
[----:B------:R-:W-:-:S02]  /*2c60*/  IMAD.MOV.U32 R60, RZ, RZ, R47 ;  /* 0x000000ffff3c7224 */ /* 0x000fc400078e002f */
[----:B------:R-:W-:-:S04]  /*2c70*/  IMAD.HI.U32 R24, R5, R48, RZ ;  /* 0x0000003005187227 */ /* 0x000fc800078e00ff */
[----:B------:R-:W-:Y:S01]  /*2c80*/  @!P5 IMAD.MOV R60, RZ, RZ, -R60 ;  /* 0x000000ffff3cd224 */ /* 0x000fe200078e0a3c */
[C---:B------:R-:W-:Y:S01]  /*2c90*/  ISETP.GT.U32.AND P5, PT, R4.reuse, R3, PT ;  /* 0x000000030400720c */ /* 0x040fe20003fa4070 */
[----:B------:R-:W-:Y:S02]  /*2ca0*/  IMAD.MOV R47, RZ, RZ, -R24 ;  /* 0x000000ffff2f7224 */ /* 0x000fe400078e0a18 */
[----:B------:R-:W-:Y:S01]  /*2cb0*/  @!P6 IMAD.IADD R49, R49, 0x1, -R4 ;  /* 0x000000013131e824 */ /* 0x000fe200078e0a04 */
[----:B------:R-:W-:Y:S01]  /*2cc0*/  ISETP.GE.AND P6, PT, R59, RZ, PT ;  /* 0x000000ff3b00720c */ /* 0x000fe20003fc6270 */
[----:B------:R-:W-:Y:S02]  /*2cd0*/  IMAD.MOV R59, RZ, RZ, -R46 ;  /* 0x000000ffff3b7224 */ /* 0x000fe400078e0a2e */
[----:B------:R-:W-:Y:S02]  /*2ce0*/  IMAD R47, R4, R47, R48 ;  /* 0x0000002f042f7224 */ /* 0x000fe400078e0230 */
[----:B------:R-:W-:-:S02]  /*2cf0*/  @!P1 IMAD.IADD R45, R45, 0x1, -R4 ;  /* 0x000000012d2d9824 */ /* 0x000fc400078e0a04 */
[C---:B------:R-:W-:Y:S01]  /*2d00*/  IMAD R59, R4.reuse, R59, R50 ;  /* 0x0000003b043b7224 */ /* 0x040fe200078e0232 */
[C---:B------:R-:W-:Y:S01]  /*2d10*/  ISETP.GT.U32.AND P1, PT, R4.reuse, R47, PT ;  /* 0x0000002f0400720c */ /* 0x040fe20003f24070 */
[----:B------:R-:W-:Y:S01]  /*2d20*/  IMAD.MOV.U32 R64, RZ, RZ, R45 ;  /* 0x000000ffff407224 */ /* 0x000fe200078e002d */
[----:B------:R-:W-:Y:S01]  /*2d30*/  IABS R50, R82 ;  /* 0x0000005200327213 */ /* 0x000fe20000000000 */
[----:B------:R-:W-:Y:S02]  /*2d40*/  @!P5 IMAD.IADD R3, R3, 0x1, -R4 ;  /* 0x000000010303d824 */ /* 0x000fe400078e0a04 */
[----:B------:R-:W-:Y:S01]  /*2d50*/  @!P3 IMAD.MOV R64, RZ, RZ, -R64 ;  /* 0x000000ffff40b224 */ /* 0x000fe200078e0a40 */
[C---:B------:R-:W-:Y:S01]  /*2d60*/  ISETP.GT.U32.AND P3, PT, R4.reuse, R59, PT ;  /* 0x0000003b0400720c */ /* 0x040fe20003f64070 */
[----:B------:R-:W-:Y:S01]  /*2d70*/  IMAD.HI.U32 R24, R5, R63, RZ ;  /* 0x0000003f05187227 */ /* 0x000fe200078e00ff */
[----:B------:R-:W-:-:S03]  /*2d80*/  ISETP.GT.U32.AND P5, PT, R4, R3, PT ;  /* 0x000000030400720c */ /* 0x000fc60003fa4070 */
[----:B------:R-:W-:Y:S02]  /*2d90*/  IMAD.MOV.U32 R62, RZ, RZ, R49 ;  /* 0x000000ffff3e7224 */ /* 0x000fe400078e0031 */
[----:B------:R-:W-:Y:S02]  /*2da0*/  IMAD.MOV R24, RZ, RZ, -R24 ;  /* 0x000000ffff187224 */ /* 0x000fe400078e0a18 */
[----:B------:R-:W-:Y:S02]  /*2db0*/  @!P1 IMAD.IADD R47, R47, 0x1, -R4 ;  /* 0x000000012f2f9824 */ /* 0x000fe400078e0a04 */
[----:B------:R-:W-:Y:S01]  /*2dc0*/  @!P2 IMAD.MOV R62, RZ, RZ, -R62 ;  /* 0x000000ffff3ea224 */ /* 0x000fe200078e0a3e */
[----:B------:R-:W-:Y:S01]  /*2dd0*/  ISETP.GE.AND P2, PT, R61, RZ, PT ;  /* 0x000000ff3d00720c */ /* 0x000fe20003f46270 */
[C---:B------:R-:W-:Y:S01]  /*2de0*/  IMAD R45, R4.reuse, R24, R63 ;  /* 0x00000018042d7224 */ /* 0x040fe200078e023f */
[----:B------:R-:W-:Y:S01]  /*2df0*/  IABS R61, R68 ;  /* 0x00000044003d7213 */ /* 0x000fe20000000000 */
[----:B------:R-:W-:Y:S01]  /*2e00*/  @!P3 IMAD.IADD R59, R59, 0x1, -R4 ;  /* 0x000000013b3bb824 */ /* 0x000fe200078e0a04 */
[----:B------:R-:W-:Y:S01]  /*2e10*/  ISETP.GT.U32.AND P1, PT, R4, R47, PT ;  /* 0x0000002f0400720c */ /* 0x000fe20003f24070 */
[----:B------:R-:W-:Y:S01]  /*2e20*/  IMAD.HI.U32 R46, R5, R66, RZ ;  /* 0x00000042052e7227 */ /* 0x000fe200078e00ff */
[----:B------:R-:W-:-:S02]  /*2e30*/  IABS R63, R84 ;  /* 0x00000054003f7213 */ /* 0x000fc40000000000 */
[C---:B------:R-:W-:Y:S01]  /*2e40*/  ISETP.GT.U32.AND P3, PT, R4.reuse, R59, PT ;  /* 0x0000003b0400720c */ /* 0x040fe20003f64070 */
[----:B------:R-:W-:Y:S01]  /*2e50*/  @!P5 IMAD.IADD R3, R3, 0x1, -R4 ;  /* 0x000000010303d824 */ /* 0x000fe200078e0a04 */
[----:B------:R-:W-:Y:S01]  /*2e60*/  ISETP.GT.U32.AND P5, PT, R4, R45, PT ;  /* 0x0000002d0400720c */ /* 0x000fe20003fa4070 */
[----:B------:R-:W-:Y:S02]  /*2e70*/  IMAD.MOV R49, RZ, RZ, -R46 ;  /* 0x000000ffff317224 */ /* 0x000fe400078e0a2e */
[----:B------:R-:W-:-:S04]  /*2e80*/  IMAD.HI.U32 R24, R5, R61, RZ ;  /* 0x0000003d05187227 */ /* 0x000fc800078e00ff */
[C---:B------:R-:W-:Y:S01]  /*2e90*/  IMAD R49, R4.reuse, R49, R66 ;  /* 0x0000003104317224 */ /* 0x040fe200078e0242 */
[----:B------:R-:W-:Y:S01]  /*2ea0*/  IABS R66, R83 ;  /* 0x0000005300427213 */ /* 0x000fe20000000000 */
[----:B------:R-:W-:Y:S02]  /*2eb0*/  IMAD.MOV R24, RZ, RZ, -R24 ;  /* 0x000000ffff187224 */ /* 0x000fe400078e0a18 */
[--C-:B------:R-:W-:Y:S01]  /*2ec0*/  @!P1 IMAD.IADD R47, R47, 0x1, -R4.reuse ;  /* 0x000000012f2f9824 */ /* 0x100fe200078e0a04 */
[C---:B------:R-:W-:Y:S01]  /*2ed0*/  ISETP.GT.U32.AND P1, PT, R4.reuse, R49, PT ;  /* 0x000000310400720c */ /* 0x040fe20003f24070 */
[C---:B------:R-:W-:Y:S02]  /*2ee0*/  IMAD R61, R4.reuse, R24, R61 ;  /* 0x00000018043d7224 */ /* 0x040fe400078e023d */
[--C-:B------:R-:W-:Y:S02]  /*2ef0*/  @!P5 IMAD.IADD R45, R45, 0x1, -R4.reuse ;  /* 0x000000012d2dd824 */ /* 0x100fe400078e0a04 */
[----:B------:R-:W-:Y:S01]  /*2f00*/  @!P3 IMAD.IADD R59, R59, 0x1, -R4 ;  /* 0x000000013b3bb824 */ /* 0x000fe200078e0a04 */
[C---:B------:R-:W-:Y:S01]  /*2f10*/  ISETP.GT.U32.AND P3, PT, R4.reuse, R61, PT ;  /* 0x0000003d0400720c */ /* 0x040fe20003f64070 */
[----:B------:R-:W-:Y:S01]  /*2f20*/  IMAD.HI.U32 R46, R5, R63, RZ ;  /* 0x0000003f052e7227 */ /* 0x000fe200078e00ff */
[----:B------:R-:W-:-:S03]  /*2f30*/  ISETP.GT.U32.AND P5, PT, R4, R45, PT ;  /* 0x0000002d0400720c */ /* 0x000fc60003fa4070 */
[----:B------:R-:W-:Y:S02]  /*2f40*/  IMAD.MOV R46, RZ, RZ, -R46 ;  /* 0x000000ffff2e7224 */ /* 0x000fe400078e0a2e */
[----:B------:R-:W-:Y:S01]  /*2f50*/  @!P1 IMAD.IADD R49, R49, 0x1, -R4 ;  /* 0x0000000131319824 */ /* 0x000fe200078e0a04 */
[----:B------:R-:W-:Y:S01]  /*2f60*/  ISETP.GE.AND P1, PT, R65, RZ, PT ;  /* 0x000000ff4100720c */ /* 0x000fe20003f26270 */
[----:B------:R-:W-:Y:S02]  /*2f70*/  IMAD R63, R4, R46, R63 ;  /* 0x0000002e043f7224 */ /* 0x000fe400078e023f */
[----:B------:R-:W-:-:S04]  /*2f80*/  IMAD.HI.U32 R24, R5, R50, RZ ;  /* 0x0000003205187227 */ /* 0x000fc800078e00ff */
[----:B------:R-:W-:Y:S01]  /*2f90*/  @!P3 IMAD.IADD R61, R61, 0x1, -R4 ;  /* 0x000000013d3db824 */ /* 0x000fe200078e0a04 */
[----:B------:R-:W-:Y:S01]  /*2fa0*/  ISETP.GT.U32.AND P3, PT, R4, R49, PT ;  /* 0x000000310400720c */ /* 0x000fe20003f64070 */
[----:B------:R-:W-:-:S04]  /*2fb0*/  IMAD.HI.U32 R46, R5, R66, RZ ;  /* 0x00000042052e7227 */ /* 0x000fc800078e00ff */
[----:B------:R-:W-:-:S04]  /*2fc0*/  IMAD.HI.U32 R48, R5, R70, RZ ;  /* 0x0000004605307227 */ /* 0x000fc800078e00ff */
[----:B------:R-:W-:Y:S01]  /*2fd0*/  @!P5 IMAD.IADD R45, R45, 0x1, -R4 ;  /* 0x000000012d2dd824 */ /* 0x000fe200078e0a04 */
[C---:B------:R-:W-:Y:S01]  /*2fe0*/  ISETP.GT.U32.AND P5, PT, R4.reuse, R63, PT ;  /* 0x0000003f0400720c */ /* 0x040fe20003fa4070 */
[----:B------:R-:W-:Y:S01]  /*2ff0*/  IMAD.MOV R67, RZ, RZ, -R24 ;  /* 0x000000ffff437224 */ /* 0x000fe200078e0a18 */
[----:B------:R-:W-:Y:S01]  /*3000*/  IABS R24, R80 ;  /* 0x0000005000187213 */ /* 0x000fe20000000000 */
[----:B------:R-:W-:Y:S01]  /*3010*/  IMAD.MOV R69, RZ, RZ, -R46 ;  /* 0x000000ffff457224 */ /* 0x000fe200078e0a2e */
[----:B------:R-:W-:Y:S01]  /*3020*/  IABS R46, R74 ;  /* 0x0000004a002e7213 */ /* 0x000fe20000000000 */
[----:B------:R-:W-:Y:S01]  /*3030*/  IMAD.MOV R71, RZ, RZ, -R48 ;  /* 0x000000ffff477224 */ /* 0x000fe200078e0a30 */
[----:B------:R-:W-:Y:S01]  /*3040*/  IABS R48, R0 ;  /* 0x0000000000307213 */ /* 0x000fe20000000000 */
[C---:B------:R-:W-:Y:S02]  /*3050*/  IMAD R65, R4.reuse, R67, R50 ;  /* 0x0000004304417224 */ /* 0x040fe400078e0232 */
[----:B------:R-:W-:-:S02]  /*3060*/  IMAD R67, R4, R69, R66 ;  /* 0x0000004504437224 */ /* 0x000fc400078e0242 */
[C---:B------:R-:W-:Y:S02]  /*3070*/  IMAD R69, R4.reuse, R71, R70 ;  /* 0x0000004704457224 */ /* 0x040fe400078e0246 */
[----:B------:R-:W-:Y:S02]  /*3080*/  IMAD.MOV.U32 R71, RZ, RZ, R24 ;  /* 0x000000ffff477224 */ /* 0x000fe400078e0018 */
[----:B------:R-:W-:Y:S01]  /*3090*/  @!P3 IMAD.IADD R49, R49, 0x1, -R4 ;  /* 0x000000013131b824 */ /* 0x000fe200078e0a04 */
[----:B------:R-:W-:Y:S01]  /*30a0*/  ISETP.GT.U32.AND P3, PT, R4, R65, PT ;  /* 0x000000410400720c */ /* 0x000fe20003f64070 */
[----:B------:R-:W-:Y:S02]  /*30b0*/  IMAD.MOV.U32 R66, RZ, RZ, R3 ;  /* 0x000000ffff427224 */ /* 0x000fe400078e0003 */
[----:B------:R-:W-:-:S04]  /*30c0*/  IMAD.HI.U32 R3, R5, R71, RZ ;  /* 0x0000004705037227 */ /* 0x000fc800078e00ff */
        /* <DEDUP_REMOVED lines=8> */
[----:B------:R-:W-:Y:S01]  /*3150*/  @!P3 IMAD.IADD R65, R65, 0x1, -R4 ;  /* 0x000000014141b824 */ /* 0x000fe200078e0a04 */
[C---:B------:R-:W-:Y:S01]  /*3160*/  ISETP.GT.U32.AND P3, PT, R4.reuse, R71, PT ;  /* 0x000000470400720c */ /* 0x040fe20003f64070 */
[----:B------:R-:W-:Y:S02]  /*3170*/  IMAD R73, R4, R3, R73 ;  /* 0x0000000304497224 */ /* 0x000fe400078e0249 */
[----:B------:R-:W-:-:S04]  /*3180*/  IMAD.HI.U32 R3, R5, R75, RZ ;  /* 0x0000004b05037227 */ /* 0x000fc800078e00ff */
[--C-:B------:R-:W-:Y:S01]  /*3190*/  @!P5 IMAD.IADD R61, R61, 0x1, -R4.reuse ;  /* 0x000000013d3dd824 */ /* 0x100fe200078e0a04 */
[C---:B------:R-:W-:Y:S01]  /*31a0*/  ISETP.GT.U32.AND P5, PT, R4.reuse, R67, PT ;  /* 0x000000430400720c */ /* 0x040fe20003fa4070 */
[----:B------:R-:W-:Y:S02]  /*31b0*/  IMAD.MOV R3, RZ, RZ, -R3 ;  /* 0x000000ffff037224 */ /* 0x000fe400078e0a03 */
[--C-:B------:R-:W-:Y:S01]  /*31c0*/  @!P0 IMAD.IADD R63, R63, 0x1, -R4.reuse ;  /* 0x000000013f3f8824 */ /* 0x100fe200078e0a04 */
[C---:B------:R-:W-:Y:S01]  /*31d0*/  ISETP.GT.U32.AND P0, PT, R4.reuse, R69, PT ;  /* 0x000000450400720c */ /* 0x040fe20003f04070 */
[C---:B------:R-:W-:Y:S02]  /*31e0*/  IMAD R75, R4.reuse, R3, R75 ;  /* 0x00000003044b7224 */ /* 0x040fe400078e024b */
[----:B------:R-:W-:Y:S02]  /*31f0*/  @!P3 IMAD.IADD R71, R71, 0x1, -R4 ;  /* 0x000000014747b824 */ /* 0x000fe400078e0a04 */
[----:B------:R-:W-:Y:S01]  /*3200*/  IMAD.MOV.U32 R72, RZ, RZ, R49 ;  /* 0x000000ffff487224 */ /* 0x000fe200078e0031 */
[----:B------:R-:W-:Y:S01]  /*3210*/  ISETP.GT.U32.AND P3, PT, R4, R75, PT ;  /* 0x0000004b0400720c */ /* 0x000fe20003f64070 */
[----:B------:R-:W-:-:S02]  /*3220*/  @!P6 IMAD.MOV R59, RZ, RZ, -R59 ;  /* 0x000000ffff3be224 */ /* 0x000fc400078e0a3b */
[----:B------:R-:W-:Y:S01]  /*3230*/  @!P5 IMAD.IADD R67, R67, 0x1, -R4 ;  /* 0x000000014343d824 */ /* 0x000fe200078e0a04 */
[----:B------:R-:W-:Y:S01]  /*3240*/  ISETP.GT.U32.AND P5, PT, R4, R73, PT ;  /* 0x000000490400720c */ /* 0x000fe20003fa4070 */
[----:B------:R-:W-:Y:S02]  /*3250*/  @!P1 IMAD.MOV R72, RZ, RZ, -R72 ;  /* 0x000000ffff489224 */ /* 0x000fe400078e0a48 */
[----:B------:R-:W-:Y:S01]  /*3260*/  @!P0 IMAD.IADD R69, R69, 0x1, -R4 ;  /* 0x0000000145458824 */ /* 0x000fe200078e0a04 */
[----:B------:R-:W-:Y:S01]  /*3270*/  ISETP.GE.AND P0, PT, R68, RZ, PT ;  /* 0x000000ff4400720c */ /* 0x000fe20003f06270 */
[----:B------:R-:W-:Y:S01]  /*3280*/  IMAD.MOV.U32 R68, RZ, RZ, R47 ;  /* 0x000000ffff447224 */ /* 0x000fe200078e002f */
[----:B------:R-:W-:Y:S01]  /*3290*/  ISETP.GT.U32.AND P6, PT, R4, R67, PT ;  /* 0x000000430400720c */ /* 0x000fe20003fc4070 */
[----:B------:R-:W-:-:S04]  /*32a0*/  IMAD.HI.U32 R24, R5, R77, RZ ;  /* 0x0000004d05187227 */ /* 0x000fc800078e00ff */
[--C-:B------:R-:W-:Y:S02]  /*32b0*/  @!P3 IMAD.IADD R75, R75, 0x1, -R4.reuse ;  /* 0x000000014b4bb824 */ /* 0x100fe400078e0a04 */
[----:B------:R-:W-:Y:S01]  /*32c0*/  @!P5 IMAD.IADD R73, R73, 0x1, -R4 ;  /* 0x000000014949d824 */ /* 0x000fe200078e0a04 */
[C---:B------:R-:W-:Y:S01]  /*32d0*/  ISETP.GT.U32.AND P5, PT, R4.reuse, R69, PT ;  /* 0x000000450400720c */ /* 0x040fe20003fa4070 */
[----:B------:R-:W-:Y:S01]  /*32e0*/  @!P4 IMAD.MOV R68, RZ, RZ, -R68 ;  /* 0x000000ffff44c224 */ /* 0x000fe200078e0a44 */
[C---:B------:R-:W-:Y:S01]  /*32f0*/  ISETP.GT.U32.AND P4, PT, R4.reuse, R65, PT ;  /* 0x000000410400720c */ /* 0x040fe20003f84070 */
[C---:B------:R-:W-:Y:S01]  /*3300*/  IMAD.HI.U32 R3, R5.reuse, R46, RZ ;  /* 0x0000002e05037227 */ /* 0x040fe200078e00ff */
[C---:B------:R-:W-:Y:S02]  /*3310*/  ISETP.GT.U32.AND P1, PT, R4.reuse, R75, PT ;  /* 0x0000004b0400720c */ /* 0x040fe40003f24070 */
[----:B------:R-:W-:Y:S01]  /*3320*/  ISETP.GT.U32.AND P3, PT, R4, R73, PT ;  /* 0x000000490400720c */ /* 0x000fe20003f64070 */
[----:B------:R-:W-:-:S04]  /*3330*/  IMAD.HI.U32 R5, R5, R48, RZ ;  /* 0x0000003005057227 */ /* 0x000fc800078e00ff */
[----:B------:R-:W-:Y:S02]  /*3340*/  IMAD.MOV R24, RZ, RZ, -R24 ;  /* 0x000000ffff187224 */ /* 0x000fe400078e0a18 */
[----:B------:R-:W-:Y:S02]  /*3350*/  IMAD.MOV R3, RZ, RZ, -R3 ;  /* 0x000000ffff037224 */ /* 0x000fe400078e0a03 */
[----:B------:R-:W-:Y:S02]  /*3360*/  IMAD.MOV R5, RZ, RZ, -R5 ;  /* 0x000000ffff057224 */ /* 0x000fe400078e0a05 */
[----:B------:R-:W-:Y:S02]  /*3370*/  IMAD.MOV.U32 R70, RZ, RZ, R45 ;  /* 0x000000ffff467224 */ /* 0x000fe400078e002d */
[----:B------:R-:W-:Y:S01]  /*3380*/  IMAD R77, R4, R24, R77 ;  /* 0x00000018044d7224 */ /* 0x000fe200078e024d */
[----:B------:R-:W-:Y:S01]  /*3390*/  LOP3.LUT R24, R2, 0x40, RZ, 0xc0, !PT ;  /* 0x0000004002187812 */ /* 0x000fe200078ec0ff */
[----:B------:R-:W-:-:S02]  /*33a0*/  IMAD R45, R4, R3, R46 ;  /* 0x00000003042d7224 */ /* 0x000fc400078e022e */
[C---:B------:R-:W-:Y:S01]  /*33b0*/  IMAD R47, R4.reuse, R5, R48 ;  /* 0x00000005042f7224 */ /* 0x040fe200078e0230 */
[----:B------:R-:W-:Y:S01]  /*33c0*/  SHF.R.S32.HI R5, RZ, 0x1f, R112 ;  /* 0x0000001fff057819 */ /* 0x000fe20000011470 */
[--C-:B------:R-:W-:Y:S01]  /*33d0*/  @!P4 IMAD.IADD R65, R65, 0x1, -R4.reuse ;  /* 0x000000014141c824 */ /* 0x100fe200078e0a04 */
[C---:B------:R-:W-:Y:S01]  /*33e0*/  ISETP.GT.U32.AND P4, PT, R4.reuse, R77, PT ;  /* 0x0000004d0400720c */ /* 0x040fe20003f84070 */
[--C-:B------:R-:W-:Y:S01]  /*33f0*/  @!P6 IMAD.IADD R67, R67, 0x1, -R4.reuse ;  /* 0x000000014343e824 */ /* 0x100fe200078e0a04 */
[C---:B------:R-:W-:Y:S01]  /*3400*/  ISETP.GT.U32.AND P6, PT, R4.reuse, R45, PT ;  /* 0x0000002d0400720c */ /* 0x040fe20003fc4070 */
[----:B------:R-:W-:Y:S01]  /*3410*/  @!P1 IMAD.IADD R75, R75, 0x1, -R4 ;  /* 0x000000014b4b9824 */ /* 0x000fe200078e0a04 */
[C---:B------:R-:W-:Y:S01]  /*3420*/  ISETP.GT.U32.AND P1, PT, R4.reuse, R47, PT ;  /* 0x0000002f0400720c */ /* 0x040fe20003f24070 */
[----:B------:R-:W-:Y:S01]  /*3430*/  @!P2 IMAD.MOV R70, RZ, RZ, -R70 ;  /* 0x000000ffff46a224 */ /* 0x000fe200078e0a46 */
[----:B------:R-:W-:Y:S01]  /*3440*/  ISETP.GT.U32.AND P2, PT, R4, R71, PT ;  /* 0x000000470400720c */ /* 0x000fe20003f44070 */
[--C-:B------:R-:W-:Y:S01]  /*3450*/  @!P3 IMAD.IADD R73, R73, 0x1, -R4.reuse ;  /* 0x000000014949b824 */ /* 0x100fe200078e0a04 */
[----:B------:R-:W-:Y:S01]  /*3460*/  ISETP.GE.AND P3, PT, R83, RZ, PT ;  /* 0x000000ff5300720c */ /* 0x000fe20003f66270 */
[--C-:B------:R-:W-:Y:S01]  /*3470*/  @!P5 IMAD.IADD R69, R69, 0x1, -R4.reuse ;  /* 0x000000014545d824 */ /* 0x100fe200078e0a04 */
[----:B------:R-:W-:Y:S01]  /*3480*/  ISETP.GE.AND P5, PT, R84, RZ, PT ;  /* 0x000000ff5400720c */ /* 0x000fe20003fa6270 */
[----:B------:R-:W-:Y:S01]  /*3490*/  @!P0 IMAD.MOV R61, RZ, RZ, -R61 ;  /* 0x000000ffff3d8224 */ /* 0x000fe200078e0a3d */
[----:B------:R-:W-:Y:S01]  /*34a0*/  LEA.HI R112, R5, R112, RZ, 0x7 ;  /* 0x0000007005707211 */ /* 0x000fe200078f38ff */
[--C-:B------:R-:W-:Y:S01]  /*34b0*/  @!P4 IMAD.IADD R77, R77, 0x1, -R4.reuse ;  /* 0x000000014d4dc824 */ /* 0x100fe200078e0a04 */
[----:B------:R-:W-:Y:S01]  /*34c0*/  ISETP.GE.AND P4, PT, R81, RZ, PT ;  /* 0x000000ff5100720c */ /* 0x000fe20003f86270 */
[--C-:B------:R-:W-:Y:S01]  /*34d0*/  @!P6 IMAD.IADD R45, R45, 0x1, -R4.reuse ;  /* 0x000000012d2de824 */ /* 0x100fe200078e0a04 */
[----:B------:R-:W-:Y:S01]  /*34e0*/  LOP3.LUT R5, RZ, R57, RZ, 0x33, !PT ;  /* 0x00000039ff057212 */ /* 0x000fe200078e33ff */
[--C-:B------:R-:W-:Y:S01]  /*34f0*/  @!P1 IMAD.IADD R47, R47, 0x1, -R4.reuse ;  /* 0x000000012f2f9824 */ /* 0x100fe200078e0a04 */
[----:B------:R-:W-:Y:S01]  /*3500*/  ISETP.GT.U32.AND P0, PT, R4, R77, PT ;  /* 0x0000004d0400720c */ /* 0x000fe20003f04070 */
[--C-:B------:R-:W-:Y:S01]  /*3510*/  @!P2 IMAD.IADD R71, R71, 0x1, -R4.reuse ;  /* 0x000000014747a824 */ /* 0x100fe200078e0a04 */
[----:B------:R-:W-:Y:S01]  /*3520*/  ISETP.GE.AND P2, PT, R82, RZ, PT ;  /* 0x000000ff5200720c */ /* 0x000fe20003f46270 */
[----:B------:R-:W-:Y:S01]  /*3530*/  @!P3 IMAD.MOV R67, RZ, RZ, -R67 ;  /* 0x000000ffff43b224 */ /* 0x000fe200078e0a43 */
[C---:B------:R-:W-:Y:S01]  /*3540*/  ISETP.GT.U32.AND P6, PT, R4.reuse, R45, PT ;  /* 0x0000002d0400720c */ /* 0x040fe20003fc4070 */
[----:B------:R-:W-:Y:S01]  /*3550*/  @!P5 IMAD.MOV R63, RZ, RZ, -R63 ;  /* 0x000000ffff3fd224 */ /* 0x000fe200078e0a3f */
[----:B------:R-:W-:Y:S01]  /*3560*/  ISETP.GT.U32.AND P3, PT, R4, R47, PT ;  /* 0x0000002f0400720c */ /* 0x000fe20003f64070 */
[----:B------:R-:W-:Y:S01]  /*3570*/  IMAD.SHL.U32 R3, R2, 0x2, RZ ;  /* 0x0000000202037824 */ /* 0x000fe200078e00ff */
[----:B------:R-:W-:Y:S01]  /*3580*/  ISETP.GE.AND P5, PT, R80, RZ, PT ;  /* 0x000000ff5000720c */ /* 0x000fe20003fa6270 */
[----:B------:R-:W-:Y:S01]  /*3590*/  @!P4 IMAD.MOV R69, RZ, RZ, -R69 ;  /* 0x000000ffff45c224 */ /* 0x000fe200078e0a45 */
[----:B------:R-:W-:Y:S01]  /*35a0*/  ISETP.GE.AND P1, PT, R78, RZ, PT ;  /* 0x000000ff4e00720c */ /* 0x000fe20003f26270 */
[----:B------:R-:W-:Y:S01]  /*35b0*/  IMAD R111, R111, UR5, RZ ;  /* 0x000000056f6f7c24 */ /* 0x000fe2000f8e02ff */
[----:B------:R-:W-:Y:S01]  /*35c0*/  ISETP.NE.AND P4, PT, R57, RZ, PT ;  /* 0x000000ff3900720c */ /* 0x000fe20003f85270 */
[--C-:B------:R-:W-:Y:S01]  /*35d0*/  @!P0 IMAD.IADD R77, R77, 0x1, -R4.reuse ;  /* 0x000000014d4d8824 */ /* 0x100fe200078e0a04 */
[----:B------:R-:W-:Y:S01]  /*35e0*/  ISETP.GE.AND P0, PT, R76, RZ, PT ;  /* 0x000000ff4c00720c */ /* 0x000fe20003f06270 */
[----:B------:R-:W-:Y:S01]  /*35f0*/  @!P2 IMAD.MOV R65, RZ, RZ, -R65 ;  /* 0x000000ffff41a224 */ /* 0x000fe200078e0a41 */
[----:B------:R-:W-:Y:S01]  /*3600*/  ISETP.GE.AND P2, PT, R79, RZ, PT ;  /* 0x000000ff4f00720c */ /* 0x000fe20003f46270 */
[--C-:B------:R-:W-:Y:S01]  /*3610*/  @!P6 IMAD.IADD R45, R45, 0x1, -R4.reuse ;  /* 0x000000012d2de824 */ /* 0x100fe200078e0a04 */
[----:B------:R-:W-:Y:S01]  /*3620*/  ISETP.GE.AND P6, PT, R74, RZ, PT ;  /* 0x000000ff4a00720c */ /* 0x000fe20003fc6270 */
[----:B------:R-:W-:Y:S01]  /*3630*/  @!P3 IMAD.IADD R47, R47, 0x1, -R4 ;  /* 0x000000012f2fb824 */ /* 0x000fe200078e0a04 */
[----:B------:R-:W-:Y:S01]  /*3640*/  ISETP.GE.AND P3, PT, R0, RZ, PT ;  /* 0x000000ff0000720c */ /* 0x000fe20003f66270 */
[----:B------:R-:W-:Y:S01]  /*3650*/  IMAD R4, R110, UR60, RZ ;  /* 0x0000003c6e047c24 */ /* 0x000fe2000f8e02ff */
[----:B------:R-:W-:Y:S01]  /*3660*/  LOP3.LUT R3, R3, 0x7e, RZ, 0xc0, !PT ;  /* 0x0000007e03037812 */ /* 0x000fe200078ec0ff */
[----:B------:R-:W-:Y:S01]  /*3670*/  IMAD.MOV.U32 R74, RZ, RZ, R45 ;  /* 0x000000ffff4a7224 */ /* 0x000fe200078e002d */
[C---:B------:R-:W-:Y:S01]  /*3680*/  SEL R6, R5.reuse, R6, !P4 ;  /* 0x0000000605067207 */ /* 0x040fe20006000000 */
[----:B------:R-:W-:Y:S01]  /*3690*/  IMAD.MOV.U32 R76, RZ, RZ, R47 ;  /* 0x000000ffff4c7224 */ /* 0x000fe200078e002f */
[C---:B------:R-:W-:Y:S01]  /*36a0*/  SEL R8, R5.reuse, R8, !P4 ;  /* 0x0000000805087207 */ /* 0x040fe20006000000 */
[C-C-:B------:R-:W-:Y:S01]  /*36b0*/  IMAD R2, R24.reuse, 0x100, R3.reuse ;  /* 0x0000010018027824 */ /* 0x140fe200078e0203 */
[C---:B------:R-:W-:Y:S01]  /*36c0*/  SEL R11, R5.reuse, R11, !P4 ;  /* 0x0000000b050b7207 */ /* 0x040fe20006000000 */
[----:B------:R-:W-:Y:S01]  /*36d0*/  IMAD R3, R24, 0x80, R3 ;  /* 0x0000008018037824 */ /* 0x000fe200078e0203 */
[C---:B------:R-:W-:Y:S01]  /*36e0*/  SEL R10, R5.reuse, R10, !P4 ;  /* 0x0000000a050a7207 */ /* 0x040fe20006000000 */
[----:B------:R-:W-:Y:S01]  /*36f0*/  @!P5 IMAD.MOV R71, RZ, RZ, -R71 ;  /* 0x000000ffff47d224 */ /* 0x000fe200078e0a47 */
[----:B------:R-:W-:Y:S01]  /*3700*/  LEA R24, P5, R4, UR8, 0x1 ;  /* 0x0000000804187c11 */ /* 0x000fe2000f8a08ff */
[----:B------:R-:W-:Y:S01]  /*3710*/  IMAD R6, R6, UR10, RZ ;  /* 0x0000000a06067c24 */ /* 0x000fe2000f8e02ff */
[C---:B------:R-:W-:Y:S01]  /*3720*/  SEL R45, R5.reuse, R15, !P4 ;  /* 0x0000000f052d7207 */ /* 0x040fe20006000000 */
[----:B------:R-:W-:Y:S01]  /*3730*/  @!P1 IMAD.MOV R73, RZ, RZ, -R73 ;  /* 0x000000ffff499224 */ /* 0x000fe200078e0a49 */
        /* <DEDUP_REMOVED lines=9> */
[----:B------:R-:W-:Y:S01]  /*37d0*/  IMAD R8, R8, UR10, RZ ;  /* 0x0000000a08087c24 */ /* 0x000fe2000f8e02ff */
[----:B------:R-:W-:Y:S01]  /*37e0*/  SEL R18, R5, R18, !P4 ;  /* 0x0000001205127207 */ /* 0x000fe20006000000 */
[----:B------:R-:W-:Y:S01]  /*37f0*/  IMAD R11, R11, UR10, RZ ;  /* 0x0000000a0b0b7c24 */ /* 0x000fe2000f8e02ff */
[----:B------:R-:W-:Y:S01]  /*3800*/  SEL R20, R5, R20, !P4 ;  /* 0x0000001405147207 */ /* 0x000fe20006000000 */
[----:B------:R-:W-:Y:S01]  /*3810*/  IMAD R10, R10, UR10, RZ ;  /* 0x0000000a0a0a7c24 */ /* 0x000fe2000f8e02ff */
[----:B------:R-:W-:Y:S01]  /*3820*/  LEA.HI.X.SX32 R25, R4, UR9, 0x1, P5 ;  /* 0x0000000904197c11 */ /* 0x000fe2000a8f0eff */
[----:B------:R-:W-:Y:S01]  /*3830*/  IMAD R45, R45, UR10, RZ ;  /* 0x0000000a2d2d7c24 */ /* 0x000fe2000f8e02ff */
[----:B------:R-:W-:Y:S01]  /*3840*/  SEL R22, R5, R22, !P4 ;  /* 0x0000001605167207 */ /* 0x000fe20006000000 */
[----:B------:R-:W-:Y:S01]  /*3850*/  IMAD R9, R9, UR10, RZ ;  /* 0x0000000a09097c24 */ /* 0x000fe2000f8e02ff */
[----:B------:R-:W-:Y:S01]  /*3860*/  LEA R90, P5, R6, R24, 0x1 ;  /* 0x00000018065a7211 */ /* 0x000fe200078a08ff */
[----:B------:R-:W-:Y:S01]  /*3870*/  IMAD R46, R46, UR10, RZ ;  /* 0x0000000a2e2e7c24 */ /* 0x000fe2000f8e02ff */
[C---:B------:R-:W-:Y:S01]  /*3880*/  SEL R7, R5.reuse, R7, !P4 ;  /* 0x0000000705077207 */ /* 0x040fe20006000000 */
[----:B------:R-:W-:Y:S01]  /*3890*/  IMAD R17, R16, UR10, RZ ;  /* 0x0000000a10117c24 */ /* 0x000fe2000f8e02ff */
[C---:B------:R-:W-:Y:S01]  /*38a0*/  SEL R13, R5.reuse, R13, !P4 ;  /* 0x0000000d050d7207 */ /* 0x040fe20006000000 */
[----:B------:R-:W-:Y:S01]  /*38b0*/  IMAD R50, R50, UR10, RZ ;  /* 0x0000000a32327c24 */ /* 0x000fe2000f8e02ff */
[----:B------:R-:W-:Y:S01]  /*38c0*/  SEL R14, R5, R14, !P4 ;  /* 0x0000000e050e7207 */ /* 0x000fe20006000000 */
[----:B------:R-:W-:Y:S01]  /*38d0*/  IMAD R7, R7, UR10, RZ ;  /* 0x0000000a07077c24 */ /* 0x000fe2000f8e02ff */
[C---:B------:R-:W-:Y:S01]  /*38e0*/  SEL R47, R5.reuse, R19, !P4 ;  /* 0x00000013052f7207 */ /* 0x040fe20006000000 */
[----:B------:R-:W-:Y:S01]  /*38f0*/  IMAD R19, R18, UR10, RZ ;  /* 0x0000000a12137c24 */ /* 0x000fe2000f8e02ff */
[C---:B------:R-:W-:Y:S01]  /*3900*/  SEL R48, R5.reuse, R21, !P4 ;  /* 0x0000001505307207 */ /* 0x040fe20006000000 */
[----:B------:R-:W-:Y:S01]  /*3910*/  IMAD R21, R20, UR10, RZ ;  /* 0x0000000a14157c24 */ /* 0x000fe2000f8e02ff */
[C---:B------:R-:W-:Y:S01]  /*3920*/  SEL R49, R5.reuse, R23, !P4 ;  /* 0x0000001705317207 */ /* 0x040fe20006000000 */
[----:B------:R-:W-:Y:S01]  /*3930*/  IMAD R23, R22, UR10, RZ ;  /* 0x0000000a16177c24 */ /* 0x000fe2000f8e02ff */
[----:B------:R-:W-:Y:S01]  /*3940*/  SEL R26, R5, R26, !P4 ;  /* 0x0000001a051a7207 */ /* 0x000fe20006000000 */
[----:B------:R-:W-:Y:S01]  /*3950*/  IMAD R13, R13, UR10, RZ ;  /* 0x0000000a0d0d7c24 */ /* 0x000fe2000f8e02ff */
[----:B------:R-:W-:Y:S01]  /*3960*/  SEL R27, R5, R27, !P4 ;  /* 0x0000001b051b7207 */ /* 0x000fe20006000000 */
        /* <DEDUP_REMOVED lines=87> */
[-C--:B------:R-:W-:Y:S01]  /*3ee0*/  LEA R93, P2, R8, R24.reuse, 0x1 ;  /* 0x00000018085d7211 */ /* 0x080fe200078408ff */
[----:B------:R-:W-:Y:S01]  /*3ef0*/  IMAD R71, R71, UR10, RZ ;  /* 0x0000000a47477c24 */ /* 0x000fe2000f8e02ff */
[-C--:B------:R-:W-:Y:S01]  /*3f00*/  LEA R94, P1, R11, R24.reuse, 0x1 ;  /* 0x000000180b5e7211 */ /* 0x080fe200078208ff */
[----:B------:R-:W-:Y:S01]  /*3f10*/  IMAD R73, R73, UR10, RZ ;  /* 0x0000000a49497c24 */ /* 0x000fe2000f8e02ff */
[-C--:B------:R-:W-:Y:S01]  /*3f20*/  LEA.HI.X.SX32 R16, R6, R25.reuse, 0x1, P5 ;  /* 0x0000001906107211 */ /* 0x080fe200028f0eff */
        /* <DEDUP_REMOVED lines=8> */
[----:B------:R-:W-:Y:S01]  /*3fb0*/  ULDC.64 UR8, c[0x0][0x210] ;  /* 0x0000840000087ab9 */ /* 0x000fe20000000a00 */
[-C--:B------:R-:W-:Y:S01]  /*3fc0*/  LEA R100, P2, R46, R24.reuse, 0x1 ;  /* 0x000000182e647211 */ /* 0x080fe200078408ff */
[----:B------:R-:W-:Y:S01]  /*3fd0*/  UIADD3 UR5, UR4, 0x8000, URZ ;  /* 0x0000800004057890 */ /* 0x000fe2000fffe03f */
[-C--:B------:R-:W-:Y:S01]  /*3fe0*/  LEA R95, P0, R5, R24.reuse, 0x1 ;  /* 0x00000018055f7211 */ /* 0x080fe200078008ff */
[----:B------:R-:W-:Y:S01]  /*3ff0*/  USHF.L.U32 UR60, UR60, 0x7, URZ ;  /* 0x000000073c3c7899 */ /* 0x000fe2000800063f */
[-C--:B------:R-:W-:Y:S01]  /*4000*/  LEA.HI.X.SX32 R4, R11, R25.reuse, 0x1, P1 ;  /* 0x000000190b047211 */ /* 0x080fe200008f0eff */
[----:B------:R-:W-:Y:S01]  /*4010*/  USHF.R.U32.HI UR5, URZ, 0x4, UR5 ;  /* 0x000000043f057899 */ /* 0x000fe20008011605 */
[-C--:B------:R-:W-:Y:S01]  /*4020*/  LEA.HI.X.SX32 R14, R10, R25.reuse, 0x1, P6 ;  /* 0x000000190a0e7211 */ /* 0x080fe200030f0eff */
[----:B------:R-:W-:Y:S01]  /*4030*/  USHF.R.S32.HI UR10, URZ, 0x1f, UR60 ;  /* 0x0000001f3f0a7899 */ /* 0x000fe2000801143c */
[-C--:B------:R-:W-:Y:S01]  /*4040*/  LEA R101, P1, R19, R24.reuse, 0x1 ;  /* 0x0000001813657211 */ /* 0x080fe200078208ff */
[----:B------:R-:W-:Y:S01]  /*4050*/  USGXT.U32 UR38, UR5, 0xe ;  /* 0x0000000e0526789a */ /* 0x000fe20008000000 */
[-C--:B------:R-:W-:Y:S01]  /*4060*/  LEA.HI.X.SX32 R8, R45, R25.reuse, 0x1, P5 ;  /* 0x000000192d087211 */ /* 0x080fe200028f0eff */
[----:B------:R-:W-:Y:S01]  /*4070*/  USHF.L.U32 UR5, UR60, 0x1, URZ ;  /* 0x000000013c057899 */ /* 0x000fe2000800063f */
[----:B------:R-:W-:Y:S01]  /*4080*/  LEA.HI.X.SX32 R12, R9, R25, 0x1, P4 ;  /* 0x00000019090c7211 */ /* 0x000fe200020f0eff */
[----:B------:R-:W-:Y:S01]  /*4090*/  USHF.L.U64.HI UR60, UR60, 0x1, UR10 ;  /* 0x000000013c3c7899 */ /* 0x000fe2000801020a */
[----:B------:R-:W-:-:S02]  /*40a0*/  LEA R105, P5, R23, R24, 0x1 ;  /* 0x0000001817697211 */ /* 0x000fc400078a08ff */
[----:B------:R-:W-:Y:S02]  /*40b0*/  CS2R R78, SRZ ;  /* 0x00000000004e7805 */ /* 0x000fe4000001ff00 */
[-C--:B------:R-:W-:Y:S02]  /*40c0*/  LEA.HI.X.SX32 R10, R46, R25.reuse, 0x1, P2 ;  /* 0x000000192e0a7211 */ /* 0x080fe400010f0eff */
[----:B------:R-:W-:Y:S02]  /*40d0*/  CS2R R80, SRZ ;  /* 0x0000000000507805 */ /* 0x000fe4000001ff00 */
[----:B------:R-:W-:Y:S02]  /*40e0*/  LEA R96, P4, R13, R24, 0x1 ;  /* 0x000000180d607211 */ /* 0x000fe400078808ff */
[----:B------:R-:W-:Y:S02]  /*40f0*/  CS2R R82, SRZ ;  /* 0x0000000000527805 */ /* 0x000fe4000001ff00 */
[----:B------:R-:W-:-:S02]  /*4100*/  LEA.HI.X.SX32 R5, R5, R25, 0x1, P0 ;  /* 0x0000001905057211 */ /* 0x000fc400000f0eff */
[----:B------:R-:W-:Y:S02]  /*4110*/  CS2R R84, SRZ ;  /* 0x0000000000547805 */ /* 0x000fe4000001ff00 */
[-C--:B------:R-:W-:Y:S02]  /*4120*/  LEA R107, P2, R50, R24.reuse, 0x1 ;  /* 0x00000018326b7211 */ /* 0x080fe400078408ff */
[-C--:B------:R-:W-:Y:S02]  /*4130*/  LEA R92, P3, R7, R24.reuse, 0x1 ;  /* 0x00000018075c7211 */ /* 0x080fe400078608ff */
[-C--:B------:R-:W-:Y:S02]  /*4140*/  LEA R102, P0, R47, R24.reuse, 0x1 ;  /* 0x000000182f667211 */ /* 0x080fe400078008ff */
[----:B------:R-:W-:Y:S02]  /*4150*/  LEA R97, P6, R15, R24, 0x1 ;  /* 0x000000180f617211 */ /* 0x000fe400078c08ff */
[----:B------:R-:W-:-:S02]  /*4160*/  LEA.HI.X.SX32 R11, R19, R25, 0x1, P1 ;  /* 0x00000019130b7211 */ /* 0x000fc400008f0eff */
[-C--:B------:R-:W-:Y:S02]  /*4170*/  LEA.HI.X.SX32 R19, R23, R25.reuse, 0x1, P5 ;  /* 0x0000001917137211 */ /* 0x080fe400028f0eff */
[-C--:B------:R-:W-:Y:S02]  /*4180*/  LEA.HI.X.SX32 R6, R13, R25.reuse, 0x1, P4 ;  /* 0x000000190d067211 */ /* 0x080fe400020f0eff */
[-C--:B------:R-:W-:Y:S02]  /*4190*/  LEA.HI.X.SX32 R23, R50, R25.reuse, 0x1, P2 ;  /* 0x0000001932177211 */ /* 0x080fe400010f0eff */
[-C--:B------:R-:W-:Y:S02]  /*41a0*/  LEA.HI.X.SX32 R18, R7, R25.reuse, 0x1, P3 ;  /* 0x0000001907127211 */ /* 0x080fe400018f0eff */
[----:B------:R-:W-:Y:S02]  /*41b0*/  LEA R108, P1, R26, R24, 0x1 ;  /* 0x000000181a6c7211 */ /* 0x000fe400078208ff */
[----:B------:R-:W-:-:S02]  /*41c0*/  LEA.HI.X.SX32 R13, R47, R25, 0x1, P0 ;  /* 0x000000192f0d7211 */ /* 0x000fc400000f0eff */
[-C--:B------:R-:W-:Y:S02]  /*41d0*/  LEA R216, P2, R32, R24.reuse, 0x1 ;  /* 0x0000001820d87211 */ /* 0x080fe400078408ff */
[-C--:B------:R-:W-:Y:S02]  /*41e0*/  LEA R99, P3, R17, R24.reuse, 0x1 ;  /* 0x0000001811637211 */ /* 0x080fe400078608ff */
[-C--:B------:R-:W-:Y:S02]  /*41f0*/  LEA R103, P4, R21, R24.reuse, 0x1 ;  /* 0x0000001815677211 */ /* 0x080fe400078808ff */
[----:B------:R-:W-:Y:S02]  /*4200*/  LEA.HI.X.SX32 R7, R15, R25, 0x1, P6 ;  /* 0x000000190f077211 */ /* 0x000fe400030f0eff */
[-C--:B------:R-:W-:Y:S02]  /*4210*/  LEA R109, P0, R27, R24.reuse, 0x1 ;  /* 0x000000181b6d7211 */ /* 0x080fe400078008ff */
[----:B------:R-:W-:-:S02]  /*4220*/  LEA R104, P6, R48, R24, 0x1 ;  /* 0x0000001830687211 */ /* 0x000fc400078c08ff */
[-C--:B------:R-:W-:Y:S02]  /*4230*/  LEA.HI.X.SX32 R89, R26, R25.reuse, 0x1, P1 ;  /* 0x000000191a597211 */ /* 0x080fe400008f0eff */
[-C--:B------:R-:W-:Y:S02]  /*4240*/  LEA.HI.X.SX32 R215, R32, R25.reuse, 0x1, P2 ;  /* 0x0000001920d77211 */ /* 0x080fe400010f0eff */
[-C--:B------:R-:W-:Y:S02]  /*4250*/  LEA.HI.X.SX32 R9, R17, R25.reuse, 0x1, P3 ;  /* 0x0000001911097211 */ /* 0x080fe400018f0eff */
[-C--:B------:R-:W-:Y:S02]  /*4260*/  LEA.HI.X.SX32 R15, R21, R25.reuse, 0x1, P4 ;  /* 0x00000019150f7211 */ /* 0x080fe400020f0eff */
[----:B------:R-:W-:Y:S02]  /*4270*/  LEA R223, P1, R33, R24, 0x1 ;  /* 0x0000001821df7211 */ /* 0x000fe400078208ff */
[----:B------:R-:W-:-:S02]  /*4280*/  LEA.HI.X.SX32 R91, R27, R25, 0x1, P0 ;  /* 0x000000191b5b7211 */ /* 0x000fc400000f0eff */
[----:B------:R-:W-:Y:S02]  /*4290*/  CS2R R26, SRZ ;  /* 0x00000000001a7805 */ /* 0x000fe4000001ff00 */
[-C--:B------:R-:W-:Y:S02]  /*42a0*/  LEA R110, P2, R39, R24.reuse, 0x1 ;  /* 0x00000018276e7211 */ /* 0x080fe400078408ff */
[-C--:B------:R-:W-:Y:S02]  /*42b0*/  LEA R196, P4, R28, R24.reuse, 0x1 ;  /* 0x000000181cc47211 */ /* 0x080fe400078808ff */
[----:B------:R-:W-:Y:S01]  /*42c0*/  LEA.HI.X.SX32 R17, R48, R25, 0x1, P6 ;  /* 0x0000001930117211 */ /* 0x000fe200030f0eff */
[----:B------:R0:W-:Y:S01]  /*42d0*/  STL [R1+0x4], R110 ;  /* 0x0000046e01007387 */ /* 0x0001e20000100800 */
[-C--:B------:R-:W-:Y:S02]  /*42e0*/  LEA R226, P0, R34, R24.reuse, 0x1 ;  /* 0x0000001822e27211 */ /* 0x080fe400078008ff */
[----:B------:R-:W-:-:S02]  /*42f0*/  LEA R203, P6, R29, R24, 0x1 ;  /* 0x000000181dcb7211 */ /* 0x000fc400078c08ff */
[-C--:B------:R-:W-:Y:S02]  /*4300*/  LEA R106, P3, R49, R24.reuse, 0x1 ;  /* 0x00000018316a7211 */ /* 0x080fe400078608ff */
[-C--:B------:R-:W-:Y:S02]  /*4310*/  LEA.HI.X.SX32 R219, R33, R25.reuse, 0x1, P1 ;  /* 0x0000001921db7211 */ /* 0x080fe400008f0eff */
[----:B------:R-:W-:Y:S02]  /*4320*/  CS2R R32, SRZ ;  /* 0x0000000000207805 */ /* 0x000fe4000001ff00 */
[-C--:B------:R-:W-:Y:S02]  /*4330*/  LEA.HI.X.SX32 R193, R28, R25.reuse, 0x1, P4 ;  /* 0x000000191cc17211 */ /* 0x080fe400020f0eff */
[----:B------:R-:W-:Y:S02]  /*4340*/  LEA R113, P1, R40, R24, 0x1 ;  /* 0x0000001828717211 */ /* 0x000fe400078208ff */
[----:B------:R-:W-:-:S02]  /*4350*/  LEA.HI.X.SX32 R225, R34, R25, 0x1, P0 ;  /* 0x0000001922e17211 */ /* 0x000fc400000f0eff */
[-C--:B------:R-:W-:Y:S01]  /*4360*/  LEA R233, P4, R35, R24.reuse, 0x1 ;  /* 0x0000001823e97211 */ /* 0x080fe200078808ff */
[----:B------:R1:W-:Y:S01]  /*4370*/  STL [R1+0xc], R113 ;  /* 0x00000c7101007387 */ /* 0x0003e20000100800 */
[-C--:B------:R-:W-:Y:S02]  /*4380*/  LEA.HI.X.SX32 R202, R29, R25.reuse, 0x1, P6 ;  /* 0x000000191dca7211 */ /* 0x080fe400030f0eff */
[----:B------:R-:W-:Y:S02]  /*4390*/  CS2R R28, SRZ ;  /* 0x00000000001c7805 */ /* 0x000fe4000001ff00 */
[-C--:B0-----:R-:W-:Y:S02]  /*43a0*/  LEA R110, P0, R41, R24.reuse, 0x1 ;  /* 0x00000018296e7211 */ /* 0x081fe400078008ff */
[-C--:B------:R-:W-:Y:S02]  /*43b0*/  LEA R209, P5, R30, R24.reuse, 0x1 ;  /* 0x000000181ed17211 */ /* 0x080fe400078a08ff */
[----:B------:R-:W-:Y:S01]  /*43c0*/  LEA.HI.X.SX32 R21, R49, R25, 0x1, P3 ;  /* 0x0000001931157211 */ /* 0x000fe200018f0eff */
[----:B------:R0:W-:Y:S01]  /*43d0*/  STL [R1+0x14], R110 ;  /* 0x0000146e01007387 */ /* 0x0001e20000100800 */
[----:B------:R-:W-:-:S02]  /*43e0*/  LEA R239, P6, R36, R24, 0x1 ;  /* 0x0000001824ef7211 */ /* 0x000fc400078c08ff */
[-C--:B------:R-:W-:Y:S02]  /*43f0*/  LEA R214, P3, R31, R24.reuse, 0x1 ;  /* 0x000000181fd67211 */ /* 0x080fe400078608ff */
[-C--:B------:R-:W-:Y:S02]  /*4400*/  LEA.HI.X.SX32 R231, R35, R25.reuse, 0x1, P4 ;  /* 0x0000001923e77211 */ /* 0x080fe400020f0eff */
[----:B------:R-:W-:Y:S02]  /*4410*/  CS2R R34, SRZ ;  /* 0x0000000000227805 */ /* 0x000fe4000001ff00 */
[-C--:B------:R-:W-:Y:S02]  /*4420*/  LEA.HI.X.SX32 R204, R30, R25.reuse, 0x1, P5 ;  /* 0x000000191ecc7211 */ /* 0x080fe400028f0eff */
[----:B-1----:R-:W-:Y:S02]  /*4430*/  LEA R113, P4, R42, R24, 0x1 ;  /* 0x000000182a717211 */ /* 0x002fe400078808ff */
[----:B------:R-:W-:-:S02]  /*4440*/  LEA.HI.X.SX32 R234, R36, R25, 0x1, P6 ;  /* 0x0000001924ea7211 */ /* 0x000fc400030f0eff */
[-C--:B------:R-:W-:Y:S01]  /*4450*/  LEA R241, P5, R37, R24.reuse, 0x1 ;  /* 0x0000001825f17211 */ /* 0x080fe200078a08ff */
[----:B------:R1:W-:Y:S01]  /*4460*/  STL [R1+0x24], R113 ;  /* 0x0000247101007387 */ /* 0x0003e20000100800 */
[-C--:B------:R-:W-:Y:S02]  /*4470*/  LEA.HI.X.SX32 R210, R31, R25.reuse, 0x1, P3 ;  /* 0x000000191fd27211 */ /* 0x080fe400018f0eff */
[----:B------:R-:W-:Y:S02]  /*4480*/  CS2R R30, SRZ ;  /* 0x00000000001e7805 */ /* 0x000fe4000001ff00 */
[-C--:B0-----:R-:W-:Y:S02]  /*4490*/  LEA R110, P6, R43, R24.reuse, 0x1 ;  /* 0x000000182b6e7211 */ /* 0x081fe400078c08ff */
[C---:B------:R-:W-:Y:S02]  /*44a0*/  LEA R252, P3, R38.reuse, R24, 0x1 ;  /* 0x0000001826fc7211 */ /* 0x040fe400078608ff */
[-C--:B------:R-:W-:Y:S01]  /*44b0*/  LEA.HI.X.SX32 R240, R37, R25.reuse, 0x1, P5 ;  /* 0x0000001925f07211 */ /* 0x080fe200028f0eff */
[----:B------:R0:W-:Y:S01]  /*44c0*/  STL [R1+0x2c], R110 ;  /* 0x00002c6e01007387 */ /* 0x0001e20000100800 */
[----:B------:R-:W-:-:S02]  /*44d0*/  LEA.HI.X.SX32 R249, R38, R25, 0x1, P3 ;  /* 0x0000001926f97211 */ /* 0x000fc400018f0eff */
[----:B------:R-:W-:Y:S02]  /*44e0*/  CS2R R36, SRZ ;  /* 0x0000000000247805 */ /* 0x000fe4000001ff00 */
[-C--:B-1----:R-:W-:Y:S02]  /*44f0*/  LEA R113, P5, R44, R24.reuse, 0x1 ;  /* 0x000000182c717211 */ /* 0x082fe400078a08ff */
[----:B------:R-:W-:Y:S02]  /*4500*/  LEA.HI.X.SX32 R114, R39, R25, 0x1, P2 ;  /* 0x0000001927727211 */ /* 0x000fe400010f0eff */
[----:B------:R-:W-:Y:S02]  /*4510*/  CS2R R38, SRZ ;  /* 0x0000000000267805 */ /* 0x000fe4000001ff00 */
[----:B------:R-:W-:Y:S01]  /*4520*/  SHF.R.S32.HI R112, RZ, 0x7, R112 ;  /* 0x00000007ff707819 */ /* 0x000fe20000011470 */
[----:B------:R1:W-:Y:S01]  /*4530*/  STL [R1+0x38], R113 ;  /* 0x0000387101007387 */ /* 0x0003e20000100800 */
[----:B0-----:R-:W-:-:S05]  /*4540*/  LEA R110, P3, R52, R24, 0x1 ;  /* 0x00000018346e7211 */ /* 0x001fca00078608ff */
[----:B------:R0:W-:Y:S01]  /*4550*/  STL [R1+0x44], R110 ;  /* 0x0000446e01007387 */ /* 0x0001e20000100800 */
[----:B-1----:R-:W-:-:S03]  /*4560*/  LEA R113, P2, R54, R24, 0x1 ;  /* 0x0000001836717211 */ /* 0x002fc600078408ff */
[----:B------:R1:W-:Y:S04]  /*4570*/  STL [R1], R114 ;  /* 0x0000007201007387 */ /* 0x0003e80000100800 */
[----:B------:R2:W-:Y:S01]  /*4580*/  STL [R1+0x58], R113 ;  /* 0x0000587101007387 */ /* 0x0005e20000100800 */
[-C--:B0-----:R-:W-:Y:S02]  /*4590*/  LEA.HI.X.SX32 R110, R40, R25.reuse, 0x1, P1 ;  /* 0x00000019286e7211 */ /* 0x081fe400008f0eff */
[----:B------:R-:W0:Y:S01]  /*45a0*/  LDC R40, c[0x0][0x238] ;  /* 0x00008e00ff287b82 */ /* 0x000e220000000800 */
[----:B-1----:R-:W-:Y:S02]  /*45b0*/  LEA R114, P1, R56, R24, 0x1 ;  /* 0x0000001838727211 */ /* 0x002fe400078208ff */
[----:B------:R1:W-:Y:S01]  /*45c0*/  STL [R1+0x8], R110 ;  /* 0x0000086e01007387 */ /* 0x0003e20000100800 */
[----:B--2---:R-:W-:-:S03]  /*45d0*/  LEA.HI.X.SX32 R113, R41, R25, 0x1, P0 ;  /* 0x0000001929717211 */ /* 0x004fc600000f0eff */
[----:B------:R2:W-:Y:S04]  /*45e0*/  STL [R1+0x60], R114 ;  /* 0x0000607201007387 */ /* 0x0005e80000100800 */
[----:B------:R3:W-:Y:S01]  /*45f0*/  STL [R1+0x10], R113 ;  /* 0x0000107101007387 */ /* 0x0007e20000100800 */
[----:B-1----:R-:W-:Y:S02]  /*4600*/  LEA R110, P0, R51, R24, 0x1 ;  /* 0x00000018336e7211 */ /* 0x002fe400078008ff */
[----:B--2---:R-:W-:-:S03]  /*4610*/  LEA.HI.X.SX32 R114, R42, R25, 0x1, P4 ;  /* 0x000000192a727211 */ /* 0x004fc600020f0eff */
[----:B------:R1:W-:Y:S01]  /*4620*/  STL [R1+0x68], R110 ;  /* 0x0000686e01007387 */ /* 0x0003e20000100800 */
[----:B---3--:R-:W-:-:S03]  /*4630*/  LEA R113, P4, R53, R24, 0x1 ;  /* 0x0000001835717211 */ /* 0x008fc600078808ff */
[----:B------:R2:W-:Y:S01]  /*4640*/  STL [R1+0x18], R114 ;  /* 0x0000187201007387 */ /* 0x0005e20000100800 */
[----:B0-----:R-:W-:-:S03]  /*4650*/  IMAD R159, R40, 0xfe, RZ ;  /* 0x000000fe289f7824 */ /* 0x001fc600078e02ff */
[----:B------:R0:W-:Y:S01]  /*4660*/  STL [R1+0x70], R113 ;  /* 0x0000707101007387 */ /* 0x0001e20000100800 */
[C---:B------:R-:W-:Y:S01]  /*4670*/  IMAD R160, R40.reuse, 0xfa, RZ ;  /* 0x000000fa28a07824 */ /* 0x040fe200078e02ff */
[-C--:B-1----:R-:W-:Y:S01]  /*4680*/  LEA.HI.X.SX32 R110, R43, R25.reuse, 0x1, P6 ;  /* 0x000000192b6e7211 */ /* 0x082fe200030f0eff */
[C---:B------:R-:W-:Y:S02]  /*4690*/  IMAD R161, R40.reuse, 0xf6, RZ ;  /* 0x000000f628a17824 */ /* 0x040fe400078e02ff */
[C---:B------:R-:W-:Y:S01]  /*46a0*/  IMAD R162, R40.reuse, 0xf2, RZ ;  /* 0x000000f228a27824 */ /* 0x040fe200078e02ff */
[----:B--2---:R-:W-:Y:S01]  /*46b0*/  LEA R114, P6, R55, R24, 0x1 ;  /* 0x0000001837727211 */ /* 0x004fe200078c08ff */
[----:B------:R1:W-:Y:S01]  /*46c0*/  STL [R1+0x28], R110 ;  /* 0x0000286e01007387 */ /* 0x0003e20000100800 */
[----:B------:R-:W-:Y:S01]  /*46d0*/  IMAD R163, R40, 0xee, RZ ;  /* 0x000000ee28a37824 */ /* 0x000fe200078e02ff */
[----:B0-----:R-:W-:Y:S02]  /*46e0*/  LEA.HI.X.SX32 R113, R44, R25, 0x1, P5 ;  /* 0x000000192c717211 */ /* 0x001fe400028f0eff */
[----:B------:R0:W-:Y:S01]  /*46f0*/  STL [R1+0x78], R114 ;  /* 0x0000787201007387 */ /* 0x0001e20000100800 */
[----:B------:R-:W-:-:S02]  /*4700*/  IMAD R164, R40, 0xea, RZ ;  /* 0x000000ea28a47824 */ /* 0x000fc400078e02ff */
[C---:B------:R-:W-:Y:S01]  /*4710*/  IMAD R165, R40.reuse, 0xe6, RZ ;  /* 0x000000e628a57824 */ /* 0x040fe200078e02ff */
[----:B------:R2:W-:Y:S01]  /*4720*/  STL [R1+0x30], R113 ;  /* 0x0000307101007387 */ /* 0x0005e20000100800 */
[----:B------:R-:W-:Y:S01]  /*4730*/  IMAD R166, R40, 0x7f, RZ ;  /* 0x0000007f28a67824 */ /* 0x000fe200078e02ff */
[-C--:B-1----:R-:W-:Y:S01]  /*4740*/  LEA R110, P5, R58, R24.reuse, 0x1 ;  /* 0x000000183a6e7211 */ /* 0x082fe200078a08ff */
[C---:B------:R-:W-:Y:S02]  /*4750*/  IMAD R167, R40.reuse, 0xe2, RZ ;  /* 0x000000e228a77824 */ /* 0x040fe400078e02ff */
[----:B------:R-:W-:Y:S01]  /*4760*/  IMAD R168, R40, 0x7d, RZ ;  /* 0x0000007d28a87824 */ /* 0x000fe200078e02ff */
[----:B0-----:R-:W-:Y:S01]  /*4770*/  LEA.HI.X.SX32 R114, R52, R25, 0x1, P3 ;  /* 0x0000001934727211 */ /* 0x001fe200018f0eff */
[----:B------:R0:W-:Y:S01]  /*4780*/  STL [R1+0x80], R110 ;  /* 0x0000806e01007387 */ /* 0x0001e20000100800 */
[----:B------:R-:W-:Y:S01]  /*4790*/  IMAD R169, R40, 0xde, RZ ;  /* 0x000000de28a97824 */ /* 0x000fe200078e02ff */
[----:B--2---:R-:W-:-:S02]  /*47a0*/  LEA R113, P3, R60, R24, 0x1 ;  /* 0x000000183c717211 */ /* 0x004fc400078608ff */
[----:B------:R1:W-:Y:S01]  /*47b0*/  STL [R1+0x40], R114 ;  /* 0x0000407201007387 */ /* 0x0003e20000100800 */
[C---:B------:R-:W-:Y:S02]  /*47c0*/  IMAD R170, R40.reuse, 0x7b, RZ ;  /* 0x0000007b28aa7824 */ /* 0x040fe400078e02ff */
[C---:B------:R-:W-:Y:S01]  /*47d0*/  IMAD R171, R40.reuse, 0xda, RZ ;  /* 0x000000da28ab7824 */ /* 0x040fe200078e02ff */
[----:B------:R2:W-:Y:S01]  /*47e0*/  STL [R1+0x88], R113 ;  /* 0x0000887101007387 */ /* 0x0005e20000100800 */
[----:B------:R-:W-:Y:S01]  /*47f0*/  IMAD R172, R40, 0x79, RZ ;  /* 0x0000007928ac7824 */ /* 0x000fe200078e02ff */
[-C--:B0-----:R-:W-:Y:S01]  /*4800*/  LEA.HI.X.SX32 R110, R54, R25.reuse, 0x1, P2 ;  /* 0x00000019366e7211 */ /* 0x081fe200010f0eff */
[C---:B------:R-:W-:Y:S02]  /*4810*/  IMAD R173, R40.reuse, 0xd6, RZ ;  /* 0x000000d628ad7824 */ /* 0x040fe400078e02ff */
[----:B------:R-:W-:Y:S01]  /*4820*/  IMAD R174, R40, 0x77, RZ ;  /* 0x0000007728ae7824 */ /* 0x000fe200078e02ff */
[----:B-1----:R-:W-:Y:S01]  /*4830*/  LEA R114, P2, R62, R24, 0x1 ;  /* 0x000000183e727211 */ /* 0x002fe200078408ff */
[----:B------:R0:W-:Y:S01]  /*4840*/  STL [R1+0x48], R110 ;  /* 0x0000486e01007387 */ /* 0x0001e20000100800 */
[----:B------:R-:W-:Y:S01]  /*4850*/  IMAD R175, R40, 0xd2, RZ ;  /* 0x000000d228af7824 */ /* 0x000fe200078e02ff */
[----:B--2---:R-:W-:-:S02]  /*4860*/  LEA.HI.X.SX32 R113, R56, R25, 0x1, P1 ;  /* 0x0000001938717211 */ /* 0x004fc400008f0eff */
[----:B------:R1:W-:Y:S01]  /*4870*/  STL [R1+0x90], R114 ;  /* 0x0000907201007387 */ /* 0x0003e20000100800 */
[C---:B------:R-:W-:Y:S01]  /*4880*/  IMAD R176, R40.reuse, 0x75, RZ ;  /* 0x0000007528b07824 */ /* 0x040fe200078e02ff */
[----:B------:R-:W-:Y:S01]  /*4890*/  CS2R R56, SRZ ;  /* 0x0000000000387805 */ /* 0x000fe2000001ff00 */
[C---:B------:R-:W-:Y:S01]  /*48a0*/  IMAD R177, R40.reuse, 0xce, RZ ;  /* 0x000000ce28b17824 */ /* 0x040fe200078e02ff */
[----:B------:R2:W-:Y:S01]  /*48b0*/  STL [R1+0x5c], R113 ;  /* 0x00005c7101007387 */ /* 0x0005e20000100800 */
[----:B------:R-:W-:Y:S01]  /*48c0*/  IMAD R178, R40, 0x73, RZ ;  /* 0x0000007328b27824 */ /* 0x000fe200078e02ff */
[-C--:B0-----:R-:W-:Y:S01]  /*48d0*/  LEA R110, P1, R64, R24.reuse, 0x1 ;  /* 0x00000018406e7211 */ /* 0x081fe200078208ff */
[C---:B------:R-:W-:Y:S02]  /*48e0*/  IMAD R179, R40.reuse, 0xca, RZ ;  /* 0x000000ca28b37824 */ /* 0x040fe400078e02ff */
[C---:B------:R-:W-:Y:S01]  /*48f0*/  IMAD R180, R40.reuse, 0x71, RZ ;  /* 0x0000007128b47824 */ /* 0x040fe200078e02ff */
[----:B-1----:R-:W-:Y:S01]  /*4900*/  LEA.HI.X.SX32 R114, R51, R25, 0x1, P0 ;  /* 0x0000001933727211 */ /* 0x002fe200000f0eff */
[----:B------:R0:W-:Y:S01]  /*4910*/  STL [R1+0x98], R110 ;  /* 0x0000986e01007387 */ /* 0x0001e20000100800 */
[----:B------:R-:W-:Y:S01]  /*4920*/  IMAD R181, R40, 0xc6, RZ ;  /* 0x000000c628b57824 */ /* 0x000fe200078e02ff */
[----:B--2---:R-:W-:-:S02]  /*4930*/  LEA R113, P0, R66, R24, 0x1 ;  /* 0x0000001842717211 */ /* 0x004fc400078008ff */
[----:B------:R1:W-:Y:S01]  /*4940*/  STL [R1+0x64], R114 ;  /* 0x0000647201007387 */ /* 0x0003e20000100800 */
[C---:B------:R-:W-:Y:S02]  /*4950*/  IMAD R182, R40.reuse, 0x6f, RZ ;  /* 0x0000006f28b67824 */ /* 0x040fe400078e02ff */
[C---:B------:R-:W-:Y:S01]  /*4960*/  IMAD R183, R40.reuse, 0xc2, RZ ;  /* 0x000000c228b77824 */ /* 0x040fe200078e02ff */
[----:B------:R2:W-:Y:S01]  /*4970*/  STL [R1+0xa0], R113 ;  /* 0x0000a07101007387 */ /* 0x0005e20000100800 */
[C---:B------:R-:W-:Y:S01]  /*4980*/  IMAD R184, R40.reuse, 0x6d, RZ ;  /* 0x0000006d28b87824 */ /* 0x040fe200078e02ff */
        /* <DEDUP_REMOVED lines=8> */
[C---:B------:R-:W-:Y:S02]  /*4a10*/  IMAD R188, R40.reuse, 0x69, RZ ;  /* 0x0000006928bc7824 */ /* 0x040fe400078e02ff */
[C---:B------:R-:W-:Y:S01]  /*4a20*/  IMAD R189, R40.reuse, 0xb6, RZ ;  /* 0x000000b628bd7824 */ /* 0x040fe200078e02ff */
[----:B------:R2:W-:Y:S01]  /*4a30*/  STL [R1+0x74], R113 ;  /* 0x0000747101007387 */ /* 0x0005e20000100800 */
[C---:B------:R-:W-:Y:S01]  /*4a40*/  IMAD R190, R40.reuse, 0x67, RZ ;  /* 0x0000006728be7824 */ /* 0x040fe200078e02ff */
[-C--:B0-----:R-:W-:Y:S01]  /*4a50*/  LEA R110, P6, R59, R24.reuse, 0x1 ;  /* 0x000000183b6e7211 */ /* 0x081fe200078c08ff */
[C---:B------:R-:W-:Y:S02]  /*4a60*/  IMAD R191, R40.reuse, 0xb2, RZ ;  /* 0x000000b228bf7824 */ /* 0x040fe400078e02ff */
[----:B------:R-:W-:Y:S01]  /*4a70*/  IMAD R192, R40, 0x65, RZ ;  /* 0x0000006528c07824 */ /* 0x000fe200078e02ff */
        /* <DEDUP_REMOVED lines=35> */
[C---:B------:R-:W-:Y:S01]  /*4cb0*/  IMAD R221, R40.reuse, 0x53, RZ ;  /* 0x0000005328dd7824 */ /* 0x040fe200078e02ff */
        /* <DEDUP_REMOVED lines=9> */
[----:B0-----:R-:W-:Y:S01]  /*4d50*/  LEA R110, P4, R67, R24, 0x1 ;  /* 0x00000018436e7211 */ /* 0x001fe200078808ff */
[C---:B------:R-:W-:Y:S02]  /*4d60*/  IMAD R229, R40.reuse, 0x82, RZ ;  /* 0x0000008228e57824 */ /* 0x040fe400078e02ff */
[C---:B------:R-:W-:Y:S01]  /*4d70*/  IMAD R230, R40.reuse, 0x4d, RZ ;  /* 0x0000004d28e67824 */ /* 0x040fe200078e02ff */
[----:B-1----:R-:W-:Y:S01]  /*4d80*/  LEA.HI.X.SX32 R114, R59, R25, 0x1, P6 ;  /* 0x000000193b727211 */ /* 0x002fe200030f0eff */
[----:B------:R0:W-:Y:S01]  /*4d90*/  STL [R1+0xe0], R110 ;  /* 0x0000e06e01007387 */ /* 0x0001e20000100800 */
[----:B------:R-:W-:Y:S01]  /*4da0*/  IMAD R232, R40, 0xfc, RZ ;  /* 0x000000fc28e87824 */ /* 0x000fe200078e02ff */
[----:B------:R-:W-:-:S02]  /*4db0*/  CS2R R58, SRZ ;  /* 0x00000000003a7805 */ /* 0x000fc4000001ff00 */
[-C--:B--2---:R-:W-:Y:S01]  /*4dc0*/  LEA R113, P6, R69, R24.reuse, 0x1 ;  /* 0x0000001845717211 */ /* 0x084fe200078c08ff */
        /* <DEDUP_REMOVED lines=13> */
[-C--:B------:R-:W-:Y:S01]  /*4ea0*/  LEA.HI.X.SX32 R115, R71, R25.reuse, 0x1, P5 ;  /* 0x0000001947737211 */ /* 0x080fe200028f0eff */
[C---:B------:R-:W-:Y:S01]  /*4eb0*/  IMAD R244, R40.reuse, 0x45, RZ ;  /* 0x0000004528f47824 */ /* 0x040fe200078e02ff */
[----:B------:R-:W-:Y:S01]  /*4ec0*/  CS2R R70, SRZ ;  /* 0x0000000000467805 */ /* 0x000fe2000001ff00 */
        /* <DEDUP_REMOVED lines=14> */
[C---:B------:R-:W-:Y:S01]  /*4fb0*/  IMAD R250, R40.reuse, 0x3f, RZ ;  /* 0x0000003f28fa7824 */ /* 0x040fe200078e02ff */
[-C--:B0-----:R-:W-:Y:S01]  /*4fc0*/  LEA.HI.X.SX32 R110, R63, R25.reuse, 0x1, P1 ;  /* 0x000000193f6e7211 */ /* 0x081fe200008f0eff */
[C---:B------:R-:W-:Y:S01]  /*4fd0*/  IMAD R251, R40.reuse, 0xcc, RZ ;  /* 0x000000cc28fb7824 */ /* 0x040fe200078e02ff */
[----:B------:R-:W-:Y:S01]  /*4fe0*/  CS2R R62, SRZ ;  /* 0x00000000003e7805 */ /* 0x000fe2000001ff00 */
[C---:B------:R-:W-:Y:S01]  /*4ff0*/  IMAD R45, R40.reuse, 0x76, RZ ;  /* 0x00000076282d7824 */ /* 0x040fe200078e02ff */
        /* <DEDUP_REMOVED lines=10> */
[----:B0-----:R-:W-:Y:S01]  /*50a0*/  LEA R110, P0, R74, R24, 0x1 ;  /* 0x000000184a6e7211 */ /* 0x001fe200078008ff */
[C---:B------:R-:W-:Y:S02]  /*50b0*/  IMAD R50, R40.reuse, 0x62, RZ ;  /* 0x0000006228327824 */ /* 0x040fe400078e02ff */
[C---:B------:R-:W-:Y:S01]  /*50c0*/  IMAD R51, R40.reuse, 0x5e, RZ ;  /* 0x0000005e28337824 */ /* 0x040fe200078e02ff */
[----:B-1----:R-:W-:Y:S01]  /*50d0*/  LEA.HI.X.SX32 R114, R67, R25, 0x1, P4 ;  /* 0x0000001943727211 */ /* 0x002fe200020f0eff */
[----:B------:R0:W-:Y:S01]  /*50e0*/  STL [R1+0x110], R110 ;  /* 0x0001106e01007387 */ /* 0x0001e20000100800 */
[----:B------:R-:W-:Y:S01]  /*50f0*/  IMAD R52, R40, 0x5a, RZ ;  /* 0x0000005a28347824 */ /* 0x000fe200078e02ff */
[----:B------:R-:W-:-:S02]  /*5100*/  CS2R R66, SRZ ;  /* 0x0000000000427805 */ /* 0x000fc4000001ff00 */
[----:B--2---:R-:W-:Y:S01]  /*5110*/  LEA R113, P4, R76, R24, 0x1 ;  /* 0x000000184c717211 */ /* 0x004fe200078808ff */
        /* <DEDUP_REMOVED lines=9> */
[----:B-1----:R-:W-:Y:S01]  /*51b0*/  LEA R114, P6, R111, UR8, 0x1 ;  /* 0x000000086f727c11 */ /* 0x002fe2000f8c08ff */
[----:B------:R0:W-:Y:S01]  /*51c0*/  STL [R1+0xe4], R110 ;  /* 0x0000e46e01007387 */ /* 0x0001e20000100800 */
[C---:B------:R-:W-:Y:S01]  /*51d0*/  IMAD R118, R40.reuse, 0x7c, RZ ;  /* 0x0000007c28767824 */ /* 0x040fe200078e02ff */
[----:B------:R-:W-:Y:S01]  /*51e0*/  UMOV UR8, URZ ;  /* 0x0000003f00087c82 */ /* 0x000fe20008000000 */
[-C--:B--2---:R-:W-:Y:S01]  /*51f0*/  LEA.HI.X.SX32 R113, R73, R25.reuse, 0x1, P3 ;  /* 0x0000001949717211 */ /* 0x084fe200018f0eff */
[----:B------:R1:W-:Y:S01]  /*5200*/  STL [R1+0xec], R115 ;  /* 0x0000ec7301007387 */ /* 0x0003e20000100800 */
[-C--:B------:R-:W-:Y:S01]  /*5210*/  IADD3 R161, P5, R161, R114.reuse, RZ ;  /* 0x00000072a1a17210 */ /* 0x080fe20007fbe0ff */
[C---:B------:R-:W-:Y:S01]  /*5220*/  IMAD R119, R40.reuse, 0x3e, RZ ;  /* 0x0000003e28777824 */ /* 0x040fe200078e02ff */
[----:B------:R-:W-:Y:S01]  /*5230*/  LEA.HI.X.SX32 R111, R111, UR9, 0x1, P6 ;  /* 0x000000096f6f7c11 */ /* 0x000fe2000b0f0eff */
[----:B------:R2:W-:Y:S01]  /*5240*/  STL [R1+0xf4], R113 ;  /* 0x0000f47101007387 */ /* 0x0005e20000100800 */
[C---:B------:R-:W-:Y:S01]  /*5250*/  IMAD R120, R40.reuse, 0x74, RZ ;  /* 0x0000007428787824 */ /* 0x040fe200078e02ff */
[-C--:B0-----:R-:W-:Y:S01]  /*5260*/  LEA.HI.X.SX32 R110, R75, R25.reuse, 0x1, P2 ;  /* 0x000000194b6e7211 */ /* 0x081fe200010f0eff */
[C---:B------:R-:W-:Y:S01]  /*5270*/  IMAD R121, R40.reuse, 0x3a, RZ ;  /* 0x0000003a28797824 */ /* 0x040fe200078e02ff */
[-C--:B------:R-:W-:Y:S01]  /*5280*/  IADD3 R159, P2, R159, R114.reuse, RZ ;  /* 0x000000729f9f7210 */ /* 0x080fe20007f5e0ff */
[C---:B------:R-:W-:Y:S01]  /*5290*/  IMAD R122, R40.reuse, 0x6c, RZ ;  /* 0x0000006c287a7824 */ /* 0x040fe200078e02ff */
[-C--:B-1----:R-:W-:Y:S01]  /*52a0*/  LEA.HI.X.SX32 R115, R77, R25.reuse, 0x1, P1 ;  /* 0x000000194d737211 */ /* 0x082fe200008f0eff */
[----:B------:R0:W-:Y:S01]  /*52b0*/  STL [R1+0xfc], R110 ;  /* 0x0000fc6e01007387 */ /* 0x0001e20000100800 */
[----:B------:R-:W-:Y:S01]  /*52c0*/  IMAD R123, R40, 0x36, RZ ;  /* 0x00000036287b7824 */ /* 0x000fe200078e02ff */
[----:B------:R-:W-:Y:S01]  /*52d0*/  UIADD3.X UR12, UR8, 0x40000040, URZ, UP0, !UPT ;  /* 0x40000040080c7890 */ /* 0x000fe200087fe43f */
[-C--:B--2---:R-:W-:Y:S01]  /*52e0*/  LEA.HI.X.SX32 R113, R74, R25.reuse, 0x1, P0 ;  /* 0x000000194a717211 */ /* 0x084fe200000f0eff */
[----:B------:R1:W-:Y:S01]  /*52f0*/  STL [R1+0x104], R115 ;  /* 0x0001047301007387 */ /* 0x0003e20000100800 */
[C---:B------:R-:W-:Y:S01]  /*5300*/  IMAD R124, R40.reuse, 0x64, RZ ;  /* 0x00000064287c7824 */ /* 0x040fe200078e02ff */
[----:B------:R-:W-:Y:S01]  /*5310*/  UIADD3 UR14, UP0, UR38, 0x2, URZ ;  /* 0x00000002260e7890 */ /* 0x000fe2000ff1e03f */
[C---:B------:R-:W-:Y:S01]  /*5320*/  IMAD R125, R40.reuse, 0x32, RZ ;  /* 0x00000032287d7824 */ /* 0x040fe200078e02ff */
[----:B------:R-:W-:Y:S01]  /*5330*/  STL [R1+0x10c], R113 ;  /* 0x00010c7101007387 */ /* 0x000fe20000100800 */
[----:B------:R-:W-:Y:S01]  /*5340*/  IMAD R126, R40, 0x5c, RZ ;  /* 0x0000005c287e7824 */ /* 0x000fe200078e02ff */
[----:B0-----:R-:W-:Y:S01]  /*5350*/  LEA.HI.X.SX32 R110, R76, R25, 0x1, P4 ;  /* 0x000000194c6e7211 */ /* 0x001fe200020f0eff */
[C---:B------:R-:W-:Y:S01]  /*5360*/  IMAD R127, R40.reuse, 0x2e, RZ ;  /* 0x0000002e287f7824 */ /* 0x040fe200078e02ff */
[----:B------:R-:W-:Y:S01]  /*5370*/  UMOV UR9, URZ ;  /* 0x0000003f00097c82 */ /* 0x000fe20008000000 */
[C---:B------:R-:W-:Y:S01]  /*5380*/  IMAD R128, R40.reuse, 0x54, RZ ;  /* 0x0000005428807824 */ /* 0x040fe200078e02ff */
[----:B------:R-:W-:Y:S01]  /*5390*/  UIADD3.X UR15, UR9, 0x40000040, URZ, UP0, !UPT ;  /* 0x40000040090f7890 */ /* 0x000fe200087fe43f */
[----:B------:R-:W-:Y:S01]  /*53a0*/  STL [R1+0x114], R110 ;  /* 0x0001146e01007387 */ /* 0x000fe20000100800 */
[C---:B-1----:R-:W-:Y:S01]  /*53b0*/  IMAD R115, R40.reuse, 0x4a, RZ ;  /* 0x0000004a28737824 */ /* 0x042fe200078e02ff */
[----:B------:R-:W-:Y:S01]  /*53c0*/  UMOV UR8, UR11 ;  /* 0x0000000b00087c82 */ /* 0x000fe20008000000 */
[C---:B------:R-:W-:Y:S01]  /*53d0*/  IMAD R129, R40.reuse, 0x2a, RZ ;  /* 0x0000002a28817824 */ /* 0x040fe200078e02ff */
[----:B------:R-:W-:Y:S01]  /*53e0*/  STL [R1+0x53c], R112 ;  /* 0x00053c7001007387 */ /* 0x000fe20000100800 */
[C---:B------:R-:W-:Y:S01]  /*53f0*/  IMAD R130, R40.reuse, 0x4c, RZ ;  /* 0x0000004c28827824 */ /* 0x040fe200078e02ff */
[----:B------:R-:W-:Y:S01]  /*5400*/  UMOV UR9, UR12 ;  /* 0x0000000c00097c82 */ /* 0x000fe20008000000 */
[C---:B------:R-:W-:Y:S01]  /*5410*/  IMAD R131, R40.reuse, 0x26, RZ ;  /* 0x0000002628837824 */ /* 0x040fe200078e02ff */
[----:B------:R0:W-:Y:S01]  /*5420*/  STL [R1+0x120], R159 ;  /* 0x0001209f01007387 */ /* 0x0001e20000100800 */
[C---:B------:R-:W-:Y:S01]  /*5430*/  IMAD R132, R40.reuse, 0x44, RZ ;  /* 0x0000004428847824 */ /* 0x040fe200078e02ff */
[----:B------:R-:W-:Y:S01]  /*5440*/  UIADD3.64 UR10, UR8, 0x380, URZ ;  /* 0x00000380080a7897 */ /* 0x000fe2000fffe03f */
[C---:B------:R-:W-:Y:S01]  /*5450*/  IMAD R133, R40.reuse, 0x22, RZ ;  /* 0x0000002228857824 */ /* 0x040fe200078e02ff */
[----:B------:R-:W-:Y:S01]  /*5460*/  UIADD3.64 UR10, UR8, 0x480, URZ ;  /* 0x00000480080a7897 */ /* 0x000fe2000fffe03f */
[C---:B------:R-:W-:Y:S01]  /*5470*/  IMAD R134, R40.reuse, 0x78, RZ ;  /* 0x0000007828867824 */ /* 0x040fe200078e02ff */
[----:B------:R-:W-:Y:S01]  /*5480*/  CS2R R72, SRZ ;  /* 0x0000000000487805 */ /* 0x000fe2000001ff00 */
[C---:B------:R-:W-:Y:S01]  /*5490*/  IMAD R135, R40.reuse, 0x3c, RZ ;  /* 0x0000003c28877824 */ /* 0x040fe200078e02ff */
[----:B------:R-:W-:Y:S01]  /*54a0*/  CS2R R74, SRZ ;  /* 0x00000000004a7805 */ /* 0x000fe2000001ff00 */
[----:B------:R-:W-:Y:S01]  /*54b0*/  IMAD R136, R40, 0x1e, RZ ;  /* 0x0000001e28887824 */ /* 0x000fe200078e02ff */
[-C--:B0-----:R-:W-:Y:S01]  /*54c0*/  IADD3 R159, P4, R160, R114.reuse, RZ ;  /* 0x00000072a09f7210 */ /* 0x081fe20007f9e0ff */
[----:B------:R-:W-:Y:S01]  /*54d0*/  IMAD R137, R40, 0x68, RZ ;  /* 0x0000006828897824 */ /* 0x000fe200078e02ff */
[-C--:B------:R-:W-:Y:S01]  /*54e0*/  IADD3 R160, P6, R162, R114.reuse, RZ ;  /* 0x00000072a2a07210 */ /* 0x080fe20007fde0ff */
[C---:B------:R-:W-:Y:S01]  /*54f0*/  IMAD R138, R40.reuse, 0x34, RZ ;  /* 0x00000034288a7824 */ /* 0x040fe200078e02ff */
[----:B------:R-:W-:Y:S01]  /*5500*/  CS2R R76, SRZ ;  /* 0x00000000004c7805 */ /* 0x000fe2000001ff00 */
[----:B------:R0:W-:Y:S01]  /*5510*/  STL [R1+0x130], R159 ;  /* 0x0001309f01007387 */ /* 0x0001e20000100800 */
[C---:B------:R-:W-:Y:S01]  /*5520*/  IMAD R139, R40.reuse, 0x1a, RZ ;  /* 0x0000001a288b7824 */ /* 0x040fe200078e02ff */
[----:B------:R-:W-:Y:S01]  /*5530*/  CS2R R24, SRZ ;  /* 0x0000000000187805 */ /* 0x000fe2000001ff00 */
[C---:B------:R-:W-:Y:S01]  /*5540*/  IMAD R140, R40.reuse, 0x58, RZ ;  /* 0x00000058288c7824 */ /* 0x040fe200078e02ff */
[----:B------:R1:W-:Y:S01]  /*5550*/  STL [R1+0x140], R161 ;  /* 0x000140a101007387 */ /* 0x0003e20000100800 */
[C---:B------:R-:W-:Y:S01]  /*5560*/  IMAD R141, R40.reuse, 0x2c, RZ ;  /* 0x0000002c288d7824 */ /* 0x040fe200078e02ff */
[----:B------:R-:W-:Y:S01]  /*5570*/  UMOV UR10, UR14 ;  /* 0x0000000e000a7c82 */ /* 0x000fe20008000000 */
[C---:B------:R-:W-:Y:S01]  /*5580*/  IMAD R142, R40.reuse, 0x16, RZ ;  /* 0x00000016288e7824 */ /* 0x040fe200078e02ff */
[----:B------:R2:W-:Y:S01]  /*5590*/  STL [R1+0x150], R160 ;  /* 0x000150a001007387 */ /* 0x0005e20000100800 */
[C---:B------:R-:W-:Y:S01]  /*55a0*/  IMAD R143, R40.reuse, 0x48, RZ ;  /* 0x00000048288f7824 */ /* 0x040fe200078e02ff */
[-C--:B0-----:R-:W-:Y:S01]  /*55b0*/  IADD3 R159, P0, R163, R114.reuse, RZ ;  /* 0x00000072a39f7210 */ /* 0x081fe20007f1e0ff */
[C---:B------:R-:W-:Y:S01]  /*55c0*/  IMAD R144, R40.reuse, 0x24, RZ ;  /* 0x0000002428907824 */ /* 0x040fe200078e02ff */
[----:B------:R-:W-:Y:S01]  /*55d0*/  UMOV UR11, UR15 ;  /* 0x0000000f000b7c82 */ /* 0x000fe20008000000 */
[----:B------:R-:W-:Y:S01]  /*55e0*/  IMAD R145, R40, 0x12, RZ ;  /* 0x0000001228917824 */ /* 0x000fe200078e02ff */
[-C--:B-1----:R-:W-:Y:S01]  /*55f0*/  IADD3 R161, P3, R164, R114.reuse, RZ ;  /* 0x00000072a4a17210 */ /* 0x082fe20007f7e0ff */
[----:B------:R0:W-:Y:S01]  /*5600*/  STL [R1+0x160], R159 ;  /* 0x0001609f01007387 */ /* 0x0001e20000100800 */
[C---:B------:R-:W-:Y:S01]  /*5610*/  IMAD R146, R40.reuse, 0x70, RZ ;  /* 0x0000007028927824 */ /* 0x040fe200078e02ff */
[----:B------:R-:W-:Y:S01]  /*5620*/  UIADD3.64 UR18, UR8, 0x400, URZ ;  /* 0x0000040008127897 */ /* 0x000fe2000fffe03f */
[-C--:B--2---:R-:W-:Y:S01]  /*5630*/  IADD3 R160, P1, R165, R114.reuse, RZ ;  /* 0x00000072a5a07210 */ /* 0x084fe20007f3e0ff */
[----:B------:R1:W-:Y:S01]  /*5640*/  STL [R1+0x170], R161 ;  /* 0x000170a101007387 */ /* 0x0003e20000100800 */
[C---:B------:R-:W-:Y:S01]  /*5650*/  IMAD R147, R40.reuse, 0x38, RZ ;  /* 0x0000003828937824 */ /* 0x040fe200078e02ff */
[----:B------:R-:W-:Y:S01]  /*5660*/  UIADD3.64 UR12, UR8, 0x80, URZ ;  /* 0x00000080080c7897 */ /* 0x000fe2000fffe03f */
[C---:B------:R-:W-:Y:S01]  /*5670*/  IMAD R148, R40.reuse, 0x1c, RZ ;  /* 0x0000001c28947824 */ /* 0x040fe200078e02ff */
[----:B------:R2:W-:Y:S01]  /*5680*/  STL [R1+0x180], R160 ;  /* 0x000180a001007387 */ /* 0x0005e20000100800 */
[----:B------:R-:W-:Y:S01]  /*5690*/  IMAD R149, R40, 0xe, RZ ;  /* 0x0000000e28957824 */ /* 0x000fe200078e02ff */
[-C--:B0-----:R-:W-:Y:S01]  /*56a0*/  LEA.HI.X.SX32 R159, R166, R111.reuse, 0x1, P2 ;  /* 0x0000006fa69f7211 */ /* 0x081fe200010f0eff */
[C---:B------:R-:W-:Y:S01]  /*56b0*/  IMAD R150, R40.reuse, 0x50, RZ ;  /* 0x0000005028967824 */ /* 0x040fe200078e02ff */
[----:B------:R-:W-:Y:S01]  /*56c0*/  UIADD3.64 UR16, UR8, 0x100, URZ ;  /* 0x0000010008107897 */ /* 0x000fe2000fffe03f */
[C---:B------:R-:W-:Y:S01]  /*56d0*/  IMAD R151, R40.reuse, 0x28, RZ ;  /* 0x0000002828977824 */ /* 0x040fe200078e02ff */
[-C--:B-1----:R-:W-:Y:S01]  /*56e0*/  IADD3 R161, P2, R167, R114.reuse, RZ ;  /* 0x00000072a7a17210 */ /* 0x082fe20007f5e0ff */
[----:B------:R0:W-:Y:S01]  /*56f0*/  STL [R1+0x11c], R159 ;  /* 0x00011c9f01007387 */ /* 0x0001e20000100800 */
[----:B------:R-:W-:Y:S01]  /*5700*/  IMAD R152, R40, 0x14, RZ ;  /* 0x0000001428987824 */ /* 0x000fe200078e02ff */
[----:B------:R-:W-:Y:S01]  /*5710*/  UIADD3.64 UR20, UR8, 0x180, URZ ;  /* 0x0000018008147897 */ /* 0x000fe2000fffe03f */
[-C--:B--2---:R-:W-:Y:S01]  /*5720*/  LEA.HI.X.SX32 R160, R168, R111.reuse, 0x1, P4 ;  /* 0x0000006fa8a07211 */ /* 0x084fe200020f0eff */
[----:B------:R1:W-:Y:S01]  /*5730*/  STL [R1+0x190], R161 ;  /* 0x000190a101007387 */ /* 0x0003e20000100800 */
[C---:B------:R-:W-:Y:S01]  /*5740*/  IMAD R153, R40.reuse, 0xa, RZ ;  /* 0x0000000a28997824 */ /* 0x040fe200078e02ff */
[----:B------:R-:W-:Y:S01]  /*5750*/  UIADD3.64 UR24, UR8, 0x200, URZ ;  /* 0x0000020008187897 */ /* 0x000fe2000fffe03f */
[C---:B------:R-:W-:Y:S01]  /*5760*/  IMAD R154, R40.reuse, 0x60, RZ ;  /* 0x00000060289a7824 */ /* 0x040fe200078e02ff */
[----:B------:R2:W-:Y:S01]  /*5770*/  STL [R1+0x12c], R160 ;  /* 0x00012ca001007387 */ /* 0x0005e20000100800 */
[C---:B------:R-:W-:Y:S01]  /*5780*/  IMAD R155, R40.reuse, 0x30, RZ ;  /* 0x00000030289b7824 */ /* 0x040fe200078e02ff */
[-C--:B0-----:R-:W-:Y:S01]  /*5790*/  IADD3 R159, P4, R169, R114.reuse, RZ ;  /* 0x00000072a99f7210 */ /* 0x081fe20007f9e0ff */
[C---:B------:R-:W-:Y:S01]  /*57a0*/  IMAD R156, R40.reuse, 0x18, RZ ;  /* 0x00000018289c7824 */ /* 0x040fe200078e02ff */
[----:B------:R-:W-:Y:S01]  /*57b0*/  UIADD3.64 UR28, UR8, 0x280, URZ ;  /* 0x00000280081c7897 */ /* 0x000fe2000fffe03f */
[----:B------:R-:W-:Y:S01]  /*57c0*/  IMAD R157, R40, 0xc, RZ ;  /* 0x0000000c289d7824 */ /* 0x000fe200078e02ff */
[-C--:B-1----:R-:W-:Y:S01]  /*57d0*/  LEA.HI.X.SX32 R161, R170, R111.reuse, 0x1, P5 ;  /* 0x0000006faaa17211 */ /* 0x082fe200028f0eff */
[----:B------:R0:W-:Y:S01]  /*57e0*/  STL [R1+0x1a0], R159 ;  /* 0x0001a09f01007387 */ /* 0x0001e20000100800 */
[C---:B------:R-:W-:Y:S01]  /*57f0*/  IMAD R158, R40.reuse, 0x6, RZ ;  /* 0x00000006289e7824 */ /* 0x040fe200078e02ff */
[----:B------:R-:W-:Y:S01]  /*5800*/  UIADD3.64 UR32, UR8, 0x300, URZ ;  /* 0x0000030008207897 */ /* 0x000fe2000fffe03f */
[-C--:B--2---:R-:W-:Y:S01]  /*5810*/  IADD3 R160, P5, R171, R114.reuse, RZ ;  /* 0x00000072aba07210 */ /* 0x084fe20007fbe0ff */
[----:B------:R1:W-:Y:S01]  /*5820*/  STL [R1+0x13c], R161 ;  /* 0x00013ca101007387 */ /* 0x0003e20000100800 */
[C---:B------:R-:W-:Y:S01]  /*5830*/  IMAD.SHL.U32 R42, R40.reuse, 0x2, RZ ;  /* 0x00000002282a7824 */ /* 0x040fe200078e00ff */
[----:B------:R-:W-:Y:S01]  /*5840*/  UIADD3.64 UR40, UR8, 0x500, URZ ;  /* 0x0000050008287897 */ /* 0x000fe2000fffe03f */
[----:B------:R-:W-:Y:S01]  /*5850*/  IMAD.SHL.U32 R113, R40, 0x80, RZ ;  /* 0x0000008028717824 */ /* 0x000fe200078e00ff */
[----:B------:R2:W-:Y:S01]  /*5860*/  STL [R1+0x1b0], R160 ;  /* 0x0001b0a001007387 */ /* 0x0005e20000100800 */
[----:B------:R-:W-:Y:S01]  /*5870*/  IMAD.MOV.U32 R110, RZ, RZ, RZ ;  /* 0x000000ffff6e7224 */ /* 0x000fe200078e00ff */
[-C--:B0-----:R-:W-:Y:S01]  /*5880*/  LEA.HI.X.SX32 R159, R172, R111.reuse, 0x1, P6 ;  /* 0x0000006fac9f7211 */ /* 0x081fe200030f0eff */
[----:B------:R-:W-:Y:S01]  /*5890*/  UIADD3.64 UR44, UR8, 0x580, URZ ;  /* 0x00000580082c7897 */ /* 0x000fe2000fffe03f */
[----:B------:R-:W-:Y:S01]  /*58a0*/  SHF.R.S32.HI R43, RZ, 0x1f, R113 ;  /* 0x0000001fff2b7819 */ /* 0x000fe20000011471 */
[----:B------:R-:W-:Y:S01]  /*58b0*/  UIADD3.64 UR48, UR8, 0x600, URZ ;  /* 0x0000060008307897 */ /* 0x000fe2000fffe03f */
[----:B-1----:R-:W-:Y:S01]  /*58c0*/  IADD3 R161, P6, R173, R114, RZ ;  /* 0x00000072ada17210 */ /* 0x002fe20007fde0ff */
[----:B------:R0:W-:Y:S01]  /*58d0*/  STL [R1+0x14c], R159 ;  /* 0x00014c9f01007387 */ /* 0x0001e20000100800 */
[C---:B------:R-:W-:Y:S01]  /*58e0*/  SHF.L.U64.HI R112, R113.reuse, 0x1, R43 ;  /* 0x0000000171707819 */ /* 0x040fe2000001022b */
[----:B------:R-:W-:Y:S01]  /*58f0*/  IMAD.SHL.U32 R113, R113, 0x2, RZ ;  /* 0x0000000271717824 */ /* 0x000fe200078e00ff */
[----:B--2---:R-:W-:Y:S01]  /*5900*/  LEA.HI.X.SX32 R160, R174, R111, 0x1, P0 ;  /* 0x0000006faea07211 */ /* 0x004fe200000f0eff */
[----:B------:R1:W-:Y:S01]  /*5910*/  STL [R1+0x1c0], R161 ;  /* 0x0001c0a101007387 */ /* 0x0003e20000100800 */
[----:B------:R-:W-:-:S02]  /*5920*/  UIADD3.64 UR52, UR8, 0x680, URZ ;  /* 0x0000068008347897 */ /* 0x000fc4000fffe03f */
[----:B------:R-:W-:Y:S01]  /*5930*/  UIADD3.64 UR56, UR8, 0x700, URZ ;  /* 0x0000070008387897 */ /* 0x000fe2000fffe03f */
[----:B------:R2:W-:Y:S01]  /*5940*/  STL [R1+0x15c], R160 ;  /* 0x00015ca001007387 */ /* 0x0005e20000100800 */
[----:B------:R-:W-:Y:S01]  /*5950*/  UIADD3.64 UR14, UR10, 0x2, URZ ;  /* 0x000000020a0e7897 */ /* 0x000fe2000fffe03f */
[-C--:B0-----:R-:W-:Y:S01]  /*5960*/  IADD3 R159, P0, R175, R114.reuse, RZ ;  /* 0x00000072af9f7210 */ /* 0x081fe20007f1e0ff */
[----:B------:R-:W-:Y:S02]  /*5970*/  UIADD3.64 UR18, UR10, 0x4, URZ ;  /* 0x000000040a127897 */ /* 0x000fe4000fffe03f */
[----:B------:R-:W-:Y:S01]  /*5980*/  UIADD3.64 UR22, UR10, 0x1fe, URZ ;  /* 0x000001fe0a167897 */ /* 0x000fe2000fffe03f */
[----:B-1----:R-:W-:Y:S01]  /*5990*/  LEA.HI.X.SX32 R161, R176, R111, 0x1, P3 ;  /* 0x0000006fb0a17211 */ /* 0x002fe200018f0eff */
[----:B------:R0:W-:Y:S01]  /*59a0*/  STL [R1+0x1d0], R159 ;  /* 0x0001d09f01007387 */ /* 0x0001e20000100800 */
[----:B------:R-:W-:Y:S01]  /*59b0*/  UIADD3.64 UR26, UR10, 0x200, URZ ;  /* 0x000002000a1a7897 */ /* 0x000fe2000fffe03f */
[----:B--2---:R-:W-:-:S02]  /*59c0*/  IADD3 R160, P3, R177, R114, RZ ;  /* 0x00000072b1a07210 */ /* 0x004fc40007f7e0ff */
[----:B------:R1:W-:Y:S01]  /*59d0*/  STL [R1+0x16c], R161 ;  /* 0x00016ca101007387 */ /* 0x0003e20000100800 */
[----:B------:R-:W-:Y:S02]  /*59e0*/  UIADD3.64 UR30, UR10, 0x202, URZ ;  /* 0x000002020a1e7897 */ /* 0x000fe4000fffe03f */
[----:B------:R-:W-:Y:S01]  /*59f0*/  UIADD3.64 UR34, UR10, 0x204, URZ ;  /* 0x000002040a227897 */ /* 0x000fe2000fffe03f */
[----:B------:R2:W-:Y:S01]  /*5a00*/  STL [R1+0x1e0], R160 ;  /* 0x0001e0a001007387 */ /* 0x0005e20000100800 */
[----:B0-----:R-:W-:Y:S02]  /*5a10*/  LEA.HI.X.SX32 R159, R178, R111, 0x1, P1 ;  /* 0x0000006fb29f7211 */ /* 0x001fe400008f0eff */
[----:B-1----:R-:W-:-:S03]  /*5a20*/  IADD3 R161, P1, R179, R114, RZ ;  /* 0x00000072b3a17210 */ /* 0x002fc60007f3e0ff */
[----:B------:R0:W-:Y:S01]  /*5a30*/  STL [R1+0x17c], R159 ;  /* 0x00017c9f01007387 */ /* 0x0001e20000100800 */
[----:B--2---:R-:W-:-:S03]  /*5a40*/  LEA.HI.X.SX32 R160, R180, R111, 0x1, P2 ;  /* 0x0000006fb4a07211 */ /* 0x004fc600010f0eff */
[----:B------:R1:W-:Y:S04]  /*5a50*/  STL [R1+0x1f0], R161 ;  /* 0x0001f0a101007387 */ /* 0x0003e80000100800 */
[----:B------:R2:W-:Y:S01]  /*5a60*/  STL [R1+0x18c], R160 ;  /* 0x00018ca001007387 */ /* 0x0005e20000100800 */
[----:B0-----:R-:W-:Y:S02]  /*5a70*/  IADD3 R159, P2, R181, R114, RZ ;  /* 0x00000072b59f7210 */ /* 0x001fe40007f5e0ff */
[----:B-1----:R-:W-:-:S03]  /*5a80*/  LEA.HI.X.SX32 R161, R182, R111, 0x1, P4 ;  /* 0x0000006fb6a17211 */ /* 0x002fc600020f0eff */
[----:B------:R0:W-:Y:S01]  /*5a90*/  STL [R1+0x200], R159 ;  /* 0x0002009f01007387 */ /* 0x0001e20000100800 */
[----:B--2---:R-:W-:-:S03]  /*5aa0*/  IADD3 R160, P4, R183, R114, RZ ;  /* 0x00000072b7a07210 */ /* 0x004fc60007f9e0ff */
[----:B------:R1:W-:Y:S04]  /*5ab0*/  STL [R1+0x19c], R161 ;  /* 0x00019ca101007387 */ /* 0x0003e80000100800 */
        /* <DEDUP_REMOVED lines=100> */
[----:B--2---:R-:W-:-:S03]  /*6100*/  IMAD R160, R40, 0x3d, RZ ;  /* 0x0000003d28a07824 */ /* 0x004fc600078e02ff */
[----:B------:R1:W-:Y:S02]  /*6110*/  STL [R1+0x1e8], R161 ;  /* 0x0001e8a101007387 */ /* 0x0003e40000100800 */
[-C--:B------:R-:W-:Y:S01]  /*6120*/  LEA.HI.X.SX32 R162, R160, R111.reuse, 0x1, P0 ;  /* 0x0000006fa0a27211 */ /* 0x080fe200000f0eff */
[C---:B------:R-:W-:Y:S02]  /*6130*/  IMAD R160, R40.reuse, 0x3b, RZ ;  /* 0x0000003b28a07824 */ /* 0x040fe400078e02ff */
[----:B0-----:R-:W-:Y:S01]  /*6140*/  IMAD R159, R40, 0xc4, RZ ;  /* 0x000000c4289f7824 */ /* 0x001fe200078e02ff */
[----:B-1----:R-:W-:Y:S02]  /*6150*/  LEA.HI.X.SX32 R161, R44, R111, 0x1, P3 ;  /* 0x0000006f2ca17211 */ /* 0x002fe400018f0eff */
[----:B------:R-:W-:-:S03]  /*6160*/  IADD3 R163, P3, R45, R114, RZ ;  /* 0x000000722da37210 */ /* 0x000fc60007f7e0ff */
[----:B------:R0:W-:Y:S04]  /*6170*/  STL [R1+0x144], R161 ;  /* 0x000144a101007387 */ /* 0x0001e80000100800 */
[----:B------:R-:W-:Y:S04]  /*6180*/  STL [R1+0x340], R163 ;  /* 0x000340a301007387 */ /* 0x000fe80000100800 */
[----:B------:R1:W-:Y:S01]  /*6190*/  STL [R1+0x32c], R162 ;  /* 0x00032ca201007387 */ /* 0x0003e20000100800 */
[----:B0-----:R-:W-:Y:S01]  /*61a0*/  IADD3 R161, P0, R159, R114, RZ ;  /* 0x000000729fa17210 */ /* 0x001fe20007f1e0ff */
[----:B------:R-:W-:-:S04]  /*61b0*/  IMAD R159, R40, 0xbc, RZ ;  /* 0x000000bc289f7824 */ /* 0x000fc800078e02ff */
[----:B------:R0:W-:Y:S01]  /*61c0*/  STL [R1+0x208], R161 ;  /* 0x000208a101007387 */ /* 0x0001e20000100800 */
[-C--:B-1----:R-:W-:Y:S01]  /*61d0*/  LEA.HI.X.SX32 R162, R160, R111.reuse, 0x1, P3 ;  /* 0x0000006fa0a27211 */ /* 0x082fe200018f0eff */
[----:B------:R-:W-:Y:S01]  /*61e0*/  IMAD R160, R40, 0x39, RZ ;  /* 0x0000003928a07824 */ /* 0x000fe200078e02ff */
[----:B0-----:R-:W-:Y:S02]  /*61f0*/  LEA.HI.X.SX32 R161, R45, R111, 0x1, P1 ;  /* 0x0000006f2da17211 */ /* 0x001fe400008f0eff */
[----:B------:R-:W-:Y:S02]  /*6200*/  CS2R R44, SRZ ;  /* 0x00000000002c7805 */ /* 0x000fe4000001ff00 */
[-C--:B------:R-:W-:Y:S01]  /*6210*/  IADD3 R163, P1, R46, R114.reuse, RZ ;  /* 0x000000722ea37210 */ /* 0x080fe20007f3e0ff */
        /* <DEDUP_REMOVED lines=101> */
[C---:B------:R-:W-:Y:S01]  /*6870*/  IMAD R160, R40.reuse, 0x25, RZ ;  /* 0x0000002528a07824 */ /* 0x040fe200078e02ff */
        /* <DEDUP_REMOVED lines=9> */
[-C--:B-1----:R-:W-:Y:S02]  /*6910*/  LEA.HI.X.SX32 R162, R115, R111.reuse, 0x1, P5 ;  /* 0x0000006f73a27211 */ /* 0x082fe400028f0eff */
[----:B------:R-:W-:Y:S02]  /*6920*/  LEA.HI.X.SX32 R115, R160, R111, 0x1, P6 ;  /* 0x0000006fa0737211 */ /* 0x000fe400030f0eff */
[-C--:B------:R-:W-:Y:S01]  /*6930*/  IADD3 R160, P6, R159, R114.reuse, RZ ;  /* 0x000000729fa07210 */ /* 0x080fe20007fde0ff */
[----:B------:R1:W-:Y:S01]  /*6940*/  STL [R1+0x2c4], R162 ;  /* 0x0002c4a201007387 */ /* 0x0003e20000100800 */
[----:B------:R-:W-:Y:S01]  /*6950*/  IMAD R159, R40, 0x23, RZ ;  /* 0x00000023289f7824 */ /* 0x000fe200078e02ff */
[----:B0-----:R-:W-:-:S05]  /*6960*/  IADD3 R161, P5, R116, R114, RZ ;  /* 0x0000007274a17210 */ /* 0x001fca0007fbe0ff */
[----:B------:R0:W-:Y:S01]  /*6970*/  STL [R1+0x400], R161 ;  /* 0x000400a101007387 */ /* 0x0001e20000100800 */
[----:B-1----:R-:W-:-:S03]  /*6980*/  IMAD.SHL.U32 R162, R40, 0x20, RZ ;  /* 0x0000002028a27824 */ /* 0x002fc600078e00ff */
[----:B------:R1:W-:Y:S04]  /*6990*/  STL [R1+0x3ec], R115 ;  /* 0x0003ec7301007387 */ /* 0x0003e80000100800 */
[----:B------:R2:W-:Y:S01]  /*69a0*/  STL [R1+0x1f8], R160 ;  /* 0x0001f8a001007387 */ /* 0x0005e20000100800 */
[----:B0-----:R-:W-:Y:S01]  /*69b0*/  IMAD.SHL.U32 R161, R40, 0x10, RZ ;  /* 0x0000001028a17824 */ /* 0x001fe200078e00ff */
[-C--:B-1----:R-:W-:Y:S02]  /*69c0*/  LEA.HI.X.SX32 R115, R116, R111.reuse, 0x1, P0 ;  /* 0x0000006f74737211 */ /* 0x082fe400000f0eff */
[C---:B------:R-:W-:Y:S01]  /*69d0*/  IADD3 R116, P0, R117.reuse, R114, RZ ;  /* 0x0000007275747210 */ /* 0x040fe20007f1e0ff */
[----:B--2---:R-:W-:Y:S02]  /*69e0*/  IMAD R160, R40, 0xb8, RZ ;  /* 0x000000b828a07824 */ /* 0x004fe400078e02ff */
[----:B------:R0:W-:Y:S01]  /*69f0*/  STL [R1+0x2e4], R115 ;  /* 0x0002e47301007387 */ /* 0x0001e20000100800 */
[----:B------:R-:W-:-:S03]  /*6a00*/  LEA.HI.X.SX32 R117, R117, R111, 0x1, P3 ;  /* 0x0000006f75757211 */ /* 0x000fc600018f0eff */
[----:B------:R1:W-:Y:S01]  /*6a10*/  STL [R1+0x410], R116 ;  /* 0x0004107401007387 */ /* 0x0003e20000100800 */
[----:B0-----:R-:W-:Y:S01]  /*6a20*/  LEA.HI.X.SX32 R115, R159, R111, 0x1, P5 ;  /* 0x0000006f9f737211 */ /* 0x001fe200028f0eff */
[----:B------:R-:W-:Y:S01]  /*6a30*/  IMAD R159, R40, 0x21, RZ ;  /* 0x00000021289f7824 */ /* 0x000fe200078e02ff */
[----:B-1----:R-:W-:-:S03]  /*6a40*/  IADD3 R116, P5, R160, R114, RZ ;  /* 0x00000072a0747210 */ /* 0x002fc60007fbe0ff */
[----:B------:R0:W-:Y:S01]  /*6a50*/  STL [R1+0x3fc], R115 ;  /* 0x0003fc7301007387 */ /* 0x0001e20000100800 */
[----:B------:R-:W-:-:S03]  /*6a60*/  IMAD R160, R40, 0xa8, RZ ;  /* 0x000000a828a07824 */ /* 0x000fc600078e02ff */
[----:B------:R1:W-:Y:S04]  /*6a70*/  STL [R1+0x238], R116 ;  /* 0x0002387401007387 */ /* 0x0003e80000100800 */
[----:B------:R2:W-:Y:S01]  /*6a80*/  STL [R1+0x304], R117 ;  /* 0x0003047501007387 */ /* 0x0005e20000100800 */
[----:B0-----:R-:W-:Y:S02]  /*6a90*/  IADD3 R115, P3, R118, R114, RZ ;  /* 0x0000007276737210 */ /* 0x001fe40007f7e0ff */
[----:B-1----:R-:W-:-:S03]  /*6aa0*/  LEA.HI.X.SX32 R116, R159, R111, 0x1, P0 ;  /* 0x0000006f9f747211 */ /* 0x002fc600000f0eff */
[----:B------:R0:W-:Y:S01]  /*6ab0*/  STL [R1+0x328], R115 ;  /* 0x0003287301007387 */ /* 0x0001e20000100800 */
[----:B------:R-:W-:Y:S01]  /*6ac0*/  IMAD R159, R40, 0x1f, RZ ;  /* 0x0000001f289f7824 */ /* 0x000fe200078e02ff */
[CC--:B--2---:R-:W-:Y:S02]  /*6ad0*/  LEA.HI.X.SX32 R117, R119.reuse, R111.reuse, 0x1, P3 ;  /* 0x0000006f77757211 */ /* 0x0c4fe400018f0eff */
[----:B------:R1:W-:Y:S01]  /*6ae0*/  STL [R1+0x40c], R116 ;  /* 0x00040c7401007387 */ /* 0x0003e20000100800 */
[----:B0-----:R-:W-:Y:S02]  /*6af0*/  IADD3 R115, P0, R119, R114, RZ ;  /* 0x0000007277737210 */ /* 0x001fe40007f1e0ff */
[----:B-1----:R-:W-:-:S03]  /*6b00*/  LEA.HI.X.SX32 R116, R118, R111, 0x1, P1 ;  /* 0x0000006f76747211 */ /* 0x002fc600008f0eff */
[----:B------:R0:W-:Y:S04]  /*6b10*/  STL [R1+0x420], R115 ;  /* 0x0004207301007387 */ /* 0x0001e80000100800 */
[----:B------:R1:W-:Y:S01]  /*6b20*/  STL [R1+0x134], R116 ;  /* 0x0001347401007387 */ /* 0x0003e20000100800 */
[-C--:B0-----:R-:W-:Y:S01]  /*6b30*/  IADD3 R115, P1, R160, R114.reuse, RZ ;  /* 0x00000072a0737210 */ /* 0x081fe20007f3e0ff */
[----:B------:R-:W-:Y:S01]  /*6b40*/  IMAD R160, R40, 0x98, RZ ;  /* 0x0000009828a07824 */ /* 0x000fe200078e02ff */
[----:B-1----:R-:W-:-:S03]  /*6b50*/  IADD3 R116, P3, R120, R114, RZ ;  /* 0x0000007278747210 */ /* 0x002fc60007f7e0ff */
[----:B------:R0:W-:Y:S04]  /*6b60*/  STL [R1+0x278], R115 ;  /* 0x0002787301007387 */ /* 0x0001e80000100800 */
[----:B------:R1:W-:Y:S04]  /*6b70*/  STL [R1+0x324], R117 ;  /* 0x0003247501007387 */ /* 0x0003e80000100800 */
[----:B------:R2:W-:Y:S01]  /*6b80*/  STL [R1+0x348], R116 ;  /* 0x0003487401007387 */ /* 0x0005e20000100800 */
[-C--:B0-----:R-:W-:Y:S01]  /*6b90*/  LEA.HI.X.SX32 R115, R159, R111.reuse, 0x1, P0 ;  /* 0x0000006f9f737211 */ /* 0x081fe200000f0eff */
[----:B------:R-:W-:Y:S01]  /*6ba0*/  IMAD R159, R40, 0x1d, RZ ;  /* 0x0000001d289f7824 */ /* 0x000fe200078e02ff */
[----:B-1----:R-:W-:-:S03]  /*6bb0*/  LEA.HI.X.SX32 R117, R121, R111, 0x1, P3 ;  /* 0x0000006f79757211 */ /* 0x002fc600018f0eff */
[----:B------:R0:W-:Y:S01]  /*6bc0*/  STL [R1+0x41c], R115 ;  /* 0x00041c7301007387 */ /* 0x0001e20000100800 */
[----:B--2---:R-:W-:-:S05]  /*6bd0*/  IADD3 R116, P0, R121, R114, RZ ;  /* 0x0000007279747210 */ /* 0x004fca0007f1e0ff */
[----:B------:R1:W-:Y:S01]  /*6be0*/  STL [R1+0x430], R116 ;  /* 0x0004307401007387 */ /* 0x0003e20000100800 */
[----:B0-----:R-:W-:-:S05]  /*6bf0*/  LEA.HI.X.SX32 R115, R120, R111, 0x1, P2 ;  /* 0x0000006f78737211 */ /* 0x001fca00010f0eff */
[----:B------:R0:W-:Y:S01]  /*6c00*/  STL [R1+0x174], R115 ;  /* 0x0001747301007387 */ /* 0x0001e20000100800 */
[----:B-1----:R-:W-:Y:S01]  /*6c10*/  IADD3 R116, P2, R160, R114, RZ ;  /* 0x00000072a0747210 */ /* 0x002fe20007f5e0ff */
[----:B------:R-:W-:-:S04]  /*6c20*/  IMAD R160, R40, 0x88, RZ ;  /* 0x0000008828a07824 */ /* 0x000fc800078e02ff */
[----:B------:R1:W-:Y:S01]  /*6c30*/  STL [R1+0x2b8], R116 ;  /* 0x0002b87401007387 */ /* 0x0003e20000100800 */
[----:B0-----:R-:W-:-:S03]  /*6c40*/  IADD3 R115, P3, R122, R114, RZ ;  /* 0x000000727a737210 */ /* 0x001fc60007f7e0ff */
[----:B------:R0:W-:Y:S04]  /*6c50*/  STL [R1+0x344], R117 ;  /* 0x0003447501007387 */ /* 0x0001e80000100800 */
[----:B------:R2:W-:Y:S01]  /*6c60*/  STL [R1+0x368], R115 ;  /* 0x0003687301007387 */ /* 0x0005e20000100800 */
[-C--:B-1----:R-:W-:Y:S01]  /*6c70*/  LEA.HI.X.SX32 R116, R159, R111.reuse, 0x1, P0 ;  /* 0x0000006f9f747211 */ /* 0x082fe200000f0eff */
[----:B------:R-:W-:Y:S01]  /*6c80*/  IMAD R159, R40, 0x1b, RZ ;  /* 0x0000001b289f7824 */ /* 0x000fe200078e02ff */
[----:B0-----:R-:W-:-:S03]  /*6c90*/  LEA.HI.X.SX32 R117, R123, R111, 0x1, P3 ;  /* 0x0000006f7b757211 */ /* 0x001fc600018f0eff */
        /* <DEDUP_REMOVED lines=65> */
[----:B------:R-:W-:Y:S04]  /*70b0*/  STL [R1+0x3e4], R117 ;  /* 0x0003e47501007387 */ /* 0x000fe80000100800 */
[----:B------:R0:W-:Y:S01]  /*70c0*/  STL [R1+0x408], R116 ;  /* 0x0004087401007387 */ /* 0x0001e20000100800 */
[----:B-1----:R-:W-:Y:S01]  /*70d0*/  LEA.HI.X.SX32 R115, R159, R111, 0x1, P0 ;  /* 0x0000006f9f737211 */ /* 0x002fe200000f0eff */
[----:B------:R-:W-:-:S04]  /*70e0*/  IMAD R159, R40, 0x11, RZ ;  /* 0x00000011289f7824 */ /* 0x000fc800078e02ff */
[----:B------:R1:W-:Y:S01]  /*70f0*/  STL [R1+0x47c], R115 ;  /* 0x00047c7301007387 */ /* 0x0003e20000100800 */
[----:B0-----:R-:W-:-:S05]  /*7100*/  IADD3 R116, P0, R133, R114, RZ ;  /* 0x0000007285747210 */ /* 0x001fca0007f1e0ff */
[----:B------:R0:W-:Y:S01]  /*7110*/  STL [R1+0x490], R116 ;  /* 0x0004907401007387 */ /* 0x0001e20000100800 */
[-C--:B-1----:R-:W-:Y:S02]  /*7120*/  LEA.HI.X.SX32 R115, R132, R111.reuse, 0x1, P4 ;  /* 0x0000006f84737211 */ /* 0x082fe400020f0eff */
[----:B------:R-:W-:Y:S01]  /*7130*/  IADD3 R117, P4, R160, R114, RZ ;  /* 0x00000072a0757210 */ /* 0x000fe20007f9e0ff */
[----:B------:R-:W-:Y:S02]  /*7140*/  IMAD R160, R40, 0xa0, RZ ;  /* 0x000000a028a07824 */ /* 0x000fe400078e02ff */
[----:B------:R1:W-:Y:S01]  /*7150*/  STL [R1+0x2f4], R115 ;  /* 0x0002f47301007387 */ /* 0x0003e20000100800 */
[----:B0-----:R-:W-:-:S03]  /*7160*/  LEA.HI.X.SX32 R116, R133, R111, 0x1, P3 ;  /* 0x0000006f85747211 */ /* 0x001fc600018f0eff */
[----:B------:R0:W-:Y:S04]  /*7170*/  STL [R1+0x198], R117 ;  /* 0x0001987501007387 */ /* 0x0001e80000100800 */
[----:B------:R2:W-:Y:S01]  /*7180*/  STL [R1+0x404], R116 ;  /* 0x0004047401007387 */ /* 0x0005e20000100800 */
[----:B-1----:R-:W-:Y:S02]  /*7190*/  IADD3 R115, P3, R134, R114, RZ ;  /* 0x0000007286737210 */ /* 0x002fe40007f7e0ff */
[----:B0-----:R-:W-:-:S03]  /*71a0*/  LEA.HI.X.SX32 R117, R159, R111, 0x1, P0 ;  /* 0x0000006f9f757211 */ /* 0x001fc600000f0eff */
[----:B------:R0:W-:Y:S01]  /*71b0*/  STL [R1+0x338], R115 ;  /* 0x0003387301007387 */ /* 0x0001e20000100800 */
[----:B------:R-:W-:Y:S01]  /*71c0*/  IMAD R159, R40, 0xf, RZ ;  /* 0x0000000f289f7824 */ /* 0x000fe200078e02ff */
[----:B--2---:R-:W-:Y:S02]  /*71d0*/  IADD3 R116, P0, R135, R114, RZ ;  /* 0x0000007287747210 */ /* 0x004fe40007f1e0ff */
[----:B------:R-:W-:Y:S04]  /*71e0*/  STL [R1+0x48c], R117 ;  /* 0x00048c7501007387 */ /* 0x000fe80000100800 */
[----:B------:R1:W-:Y:S01]  /*71f0*/  STL [R1+0x428], R116 ;  /* 0x0004287401007387 */ /* 0x0003e20000100800 */
[----:B0-----:R-:W-:-:S05]  /*7200*/  LEA.HI.X.SX32 R115, R134, R111, 0x1, P6 ;  /* 0x0000006f86737211 */ /* 0x001fca00030f0eff */
[----:B------:R0:W-:Y:S01]  /*7210*/  STL [R1+0x154], R115 ;  /* 0x0001547301007387 */ /* 0x0001e20000100800 */
[----:B-1----:R-:W-:-:S05]  /*7220*/  IADD3 R116, P6, R136, R114, RZ ;  /* 0x0000007288747210 */ /* 0x002fca0007fde0ff */
[----:B------:R-:W-:Y:S01]  /*7230*/  STL [R1+0x4a0], R116 ;  /* 0x0004a07401007387 */ /* 0x000fe20000100800 */
[-C--:B0-----:R-:W-:Y:S02]  /*7240*/  LEA.HI.X.SX32 R115, R135, R111.reuse, 0x1, P3 ;  /* 0x0000006f87737211 */ /* 0x081fe400018f0eff */
[----:B------:R-:W-:Y:S01]  /*7250*/  IADD3 R117, P3, R160, R114, RZ ;  /* 0x00000072a0757210 */ /* 0x000fe20007f7e0ff */
[----:B------:R-:W-:Y:S02]  /*7260*/  IMAD R160, R40, 0xc0, RZ ;  /* 0x000000c028a07824 */ /* 0x000fe400078e02ff */
[----:B------:R0:W-:Y:S04]  /*7270*/  STL [R1+0x334], R115 ;  /* 0x0003347301007387 */ /* 0x0001e80000100800 */
[----:B------:R1:W-:Y:S01]  /*7280*/  STL [R1+0x298], R117 ;  /* 0x0002987501007387 */ /* 0x0003e20000100800 */
[----:B0-----:R-:W-:-:S02]  /*7290*/  LEA.HI.X.SX32 R115, R136, R111, 0x1, P0 ;  /* 0x0000006f88737211 */ /* 0x001fc400000f0eff */
[----:B------:R-:W-:Y:S02]  /*72a0*/  IADD3 R116, P0, R137, R114, RZ ;  /* 0x0000007289747210 */ /* 0x000fe40007f1e0ff */
[----:B-1----:R-:W-:Y:S01]  /*72b0*/  LEA.HI.X.SX32 R117, R159, R111, 0x1, P6 ;  /* 0x0000006f9f757211 */ /* 0x002fe200030f0eff */
[----:B------:R0:W-:Y:S01]  /*72c0*/  STL [R1+0x424], R115 ;  /* 0x0004247301007387 */ /* 0x0001e20000100800 */
[----:B------:R-:W-:-:S03]  /*72d0*/  IMAD R159, R40, 0xd, RZ ;  /* 0x0000000d289f7824 */ /* 0x000fc600078e02ff */
[----:B------:R1:W-:Y:S04]  /*72e0*/  STL [R1+0x378], R116 ;  /* 0x0003787401007387 */ /* 0x0003e80000100800 */
[----:B------:R-:W-:Y:S01]  /*72f0*/  STL [R1+0x49c], R117 ;  /* 0x00049c7501007387 */ /* 0x000fe20000100800 */
[----:B0-----:R-:W-:Y:S02]  /*7300*/  IADD3 R115, P6, R138, R114, RZ ;  /* 0x000000728a737210 */ /* 0x001fe40007fde0ff */
[----:B-1----:R-:W-:-:S03]  /*7310*/  LEA.HI.X.SX32 R116, R137, R111, 0x1, P5 ;  /* 0x0000006f89747211 */ /* 0x002fc600028f0eff */
[----:B------:R0:W-:Y:S04]  /*7320*/  STL [R1+0x448], R115 ;  /* 0x0004487301007387 */ /* 0x0001e80000100800 */
[----:B------:R1:W-:Y:S01]  /*7330*/  STL [R1+0x1d4], R116 ;  /* 0x0001d47401007387 */ /* 0x0003e20000100800 */
[----:B0-----:R-:W-:Y:S02]  /*7340*/  IADD3 R115, P5, R139, R114, RZ ;  /* 0x000000728b737210 */ /* 0x001fe40007fbe0ff */
[----:B-1----:R-:W-:-:S03]  /*7350*/  LEA.HI.X.SX32 R116, R138, R111, 0x1, P0 ;  /* 0x0000006f8a747211 */ /* 0x002fc600000f0eff */
[----:B------:R0:W-:Y:S04]  /*7360*/  STL [R1+0x4b0], R115 ;  /* 0x0004b07301007387 */ /* 0x0001e80000100800 */
[----:B------:R1:W-:Y:S01]  /*7370*/  STL [R1+0x374], R116 ;  /* 0x0003747401007387 */ /* 0x0003e20000100800 */
[----:B0-----:R-:W-:Y:S01]  /*7380*/  IADD3 R115, P0, R160, R114, RZ ;  /* 0x00000072a0737210 */ /* 0x001fe20007f1e0ff */
[----:B------:R-:W-:Y:S01]  /*7390*/  IMAD R160, R40, 0x3, RZ ;  /* 0x0000000328a07824 */ /* 0x000fe200078e02ff */
[----:B-1----:R-:W-:-:S03]  /*73a0*/  LEA.HI.X.SX32 R116, R139, R111, 0x1, P6 ;  /* 0x0000006f8b747211 */ /* 0x002fc600030f0eff */
[----:B------:R0:W-:Y:S01]  /*73b0*/  STL [R1+0x218], R115 ;  /* 0x0002187301007387 */ /* 0x0001e20000100800 */
[----:B------:R-:W-:-:S03]  /*73c0*/  IADD3 R117, P6, R140, R114, RZ ;  /* 0x000000728c757210 */ /* 0x000fc60007fde0ff */
[----:B------:R1:W-:Y:S04]  /*73d0*/  STL [R1+0x444], R116 ;  /* 0x0004447401007387 */ /* 0x0003e80000100800 */
[----:B------:R2:W-:Y:S01]  /*73e0*/  STL [R1+0x3b8], R117 ;  /* 0x0003b87501007387 */ /* 0x0005e20000100800 */
[----:B0-----:R-:W-:Y:S01]  /*73f0*/  LEA.HI.X.SX32 R115, R159, R111, 0x1, P5 ;  /* 0x0000006f9f737211 */ /* 0x001fe200028f0eff */
[----:B------:R-:W-:Y:S01]  /*7400*/  IMAD R159, R40, 0xb, RZ ;  /* 0x0000000b289f7824 */ /* 0x000fe200078e02ff */
[----:B-1----:R-:W-:-:S03]  /*7410*/  IADD3 R116, P5, R141, R114, RZ ;  /* 0x000000728d747210 */ /* 0x002fc60007fbe0ff */
[----:B------:R0:W-:Y:S01]  /*7420*/  STL [R1+0x4ac], R115 ;  /* 0x0004ac7301007387 */ /* 0x0001e20000100800 */
[----:B--2---:R-:W-:-:S03]  /*7430*/  LEA.HI.X.SX32 R117, R140, R111, 0x1, P1 ;  /* 0x0000006f8c757211 */ /* 0x004fc600008f0eff */
        /* <DEDUP_REMOVED lines=22> */
[----:B--2---:R-:W-:-:S03]  /*75a0*/  LEA.HI.X.SX32 R117, R145, R111, 0x1, P5 ;  /* 0x0000006f91757211 */ /* 0x004fc600028f0eff */
[----:B------:R1:W-:Y:S01]  /*75b0*/  STL [R1+0x3f4], R116 ;  /* 0x0003f47401007387 */ /* 0x0003e20000100800 */
[-C--:B0-----:R-:W-:Y:S02]  /*75c0*/  IADD3 R115, P6, R147, R114.reuse, RZ ;  /* 0x0000007293737210 */ /* 0x081fe40007fde0ff */
[----:B-1----:R-:W-:-:S03]  /*75d0*/  IADD3 R116, P5, R148, R114, RZ ;  /* 0x0000007294747210 */ /* 0x002fc60007fbe0ff */
[----:B------:R0:W-:Y:S04]  /*75e0*/  STL [R1+0x438], R115 ;  /* 0x0004387301007387 */ /* 0x0001e80000100800 */
        /* <DEDUP_REMOVED lines=15> */
[-C--:B0-----:R-:W-:Y:S02]  /*76e0*/  LEA.HI.X.SX32 R115, R148, R111.reuse, 0x1, P6 ;  /* 0x0000006f94737211 */ /* 0x081fe400030f0eff */
[----:B-1----:R-:W-:-:S03]  /*76f0*/  LEA.HI.X.SX32 R117, R149, R111, 0x1, P5 ;  /* 0x0000006f95757211 */ /* 0x002fc600028f0eff */
[----:B------:R0:W-:Y:S01]  /*7700*/  STL [R1+0x434], R115 ;  /* 0x0004347301007387 */ /* 0x0001e20000100800 */
[----:B--2---:R-:W-:-:S05]  /*7710*/  IADD3 R116, P6, R152, R114, RZ ;  /* 0x0000007298747210 */ /* 0x004fca0007fde0ff */
[----:B------:R1:W-:Y:S01]  /*7720*/  STL [R1+0x4c8], R116 ;  /* 0x0004c87401007387 */ /* 0x0003e20000100800 */
[----:B0-----:R-:W-:-:S03]  /*7730*/  IADD3 R115, P5, R153, R114, RZ ;  /* 0x0000007299737210 */ /* 0x001fc60007fbe0ff */
[----:B------:R0:W-:Y:S04]  /*7740*/  STL [R1+0x4a4], R117 ;  /* 0x0004a47501007387 */ /* 0x0001e80000100800 */
[----:B------:R2:W-:Y:S01]  /*7750*/  STL [R1+0x4f0], R115 ;  /* 0x0004f07301007387 */ /* 0x0005e20000100800 */
[----:B-1----:R-:W-:Y:S01]  /*7760*/  LEA.HI.X.SX32 R116, R159, R111, 0x1, P1 ;  /* 0x0000006f9f747211 */ /* 0x002fe200008f0eff */
[----:B------:R-:W-:Y:S01]  /*7770*/  IMAD R159, R40, 0x5, RZ ;  /* 0x00000005289f7824 */ /* 0x000fe200078e02ff */
[----:B0-----:R-:W-:-:S03]  /*7780*/  IADD3 R117, P1, R154, R114, RZ ;  /* 0x000000729a757210 */ /* 0x001fc60007f3e0ff */
        /* <DEDUP_REMOVED lines=19> */
[C---:B------:R-:W-:Y:S01]  /*78c0*/  IMAD.SHL.U32 R159, R40.reuse, 0x40, RZ ;  /* 0x00000040289f7824 */ /* 0x040fe200078e00ff */
[----:B0-----:R-:W-:-:S03]  /*78d0*/  LEA R117, P5, R40, R114, 0x7 ;  /* 0x0000007228757211 */ /* 0x001fc600078a38ff */
[----:B------:R0:W-:Y:S01]  /*78e0*/  STL [R1+0x4ec], R115 ;  /* 0x0004ec7301007387 */ /* 0x0001e20000100800 */
[----:B--2---:R-:W-:-:S03]  /*78f0*/  LEA.HI.X.SX32 R116, R154, R111, 0x1, P0 ;  /* 0x0000006f9a747211 */ /* 0x004fc600000f0eff */
[----:B------:R1:W-:Y:S04]  /*7900*/  STL [R1+0x318], R117 ;  /* 0x0003187501007387 */ /* 0x0003e80000100800 */
[----:B------:R2:W-:Y:S01]  /*7910*/  STL [R1+0x214], R116 ;  /* 0x0002147401007387 */ /* 0x0005e20000100800 */
[----:B0-----:R-:W-:Y:S02]  /*7920*/  LEA R115, P0, R40, R114, 0x6 ;  /* 0x0000007228737211 */ /* 0x001fe400078030ff */
[----:B-1----:R-:W-:-:S03]  /*7930*/  LEA.HI.X.SX32 R117, R155, R111, 0x1, P1 ;  /* 0x0000006f9b757211 */ /* 0x002fc600008f0eff */
[----:B------:R0:W-:Y:S01]  /*7940*/  STL [R1+0x418], R115 ;  /* 0x0004187301007387 */ /* 0x0001e20000100800 */
[----:B--2---:R-:W-:-:S03]  /*7950*/  LEA R116, P1, R40, R114, 0x5 ;  /* 0x0000007228747211 */ /* 0x004fc600078228ff */
[----:B------:R1:W-:Y:S04]  /*7960*/  STL [R1+0x394], R117 ;  /* 0x0003947501007387 */ /* 0x0003e80000100800 */
[----:B------:R2:W-:Y:S01]  /*7970*/  STL [R1+0x498], R116 ;  /* 0x0004987401007387 */ /* 0x0005e20000100800 */
[----:B0-----:R-:W-:Y:S02]  /*7980*/  LEA.HI.X.SX32 R115, R156, R111, 0x1, P3 ;  /* 0x0000006f9c737211 */ /* 0x001fe400018f0eff */
[----:B-1----:R-:W-:-:S03]  /*7990*/  LEA R117, P3, R40, R114, 0x4 ;  /* 0x0000007228757211 */ /* 0x002fc600078620ff */
[----:B------:R0:W-:Y:S01]  /*79a0*/  STL [R1+0x454], R115 ;  /* 0x0004547301007387 */ /* 0x0001e20000100800 */
[----:B--2---:R-:W-:-:S03]  /*79b0*/  LEA.HI.X.SX32 R116, R157, R111, 0x1, P4 ;  /* 0x0000006f9d747211 */ /* 0x004fc600020f0eff */
[----:B------:R1:W-:Y:S04]  /*79c0*/  STL [R1+0x4d8], R117 ;  /* 0x0004d87501007387 */ /* 0x0003e80000100800 */
[----:B------:R2:W-:Y:S01]  /*79d0*/  STL [R1+0x4b4], R116 ;  /* 0x0004b47401007387 */ /* 0x0005e20000100800 */
[----:B0-----:R-:W-:Y:S02]  /*79e0*/  LEA R115, P4, R40, R114, 0x3 ;  /* 0x0000007228737211 */ /* 0x001fe400078818ff */
[----:B-1----:R-:W-:-:S03]  /*79f0*/  LEA.HI.X.SX32 R117, R160, R111, 0x1, P6 ;  /* 0x0000006fa0757211 */ /* 0x002fc600030f0eff */
[----:B------:R0:W-:Y:S01]  /*7a00*/  STL [R1+0x4f8], R115 ;  /* 0x0004f87301007387 */ /* 0x0001e20000100800 */
[----:B------:R-:W-:Y:S01]  /*7a10*/  IMAD.SHL.U32 R160, R40, 0x8, RZ ;  /* 0x0000000828a07824 */ /* 0x000fe200078e00ff */
[----:B--2---:R-:W-:-:S05]  /*7a20*/  LEA.HI.X.SX32 R116, R158, R111, 0x1, P2 ;  /* 0x0000006f9e747211 */ /* 0x004fca00010f0eff */
[----:B------:R1:W-:Y:S01]  /*7a30*/  STL [R1+0x4e4], R116 ;  /* 0x0004e47401007387 */ /* 0x0003e20000100800 */
[----:B0-----:R-:W-:-:S05]  /*7a40*/  IADD3 R115, P2, R42, R114, RZ ;  /* 0x000000722a737210 */ /* 0x001fca0007f5e0ff */
[----:B------:R0:W-:Y:S01]  /*7a50*/  STL [R1+0x510], R115 ;  /* 0x0005107301007387 */ /* 0x0001e20000100800 */
[----:B-1----:R-:W-:-:S03]  /*7a60*/  LEA R116, P6, R40, R114, 0x2 ;  /* 0x0000007228747211 */ /* 0x002fc600078c10ff */
[----:B------:R1:W-:Y:S04]  /*7a70*/  STL [R1+0x4fc], R117 ;  /* 0x0004fc7501007387 */ /* 0x0003e80000100800 */
[----:B------:R2:W-:Y:S01]  /*7a80*/  STL [R1+0x508], R116 ;  /* 0x0005087401007387 */ /* 0x0005e20000100800 */
[-C--:B0-----:R-:W-:Y:S01]  /*7a90*/  LEA.HI.X.SX32 R115, R159, R111.reuse, 0x1, P5 ;  /* 0x0000006f9f737211 */ /* 0x081fe200028f0eff */
[----:B------:R-:W-:Y:S01]  /*7aa0*/  IMAD.SHL.U32 R159, R40, 0x4, RZ ;  /* 0x00000004289f7824 */ /* 0x000fe200078e00ff */
[----:B-1----:R-:W-:-:S03]  /*7ab0*/  LEA.HI.X.SX32 R117, R162, R111, 0x1, P0 ;  /* 0x0000006fa2757211 */ /* 0x002fc600000f0eff */
[----:B------:R0:W-:Y:S01]  /*7ac0*/  STL [R1+0x314], R115 ;  /* 0x0003147301007387 */ /* 0x0001e20000100800 */
[----:B--2---:R-:W-:-:S03]  /*7ad0*/  LEA.HI.X.SX32 R116, R161, R111, 0x1, P1 ;  /* 0x0000006fa1747211 */ /* 0x004fc600008f0eff */
[----:B------:R1:W-:Y:S04]  /*7ae0*/  STL [R1+0x414], R117 ;  /* 0x0004147501007387 */ /* 0x0003e80000100800 */
[----:B------:R2:W-:Y:S01]  /*7af0*/  STL [R1+0x494], R116 ;  /* 0x0004947401007387 */ /* 0x0005e20000100800 */
[-C--:B0-----:R-:W-:Y:S02]  /*7b00*/  LEA.HI.X.SX32 R115, R160, R111.reuse, 0x1, P3 ;  /* 0x0000006fa0737211 */ /* 0x081fe400018f0eff */
[----:B-1----:R-:W-:-:S03]  /*7b10*/  LEA.HI.X.SX32 R117, R159, R111, 0x1, P4 ;  /* 0x0000006f9f757211 */ /* 0x002fc600020f0eff */
[----:B------:R0:W-:Y:S01]  /*7b20*/  STL [R1+0x4d4], R115 ;  /* 0x0004d47301007387 */ /* 0x0001e20000100800 */
[----:B--2---:R-:W-:-:S03]  /*7b30*/  LEA.HI.X.SX32 R116, R40, R111, 0x1, P2 ;  /* 0x0000006f28747211 */ /* 0x004fc600010f0eff */
[----:B------:R1:W-:Y:S01]  /*7b40*/  STL [R1+0x4f4], R117 ;  /* 0x0004f47501007387 */ /* 0x0003e20000100800 */
[----:B------:R-:W-:-:S03]  /*7b50*/  CS2R R40, SRZ ;  /* 0x0000000000287805 */ /* 0x000fc6000001ff00 */
[----:B------:R2:W-:Y:S01]  /*7b60*/  STL [R1+0x50c], R116 ;  /* 0x00050c7401007387 */ /* 0x0005e20000100800 */
[----:B0-----:R-:W-:Y:S02]  /*7b70*/  LEA.HI.X.SX32 R115, R42, R111, 0x1, P6 ;  /* 0x0000006f2a737211 */ /* 0x001fe400030f0eff */
[----:B------:R-:W-:Y:S02]  /*7b80*/  CS2R R42, SRZ ;  /* 0x00000000002a7805 */ /* 0x000fe4000001ff00 */
[C---:B-1----:R-:W-:Y:S01]  /*7b90*/  LOP3.LUT R117, R2.reuse, 0x30, RZ, 0x3c, !PT ;  /* 0x0000003002757812 */ /* 0x042fe200078e3cff */
[----:B------:R0:W-:Y:S01]  /*7ba0*/  STL [R1+0x504], R115 ;  /* 0x0005047301007387 */ /* 0x0001e20000100800 */
[----:B--2---:R-:W-:-:S05]  /*7bb0*/  LOP3.LUT R116, R2, 0x10, RZ, 0x3c, !PT ;  /* 0x0000001002747812 */ /* 0x004fca00078e3cff */
[----:B------:R1:W-:Y:S01]  /*7bc0*/  STL [R1+0x558], R116 ;  /* 0x0005587401007387 */ /* 0x0003e20000100800 */
[----:B0-----:R-:W-:-:S05]  /*7bd0*/  LOP3.LUT R115, R2, 0x20, RZ, 0x3c, !PT ;  /* 0x0000002002737812 */ /* 0x001fca00078e3cff */
[----:B------:R0:W-:Y:S01]  /*7be0*/  STL [R1+0x554], R115 ;  /* 0x0005547301007387 */ /* 0x0001e20000100800 */
[----:B-1----:R-:W-:-:S03]  /*7bf0*/  LOP3.LUT R116, R2, 0x40, RZ, 0x3c, !PT ;  /* 0x0000004002747812 */ /* 0x002fc600078e3cff */
[----:B------:R1:W-:Y:S04]  /*7c00*/  STL [R1+0x550], R117 ;  /* 0x0005507501007387 */ /* 0x0003e80000100800 */
[----:B------:R2:W-:Y:S01]  /*7c10*/  STL [R1+0x54c], R116 ;  /* 0x00054c7401007387 */ /* 0x0005e20000100800 */
[C---:B0-----:R-:W-:Y:S02]  /*7c20*/  LOP3.LUT R115, R2.reuse, 0x50, RZ, 0x3c, !PT ;  /* 0x0000005002737812 */ /* 0x041fe400078e3cff */
[----:B-1----:R-:W-:-:S03]  /*7c30*/  LOP3.LUT R117, R2, 0x60, RZ, 0x3c, !PT ;  /* 0x0000006002757812 */ /* 0x002fc600078e3cff */
[----:B------:R0:W-:Y:S01]  /*7c40*/  STL [R1+0x548], R115 ;  /* 0x0005487301007387 */ /* 0x0001e20000100800 */
[----:B--2---:R-:W-:-:S03]  /*7c50*/  LOP3.LUT R116, R2, 0x70, RZ, 0x3c, !PT ;  /* 0x0000007002747812 */ /* 0x004fc600078e3cff */
[----:B------:R1:W-:Y:S04]  /*7c60*/  STL [R1+0x544], R117 ;  /* 0x0005447501007387 */ /* 0x0003e80000100800 */
[----:B------:R2:W-:Y:S01]  /*7c70*/  STL [R1+0x540], R116 ;  /* 0x0005407401007387 */ /* 0x0005e20000100800 */
[C---:B0-----:R-:W-:Y:S02]  /*7c80*/  LOP3.LUT R115, R3.reuse, 0x10, RZ, 0x3c, !PT ;  /* 0x0000001003737812 */ /* 0x041fe400078e3cff */
[C---:B------:R-:W-:Y:S02]  /*7c90*/  LOP3.LUT R115, R3.reuse, 0x40, RZ, 0x3c, !PT ;  /* 0x0000004003737812 */ /* 0x040fe400078e3cff */
[C---:B-1----:R-:W-:Y:S02]  /*7ca0*/  LOP3.LUT R117, R3.reuse, 0x20, RZ, 0x3c, !PT ;  /* 0x0000002003757812 */ /* 0x042fe400078e3cff */
[----:B------:R-:W-:-:S02]  /*7cb0*/  LOP3.LUT R117, R3, 0x50, RZ, 0x3c, !PT ;  /* 0x0000005003757812 */ /* 0x000fc400078e3cff */
[C---:B--2---:R-:W-:Y:S02]  /*7cc0*/  LOP3.LUT R116, R3.reuse, 0x30, RZ, 0x3c, !PT ;  /* 0x0000003003747812 */ /* 0x044fe400078e3cff */
[C---:B------:R-:W-:Y:S02]  /*7cd0*/  LOP3.LUT R116, R3.reuse, 0x60, RZ, 0x3c, !PT ;  /* 0x0000006003747812 */ /* 0x040fe400078e3cff */
[----:B------:R-:W-:-:S07]  /*7ce0*/  LOP3.LUT R115, R3, 0x70, RZ, 0x3c, !PT ;  /* 0x0000007003737812 */ /* 0x000fce00078e3cff */
.L_x_1:
[----:B------:R-:W2:Y:S01]  /*7cf0*/  LDL R117, [R1+0x50c] ;  /* 0x00050c0001757983 */ /* 0x000ea20000100800 */
[----:B------:R-:W-:Y:S01]  /*7d00*/  MOV R113, UR49 ;  /* 0x0000003100717c02 */ /* 0x000fe20008000f00 */
[----:B------:R-:W0:Y:S02]  /*7d10*/  LDC R130, c[0x0][0x230] ;  /* 0x00008c00ff827b82 */ /* 0x000e240000000800 */
[----:B------:R-:W2:Y:S04]  /*7d20*/  LDL R116, [R1+0x510] ;  /* 0x0005100001747983 */ /* 0x000ea80000100800 */
[----:B------:R-:W-:Y:S04]  /*7d30*/  STL [R1+0x650], R7 ;  /* 0x0006500701007387 */ /* 0x000fe80000100800 */
[----:B------:R-:W-:Y:S04]  /*7d40*/  STL [R1+0x61c], R3 ;  /* 0x00061c0301007387 */ /* 0x000fe80000100800 */
[----:B------:R1:W-:Y:S01]  /*7d50*/  STL [R1+0x618], R112 ;  /* 0x0006187001007387 */ /* 0x0003e20000100800 */
[----:B------:R-:W-:-:S03]  /*7d60*/  MOV R115, UR53 ;  /* 0x0000003500737c02 */ /* 0x000fc60008000f00 */
[----:B-1----:R-:W3:Y:S04]  /*7d70*/  LDL.LU R112, [R1+0x508] ;  /* 0x0005080001707983 */ /* 0x002ee80000300800 */
[----:B-----5:R1:W-:Y:S04]  /*7d80*/  STL [R1+0x57c], R0 ;  /* 0x00057c0001007387 */ /* 0x0203e80000100800 */
[----:B------:R-:W4:Y:S04]  /*7d90*/  LDL R132, [R1+0x504] ;  /* 0x0005040001847983 */ /* 0x000f280000100800 */
[----:B------:R0:W-:Y:S01]  /*7da0*/  STL [R1+0x538], R113 ;  /* 0x0005387101007387 */ /* 0x0001e20000100800 */
[----:B-1----:R-:W-:-:S05]  /*7db0*/  MOV R0, UR48 ;  /* 0x0000003000007c02 */ /* 0x002fca0008000f00 */
[----:B------:R1:W-:Y:S01]  /*7dc0*/  STL [R1+0x534], R0 ;  /* 0x0005340001007387 */ /* 0x0003e20000100800 */
[----:B0-----:R-:W-:-:S03]  /*7dd0*/  MOV R113, UR52 ;  /* 0x0000003400717c02 */ /* 0x001fc60008000f00 */
[----:B------:R-:W-:Y:S04]  /*7de0*/  STL [R1+0x530], R115 ;  /* 0x0005307301007387 */ /* 0x000fe80000100800 */
[----:B------:R-:W4:Y:S01]  /*7df0*/  LDL R119, [R1+0x4fc] ;  /* 0x0004fc0001777983 */ /* 0x000f220000100800 */
[----:B-1----:R-:W-:-:S03]  /*7e00*/  MOV R0, UR57 ;  /* 0x0000003900007c02 */ /* 0x002fc60008000f00 */
[----:B------:R0:W-:Y:S04]  /*7e10*/  STL [R1+0x52c], R113 ;  /* 0x00052c7101007387 */ /* 0x0001e80000100800 */
[----:B------:R-:W4:Y:S04]  /*7e20*/  LDL R118, [R1+0x500] ;  /* 0x0005000001767983 */ /* 0x000f280000100800 */
[----:B------:R1:W-:Y:S04]  /*7e30*/  STL [R1+0x528], R0 ;  /* 0x0005280001007387 */ /* 0x0003e80000100800 */
[----:B------:R-:W4:Y:S01]  /*7e40*/  LDL R131, [R1+0x4f4] ;  /* 0x0004f40001837983 */ /* 0x000f220000100800 */
[----:B------:R-:W-:-:S03]  /*7e50*/  IMAD R130, R110, -0x80, R130 ;  /* 0xffffff806e827824 */ /* 0x000fc600078e0282 */
[----:B------:R-:W4:Y:S02]  /*7e60*/  LDL R123, [R1+0x4f8] ;  /* 0x0004f800017b7983 */ /* 0x000f240000100800 */
[C---:B------:R-:W-:Y:S02]  /*7e70*/  ISETP.GT.AND P1, PT, R130.reuse, 0x1, PT ;  /* 0x000000018200780c */ /* 0x040fe40003f24270 */
[C---:B------:R-:W-:Y:S02]  /*7e80*/  ISETP.GT.AND P2, PT, R130.reuse, 0x2, PT ;  /* 0x000000028200780c */ /* 0x040fe40003f44270 */
[----:B0-----:R-:W-:Y:S02]  /*7e90*/  MOV R113, UR56 ;  /* 0x0000003800717c02 */ /* 0x001fe40008000f00 */
[----:B------:R-:W-:Y:S02]  /*7ea0*/  PRMT R156, RZ, 0x7610, R156 ;  /* 0x00007610ff9c7816 */ /* 0x000fe4000000009c */
[----:B------:R-:W-:Y:S01]  /*7eb0*/  ISETP.GT.AND P3, PT, R130, 0x3, PT ;  /* 0x000000038200780c */ /* 0x000fe20003f64270 */
[----:B------:R-:W-:Y:S01]  /*7ec0*/  STL [R1+0x620], R113 ;  /* 0x0006207101007387 */ /* 0x000fe20000100800 */
[----:B------:R-:W-:-:S02]  /*7ed0*/  PRMT R182, RZ, 0x7610, R182 ;  /* 0x00007610ffb67816 */ /* 0x000fc400000000b6 */
[----:B------:R-:W-:Y:S01]  /*7ee0*/  ISETP.GT.AND P4, PT, R130, 0x4, PT ;  /* 0x000000048200780c */ /* 0x000fe20003f84270 */
[----:B------:R-:W-:Y:S04]  /*7ef0*/  STL [R1+0x624], R110 ;  /* 0x0006246e01007387 */ /* 0x000fe80000100800 */
[----:B------:R-:W-:Y:S04]  /*7f00*/  STL [R1+0x628], R111 ;  /* 0x0006286f01007387 */ /* 0x000fe80000100800 */
[----:B------:R0:W-:Y:S04]  /*7f10*/  STL [R1+0x62c], R114 ;  /* 0x00062c7201007387 */ /* 0x0001e80000100800 */
[----:B------:R-:W4:Y:S04]  /*7f20*/  LDL R120, [R1+0x4ec] ;  /* 0x0004ec0001787983 */ /* 0x000f280000100800 */
[----:B-1----:R-:W4:Y:S01]  /*7f30*/  LDL R0, [R1+0x4f0] ;  /* 0x0004f00001007983 */ /* 0x002f220000100800 */
[----:B------:R-:W-:-:S03]  /*7f40*/  PRMT R166, RZ, 0x7610, R166 ;  /* 0x00007610ffa67816 */ /* 0x000fc600000000a6 */
[----:B--2---:R3:W2:Y:S02]  /*7f50*/  @P1 LDG.E.U16 R156, desc[UR6][R116.64] ;  /* 0x00000006749c1981 */ /* 0x0046a4000c1e1500 */
[----:B---3--:R-:W-:Y:S02]  /*7f60*/  @P2 IMAD.MOV.U32 R116, RZ, RZ, R112 ;  /* 0x000000ffff742224 */ /* 0x008fe400078e0070 */
[----:B------:R-:W-:Y:S01]  /*7f70*/  STL [R1+0x630], R112 ;  /* 0x0006307001007387 */ /* 0x000fe20000100800 */
[----:B----4-:R-:W-:-:S03]  /*7f80*/  @P2 IMAD.MOV.U32 R117, RZ, RZ, R132 ;  /* 0x000000ffff752224 */ /* 0x010fc600078e0084 */
[----:B------:R-:W3:Y:S04]  /*7f90*/  LDL R132, [R1+0x4dc] ;  /* 0x0004dc0001847983 */ /* 0x000ee80000100800 */
[----:B------:R1:W4:Y:S02]  /*7fa0*/  @P2 LDG.E.U16 R182, desc[UR6][R116.64] ;  /* 0x0000000674b62981 */ /* 0x000324000c1e1500 */
[----:B-1----:R-:W-:Y:S02]  /*7fb0*/  @P3 IMAD.MOV.U32 R117, RZ, RZ, R119 ;  /* 0x000000ffff753224 */ /* 0x002fe400078e0077 */
[----:B------:R-:W2:Y:S01]  /*7fc0*/  LDL R119, [R1+0x4e4] ;  /* 0x0004e40001777983 */ /* 0x000ea20000100800 */
[----:B------:R-:W-:-:S03]  /*7fd0*/  @P3 IMAD.MOV.U32 R116, RZ, RZ, R118 ;  /* 0x000000ffff743224 */ /* 0x000fc600078e0076 */
[----:B------:R-:W3:Y:S04]  /*7fe0*/  LDL R118, [R1+0x4e8] ;  /* 0x0004e80001767983 */ /* 0x000ee80000100800 */
[----:B------:R1:W4:Y:S02]  /*7ff0*/  @P3 LDG.E.U16 R166, desc[UR6][R116.64] ;  /* 0x0000000674a63981 */ /* 0x000324000c1e1500 */
[----:B-1----:R-:W-:Y:S02]  /*8000*/  @P4 IMAD.MOV.U32 R117, RZ, RZ, R131 ;  /* 0x000000ffff754224 */ /* 0x002fe400078e0083 */
[----:B------:R-:W4:Y:S01]  /*8010*/  LDL R131, [R1+0x4e0] ;  /* 0x0004e00001837983 */ /* 0x000f220000100800 */
[C---:B------:R-:W-:Y:S01]  /*8020*/  ISETP.GT.AND P0, PT, R130.reuse, RZ, PT ;  /* 0x000000ff8200720c */ /* 0x040fe20003f04270 */
[----:B------:R-:W-:Y:S01]  /*8030*/  @P4 IMAD.MOV.U32 R116, RZ, RZ, R123 ;  /* 0x000000ffff744224 */ /* 0x000fe200078e007b */
[----:B------:R-:W-:Y:S01]  /*8040*/  ISETP.GT.AND P5, PT, R130, 0x5, PT ;  /* 0x000000058200780c */ /* 0x000fe20003fa4270 */
[----:B------:R-:W4:Y:S01]  /*8050*/  LDL R123, [R1+0x4d4] ;  /* 0x0004d400017b7983 */ /* 0x000f220000100800 */
[----:B------:R-:W-:-:S02]  /*8060*/  PRMT R121, RZ, 0x7610, R121 ;  /* 0x00007610ff797816 */ /* 0x000fc40000000079 */
[----:B------:R-:W-:Y:S02]  /*8070*/  PRMT R140, RZ, 0x7610, R140 ;  /* 0x00007610ff8c7816 */ /* 0x000fe4000000008c */
[----:B------:R-:W-:Y:S02]  /*8080*/  ISETP.GT.AND P1, PT, R130, 0x6, PT ;  /* 0x000000068200780c */ /* 0x000fe40003f24270 */
[----:B------:R1:W4:Y:S03]  /*8090*/  @P4 LDG.E.U16 R121, desc[UR6][R116.64] ;  /* 0x0000000674794981 */ /* 0x000326000c1e1500 */
[----:B------:R-:W-:Y:S01]  /*80a0*/  @P0 IMAD.MOV.U32 R115, RZ, RZ, R111 ;  /* 0x000000ffff730224 */ /* 0x000fe200078e006f */
[----:B------:R-:W-:-:S04]  /*80b0*/  PRMT R134, RZ, 0x7610, R134 ;  /* 0x00007610ff867816 */ /* 0x000fc80000000086 */
[----:B------:R0:W4:Y:S01]  /*80c0*/  @P0 LDG.E.U16 R140, desc[UR6][R114.64] ;  /* 0x00000006728c0981 */ /* 0x000122000c1e1500 */
[----:B------:R-:W-:Y:S01]  /*80d0*/  ISETP.GT.AND P0, PT, R130, 0x7, PT ;  /* 0x000000078200780c */ /* 0x000fe20003f04270 */
[----:B-1----:R-:W-:Y:S02]  /*80e0*/  @P5 IMAD.MOV.U32 R117, RZ, RZ, R120 ;  /* 0x000000ffff755224 */ /* 0x002fe400078e0078 */
[----:B------:R-:W-:Y:S01]  /*80f0*/  @P5 IMAD.MOV.U32 R116, RZ, RZ, R0 ;  /* 0x000000ffff745224 */ /* 0x000fe200078e0000 */
[----:B------:R-:W-:Y:S01]  /*8100*/  PRMT R133, RZ, 0x7610, R133 ;  /* 0x00007610ff857816 */ /* 0x000fe20000000085 */
[----:B------:R-:W4:Y:S04]  /*8110*/  LDL R0, [R1+0x4d8] ;  /* 0x0004d80001007983 */ /* 0x000f280000100800 */
[----:B------:R2:W4:Y:S01]  /*8120*/  @P5 LDG.E.U16 R134, desc[UR6][R116.64] ;  /* 0x0000000674865981 */ /* 0x000522000c1e1500 */
[----:B0-----:R-:W-:Y:S01]  /*8130*/  PRMT R114, RZ, 0x7610, R114 ;  /* 0x00007610ff727816 */ /* 0x001fe20000000072 */
[----:B--2---:R-:W-:-:S02]  /*8140*/  @P1 IMAD.MOV.U32 R117, RZ, RZ, R119 ;  /* 0x000000ffff751224 */ /* 0x004fc400078e0077 */
[----:B---3--:R-:W-:-:S05]  /*8150*/  @P1 IMAD.MOV.U32 R116, RZ, RZ, R118 ;  /* 0x000000ffff741224 */ /* 0x008fca00078e0076 */
[----:B------:R0:W2:Y:S02]  /*8160*/  @P1 LDG.E.U16 R133, desc[UR6][R116.64] ;  /* 0x0000000674851981 */ /* 0x0000a4000c1e1500 */
[----:B0-----:R-:W-:Y:S02]  /*8170*/  @P0 IMAD.MOV.U32 R117, RZ, RZ, R132 ;  /* 0x000000ffff750224 */ /* 0x001fe400078e0084 */
[----:B----4-:R-:W-:-:S05]  /*8180*/  @P0 IMAD.MOV.U32 R116, RZ, RZ, R131 ;  /* 0x000000ffff740224 */ /* 0x010fca00078e0083 */
[----:B------:R0:W3:Y:S04]  /*8190*/  @P0 LDG.E.U16 R114, desc[UR6][R116.64] ;  /* 0x0000000674720981 */ /* 0x0000e8000c1e1500 */
[----:B------:R1:W-:Y:S04]  /*81a0*/  STL [R1+0x520], R121 ;  /* 0x0005207901007387 */ /* 0x0003e80000100800 */
[----:B------:R-:W4:Y:S04]  /*81b0*/  LDL R120, [R1+0x4d0] ;  /* 0x0004d00001787983 */ /* 0x000f280000100800 */
[----:B------:R-:W2:Y:S04]  /*81c0*/  LDL R118, [R1+0x4c8] ;  /* 0x0004c80001767983 */ /* 0x000ea80000100800 */
[----:B-1----:R-:W2:Y:S01]  /*81d0*/  LDL R121, [R1+0x4cc] ;  /* 0x0004cc0001797983 */ /* 0x002ea20000100800 */
[----:B------:R-:W-:-:S03]  /*81e0*/  ISETP.GT.AND P2, PT, R130, 0x8, PT ;  /* 0x000000088200780c */ /* 0x000fc60003f44270 */
[----:B------:R-:W2:Y:S10]  /*81f0*/  LDL R119, [R1+0x4c4] ;  /* 0x0004c40001777983 */ /* 0x000eb40000100800 */
[----:B0-----:R-:W-:-:S02]  /*8200*/  @P2 IMAD.MOV.U32 R116, RZ, RZ, R0 ;  /* 0x000000ffff742224 */ /* 0x001fc400078e0000 */
[----:B------:R-:W-:Y:S01]  /*8210*/  @P2 IMAD.MOV.U32 R117, RZ, RZ, R123 ;  /* 0x000000ffff752224 */ /* 0x000fe200078e007b */
[C---:B------:R-:W-:Y:S01]  /*8220*/  ISETP.GT.AND P3, PT, R130.reuse, 0x9, PT ;  /* 0x000000098200780c */ /* 0x040fe20003f64270 */
[----:B---3--:R-:W-:Y:S04]  /*8230*/  STL [R1+0x634], R114 ;  /* 0x0006347201007387 */ /* 0x008fe80000100800 */
[----:B------:R-:W3:Y:S04]  /*8240*/  LDL R123, [R1+0x4bc] ;  /* 0x0004bc00017b7983 */ /* 0x000ee80000100800 */
[----:B------:R-:W3:Y:S01]  /*8250*/  LDL R0, [R1+0x4c0] ;  /* 0x0004c00001007983 */ /* 0x000ee20000100800 */
[----:B------:R-:W-:-:S02]  /*8260*/  ISETP.GT.AND P4, PT, R130, 0xa, PT ;  /* 0x0000000a8200780c */ /* 0x000fc40003f84270 */
[----:B------:R-:W-:Y:S01]  /*8270*/  PRMT R143, RZ, 0x7610, R143 ;  /* 0x00007610ff8f7816 */ /* 0x000fe2000000008f */
[----:B------:R-:W3:Y:S01]  /*8280*/  LDL R132, [R1+0x4b4] ;  /* 0x0004b40001847983 */ /* 0x000ee20000100800 */
[----:B------:R-:W-:-:S03]  /*8290*/  PRMT R159, RZ, 0x7610, R159 ;  /* 0x00007610ff9f7816 */ /* 0x000fc6000000009f */
[----:B------:R-:W3:Y:S04]  /*82a0*/  LDL R131, [R1+0x4b8] ;  /* 0x0004b80001837983 */ /* 0x000ee80000100800 */
[----:B------:R4:W3:Y:S02]  /*82b0*/  @P2 LDG.E.U16 R143, desc[UR6][R116.64] ;  /* 0x00000006748f2981 */ /* 0x0008e4000c1e1500 */
[----:B----4-:R-:W-:Y:S02]  /*82c0*/  @P3 IMAD.MOV.U32 R116, RZ, RZ, R120 ;  /* 0x000000ffff743224 */ /* 0x010fe400078e0078 */
[----:B--2---:R-:W-:Y:S01]  /*82d0*/  @P3 IMAD.MOV.U32 R117, RZ, RZ, R121 ;  /* 0x000000ffff753224 */ /* 0x004fe200078e0079 */
[----:B------:R-:W-:Y:S01]  /*82e0*/  ISETP.GT.AND P1, PT, R130, 0xb, PT ;  /* 0x0000000b8200780c */ /* 0x000fe20003f24270 */
[----:B------:R-:W2:Y:S04]  /*82f0*/  LDL R121, [R1+0x4ac] ;  /* 0x0004ac0001797983 */ /* 0x000ea80000100800 */
[----:B------:R0:W4:Y:S04]  /*8300*/  @P3 LDG.E.U16 R159, desc[UR6][R116.64] ;  /* 0x00000006749f3981 */ /* 0x000128000c1e1500 */
[----:B------:R-:W4:Y:S01]  /*8310*/  LDL R120, [R1+0x4a4] ;  /* 0x0004a40001787983 */ /* 0x000f220000100800 */
[----:B0-----:R-:W-:-:S03]  /*8320*/  @P4 IMAD.MOV.U32 R116, RZ, RZ, R118 ;  /* 0x000000ffff744224 */ /* 0x001fc600078e0076 */
[----:B------:R-:W4:Y:S01]  /*8330*/  LDL R118, [R1+0x4b0] ;  /* 0x0004b00001767983 */ /* 0x000f220000100800 */
[----:B------:R-:W-:-:S03]  /*8340*/  @P4 IMAD.MOV.U32 R117, RZ, RZ, R119 ;  /* 0x000000ffff754224 */ /* 0x000fc600078e0077 */
[----:B------:R-:W4:Y:S01]  /*8350*/  LDL R119, [R1+0x4a8] ;  /* 0x0004a80001777983 */ /* 0x000f220000100800 */
[----:B------:R-:W-:-:S03]  /*8360*/  PRMT R181, RZ, 0x7610, R181 ;  /* 0x00007610ffb57816 */ /* 0x000fc600000000b5 */
[----:B------:R-:W-:Y:S04]  /*8370*/  STL [R1+0x51c], R134 ;  /* 0x00051c8601007387 */ /* 0x000fe80000100800 */
[----:B------:R3:W4:Y:S02]  /*8380*/  @P4 LDG.E.U16 R181, desc[UR6][R116.64] ;  /* 0x0000000674b54981 */ /* 0x000724000c1e1500 */
[----:B---3--:R-:W-:Y:S02]  /*8390*/  @P1 IMAD.MOV.U32 R117, RZ, RZ, R123 ;  /* 0x000000ffff751224 */ /* 0x008fe400078e007b */
[----:B------:R-:W3:Y:S01]  /*83a0*/  LDL R123, [R1+0x49c] ;  /* 0x00049c00017b7983 */ /* 0x000ee20000100800 */
[----:B------:R-:W-:-:S03]  /*83b0*/  @P1 IMAD.MOV.U32 R116, RZ, RZ, R0 ;  /* 0x000000ffff741224 */ /* 0x000fc600078e0000 */
[----:B------:R-:W3:Y:S01]  /*83c0*/  LDL R0, [R1+0x4a0] ;  /* 0x0004a00001007983 */ /* 0x000ee20000100800 */
[C---:B------:R-:W-:Y:S02]  /*83d0*/  ISETP.GT.AND P0, PT, R130.reuse, 0xc, PT ;  /* 0x0000000c8200780c */ /* 0x040fe40003f04270 */
[----:B------:R-:W-:Y:S02]  /*83e0*/  PRMT R165, RZ, 0x7610, R165 ;  /* 0x00007610ffa57816 */ /* 0x000fe400000000a5 */
[C---:B------:R-:W-:Y:S02]  /*83f0*/  ISETP.GT.AND P2, PT, R130.reuse, 0xd, PT ;  /* 0x0000000d8200780c */ /* 0x040fe40003f44270 */
[----:B------:R-:W-:Y:S02]  /*8400*/  PRMT R129, RZ, 0x7610, R129 ;  /* 0x00007610ff817816 */ /* 0x000fe40000000081 */
[----:B------:R-:W-:Y:S01]  /*8410*/  ISETP.GT.AND P3, PT, R130, 0xe, PT ;  /* 0x0000000e8200780c */ /* 0x000fe20003f64270 */
[----:B------:R0:W3:Y:S01]  /*8420*/  @P1 LDG.E.U16 R165, desc[UR6][R116.64] ;  /* 0x0000000674a51981 */ /* 0x0000e2000c1e1500 */
[----:B------:R-:W-:-:S03]  /*8430*/  PRMT R127, RZ, 0x7610, R127 ;  /* 0x00007610ff7f7816 */ /* 0x000fc6000000007f */
[----:B0-----:R-:W-:Y:S02]  /*8440*/  @P0 IMAD.MOV.U32 R116, RZ, RZ, R131 ;  /* 0x000000ffff740224 */ /* 0x001fe400078e0083 */
[----:B------:R-:W-:-:S05]  /*8450*/  @P0 IMAD.MOV.U32 R117, RZ, RZ, R132 ;  /* 0x000000ffff750224 */ /* 0x000fca00078e0084 */
[----:B------:R2:W3:Y:S01]  /*8460*/  @P0 LDG.E.U16 R129, desc[UR6][R116.64] ;  /* 0x0000000674810981 */ /* 0x0004e2000c1e1500 */
[----:B------:R-:W-:Y:S02]  /*8470*/  ISETP.GT.AND P4, PT, R130, 0xf, PT ;  /* 0x0000000f8200780c */ /* 0x000fe40003f84270 */
[----:B------:R-:W-:Y:S01]  /*8480*/  PRMT R128, RZ, 0x7610, R128 ;  /* 0x00007610ff807816 */ /* 0x000fe20000000080 */
[----:B--2---:R-:W-:Y:S02]  /*8490*/  @P2 IMAD.MOV.U32 R117, RZ, RZ, R121 ;  /* 0x000000ffff752224 */ /* 0x004fe400078e0079 */
[----:B----4-:R-:W-:-:S05]  /*84a0*/  @P2 IMAD.MOV.U32 R116, RZ, RZ, R118 ;  /* 0x000000ffff742224 */ /* 0x010fca00078e0076 */
[----:B------:R0:W2:Y:S02]  /*84b0*/  @P2 LDG.E.U16 R127, desc[UR6][R116.64] ;  /* 0x00000006747f2981 */ /* 0x0000a4000c1e1500 */
[----:B0-----:R-:W-:Y:S02]  /*84c0*/  @P3 IMAD.MOV.U32 R116, RZ, RZ, R119 ;  /* 0x000000ffff743224 */ /* 0x001fe400078e0077 */
[----:B------:R-:W-:-:S05]  /*84d0*/  @P3 IMAD.MOV.U32 R117, RZ, RZ, R120 ;  /* 0x000000ffff753224 */ /* 0x000fca00078e0078 */
[----:B------:R3:W4:Y:S01]  /*84e0*/  @P3 LDG.E.U16 R128, desc[UR6][R116.64] ;  /* 0x0000000674803981 */ /* 0x000722000c1e1500 */
[----:B------:R-:W-:-:S03]  /*84f0*/  PRMT R111, RZ, 0x7610, R111 ;  /* 0x00007610ff6f7816 */ /* 0x000fc6000000006f */
[----:B------:R-:W-:Y:S04]  /*8500*/  STL [R1+0x518], R133 ;  /* 0x0005188501007387 */ /* 0x000fe80000100800 */
[----:B------:R-:W4:Y:S04]  /*8510*/  LDL R121, [R1+0x494] ;  /* 0x0004940001797983 */ /* 0x000f280000100800 */
[----:B------:R-:W4:Y:S04]  /*8520*/  LDL R118, [R1+0x498] ;  /* 0x0004980001767983 */ /* 0x000f280000100800 */
[----:B------:R-:W4:Y:S04]  /*8530*/  LDL R120, [R1+0x48c] ;  /* 0x00048c0001787983 */ /* 0x000f280000100800 */
[----:B------:R-:W4:Y:S01]  /*8540*/  LDL R119, [R1+0x490] ;  /* 0x0004900001777983 */ /* 0x000f220000100800 */
[----:B---3--:R-:W-:-:S02]  /*8550*/  @P4 IMAD.MOV.U32 R117, RZ, RZ, R123 ;  /* 0x000000ffff754224 */ /* 0x008fc400078e007b */
[----:B------:R-:W-:-:S05]  /*8560*/  @P4 IMAD.MOV.U32 R116, RZ, RZ, R0 ;  /* 0x000000ffff744224 */ /* 0x000fca00078e0000 */
[----:B------:R0:W3:Y:S01]  /*8570*/  @P4 LDG.E.U16 R111, desc[UR6][R116.64] ;  /* 0x00000006746f4981 */ /* 0x0000e2000c1e1500 */
[----:B------:R-:W-:-:S03]  /*8580*/  ISETP.GT.AND P1, PT, R130, 0x10, PT ;  /* 0x000000108200780c */ /* 0x000fc60003f24270 */
[----:B--2---:R1:W-:Y:S04]  /*8590*/  STL [R1+0x50], R127 ;  /* 0x0000507f01007387 */ /* 0x0043e80000100800 */
[----:B-1----:R-:W2:Y:S04]  /*85a0*/  LDL R127, [R1+0x488] ;  /* 0x00048800017f7983 */ /* 0x002ea80000100800 */
[----:B----4-:R1:W-:Y:S04]  /*85b0*/  STL [R1+0x4c], R128 ;  /* 0x00004c8001007387 */ /* 0x0103e80000100800 */
[----:B------:R-:W4:Y:S04]  /*85c0*/  LDL R123, [R1+0x47c] ;  /* 0x00047c00017b7983 */ /* 0x000f280000100800 */
[----:B------:R-:W4:Y:S04]  /*85d0*/  LDL R0, [R1+0x480] ;  /* 0x0004800001007983 */ /* 0x000f280000100800 */
[----:B-1----:R-:W4:Y:S01]  /*85e0*/  LDL R128, [R1+0x484] ;  /* 0x0004840001807983 */ /* 0x002f220000100800 */
[----:B0-----:R-:W-:-:S02]  /*85f0*/  @P1 IMAD.MOV.U32 R116, RZ, RZ, R118 ;  /* 0x000000ffff741224 */ /* 0x001fc400078e0076 */
[----:B------:R-:W-:Y:S01]  /*8600*/  @P1 IMAD.MOV.U32 R117, RZ, RZ, R121 ;  /* 0x000000ffff751224 */ /* 0x000fe200078e0079 */
[----:B---3--:R0:W-:Y:S04]  /*8610*/  STL [R1+0x638], R111 ;  /* 0x0006386f01007387 */ /* 0x0081e80000100800 */
[----:B------:R-:W3:Y:S04]  /*8620*/  LDL R121, [R1+0x474] ;  /* 0x0004740001797983 */ /* 0x000ee80000100800 */
[----:B------:R-:W3:Y:S01]  /*8630*/  LDL R118, [R1+0x478] ;  /* 0x0004780001767983 */ /* 0x000ee20000100800 */
[----:B------:R-:W-:-:S02]  /*8640*/  ISETP.GT.AND P0, PT, R130, 0x11, PT ;  /* 0x000000118200780c */ /* 0x000fc40003f04270 */
[----:B------:R-:W-:Y:S02]  /*8650*/  PRMT R142, RZ, 0x7610, R142 ;  /* 0x00007610ff8e7816 */ /* 0x000fe4000000008e */
[C---:B------:R-:W-:Y:S02]  /*8660*/  ISETP.GT.AND P2, PT, R130.reuse, 0x12, PT ;  /* 0x000000128200780c */ /* 0x040fe40003f44270 */
[----:B------:R-:W-:Y:S02]  /*8670*/  PRMT R158, RZ, 0x7610, R158 ;  /* 0x00007610ff9e7816 */ /* 0x000fe4000000009e */
[C---:B------:R-:W-:Y:S01]  /*8680*/  ISETP.GT.AND P3, PT, R130.reuse, 0x13, PT ;  /* 0x000000138200780c */ /* 0x040fe20003f64270 */
[----:B------:R1:W3:Y:S01]  /*8690*/  @P1 LDG.E.U16 R142, desc[UR6][R116.64] ;  /* 0x00000006748e1981 */ /* 0x0002e2000c1e1500 */
[----:B------:R-:W-:Y:S02]  /*86a0*/  ISETP.GT.AND P4, PT, R130, 0x14, PT ;  /* 0x000000148200780c */ /* 0x000fe40003f84270 */
[----:B------:R-:W-:Y:S01]  /*86b0*/  PRMT R180, RZ, 0x7610, R180 ;  /* 0x00007610ffb47816 */ /* 0x000fe200000000b4 */
[----:B------:R-:W-:Y:S01]  /*86c0*/  STL [R1+0x54], R129 ;  /* 0x0000548101007387 */ /* 0x000fe20000100800 */
[----:B-1----:R-:W-:-:S02]  /*86d0*/  @P0 IMAD.MOV.U32 R116, RZ, RZ, R119 ;  /* 0x000000ffff740224 */ /* 0x002fc400078e0077 */
[----:B------:R-:W-:Y:S01]  /*86e0*/  @P0 IMAD.MOV.U32 R117, RZ, RZ, R120 ;  /* 0x000000ffff750224 */ /* 0x000fe200078e0078 */
[----:B------:R-:W3:Y:S04]  /*86f0*/  LDL R119, [R1+0x470] ;  /* 0x0004700001777983 */ /* 0x000ee80000100800 */
[----:B------:R2:W3:Y:S04]  /*8700*/  @P0 LDG.E.U16 R158, desc[UR6][R116.64] ;  /* 0x00000006749e0981 */ /* 0x0004e8000c1e1500 */
[----:B------:R-:W3:Y:S01]  /*8710*/  LDL R120, [R1+0x46c] ;  /* 0x00046c0001787983 */ /* 0x000ee20000100800 */
[----:B------:R-:W-:Y:S01]  /*8720*/  PRMT R164, RZ, 0x7610, R164 ;  /* 0x00007610ffa47816 */ /* 0x000fe200000000a4 */
[----:B--2---:R-:W-:Y:S01]  /*8730*/  @P2 IMAD.MOV.U32 R116, RZ, RZ, R127 ;  /* 0x000000ffff742224 */ /* 0x004fe200078e007f */
[----:B------:R-:W-:Y:S01]  /*8740*/  PRMT R122, RZ, 0x7610, R122 ;  /* 0x00007610ff7a7816 */ /* 0x000fe2000000007a */
[----:B------:R-:W2:Y:S01]  /*8750*/  LDL R127, [R1+0x454] ;  /* 0x00045400017f7983 */ /* 0x000ea20000100800 */
[----:B----4-:R-:W-:-:S05]  /*8760*/  @P2 IMAD.MOV.U32 R117, RZ, RZ, R128 ;  /* 0x000000ffff752224 */ /* 0x010fca00078e0080 */
[----:B------:R1:W4:Y:S02]  /*8770*/  @P2 LDG.E.U16 R180, desc[UR6][R116.64] ;  /* 0x0000000674b42981 */ /* 0x000324000c1e1500 */
[----:B-1----:R-:W-:Y:S02]  /*8780*/  @P3 IMAD.MOV.U32 R116, RZ, RZ, R0 ;  /* 0x000000ffff743224 */ /* 0x002fe400078e0000 */
[----:B------:R-:W-:Y:S01]  /*8790*/  @P3 IMAD.MOV.U32 R117, RZ, RZ, R123 ;  /* 0x000000ffff753224 */ /* 0x000fe200078e007b */
[----:B------:R-:W2:Y:S04]  /*87a0*/  LDL R0, [R1+0x468] ;  /* 0x0004680001007983 */ /* 0x000ea80000100800 */
[----:B------:R-:W4:Y:S04]  /*87b0*/  LDL R123, [R1+0x464] ;  /* 0x00046400017b7983 */ /* 0x000f280000100800 */
[----:B------:R3:W4:Y:S02]  /*87c0*/  @P3 LDG.E.U16 R164, desc[UR6][R116.64] ;  /* 0x0000000674a43981 */ /* 0x000724000c1e1500 */
[----:B---3--:R-:W-:-:S02]  /*87d0*/  @P4 IMAD.MOV.U32 R117, RZ, RZ, R121 ;  /* 0x000000ffff754224 */ /* 0x008fc400078e0079 */
[----:B------:R-:W3:Y:S01]  /*87e0*/  LDL R121, [R1+0x45c] ;  /* 0x00045c0001797983 */ /* 0x000ee20000100800 */
[----:B------:R-:W-:-:S03]  /*87f0*/  @P4 IMAD.MOV.U32 R116, RZ, RZ, R118 ;  /* 0x000000ffff744224 */ /* 0x000fc600078e0076 */
[----:B------:R-:W3:Y:S04]  /*8800*/  LDL R118, [R1+0x460] ;  /* 0x0004600001767983 */ /* 0x000ee80000100800 */
[----:B------:R1:W3:Y:S01]  /*8810*/  @P4 LDG.E.U16 R122, desc[UR6][R116.64] ;  /* 0x00000006747a4981 */ /* 0x0002e2000c1e1500 */
[C---:B------:R-:W-:Y:S02]  /*8820*/  ISETP.GT.AND P1, PT, R130.reuse, 0x15, PT ;  /* 0x000000158200780c */ /* 0x040fe40003f24270 */
[C---:B------:R-:W-:Y:S02]  /*8830*/  ISETP.GT.AND P0, PT, R130.reuse, 0x16, PT ;  /* 0x000000168200780c */ /* 0x040fe40003f04270 */
[----:B------:R-:W-:Y:S02]  /*8840*/  PRMT R124, RZ, 0x7610, R124 ;  /* 0x00007610ff7c7816 */ /* 0x000fe4000000007c */
[----:B------:R-:W-:-:S02]  /*8850*/  ISETP.GT.AND P2, PT, R130, 0x17, PT ;  /* 0x000000178200780c */ /* 0x000fc40003f44270 */
[----:B0-----:R-:W-:-:S05]  /*8860*/  PRMT R111, RZ, 0x7610, R111 ;  /* 0x00007610ff6f7816 */ /* 0x001fca000000006f */
[----:B-1----:R-:W-:Y:S02]  /*8870*/  @P1 IMAD.MOV.U32 R116, RZ, RZ, R119 ;  /* 0x000000ffff741224 */ /* 0x002fe400078e0077 */
[----:B------:R-:W-:-:S05]  /*8880*/  @P1 IMAD.MOV.U32 R117, RZ, RZ, R120 ;  /* 0x000000ffff751224 */ /* 0x000fca00078e0078 */
[----:B------:R2:W3:Y:S01]  /*8890*/  @P1 LDG.E.U16 R124, desc[UR6][R116.64] ;  /* 0x00000006747c1981 */ /* 0x0004e2000c1e1500 */
[----:B------:R-:W-:Y:S01]  /*88a0*/  PRMT R110, RZ, 0x7610, R110 ;  /* 0x00007610ff6e7816 */ /* 0x000fe2000000006e */
[----:B--2---:R-:W-:Y:S02]  /*88b0*/  @P0 IMAD.MOV.U32 R116, RZ, RZ, R0 ;  /* 0x000000ffff740224 */ /* 0x004fe400078e0000 */
[----:B----4-:R-:W-:-:S05]  /*88c0*/  @P0 IMAD.MOV.U32 R117, RZ, RZ, R123 ;  /* 0x000000ffff750224 */ /* 0x010fca00078e007b */
[----:B------:R3:W2:Y:S02]  /*88d0*/  @P0 LDG.E.U16 R111, desc[UR6][R116.64] ;  /* 0x00000006746f0981 */ /* 0x0006a4000c1e1500 */
[----:B---3--:R-:W-:Y:S02]  /*88e0*/  @P2 IMAD.MOV.U32 R117, RZ, RZ, R121 ;  /* 0x000000ffff752224 */ /* 0x008fe400078e0079 */
[----:B------:R-:W-:Y:S01]  /*88f0*/  @P2 IMAD.MOV.U32 R116, RZ, RZ, R118 ;  /* 0x000000ffff742224 */ /* 0x000fe200078e0076 */
[----:B------:R0:W-:Y:S04]  /*8900*/  STL [R1+0x3c], R122 ;  /* 0x00003c7a01007387 */ /* 0x0001e80000100800 */
[----:B------:R-:W3:Y:S04]  /*8910*/  @P2 LDG.E.U16 R110, desc[UR6][R116.64] ;  /* 0x00000006746e2981 */ /* 0x000ee8000c1e1500 */
[----:B------:R-:W4:Y:S04]  /*8920*/  LDL R120, [R1+0x44c] ;  /* 0x00044c0001787983 */ /* 0x000f280000100800 */
[----:B0-----:R-:W4:Y:S04]  /*8930*/  LDL R122, [R1+0x458] ;  /* 0x00045800017a7983 */ /* 0x001f280000100800 */
[----:B------:R-:W4:Y:S01]  /*8940*/  LDL R119, [R1+0x450] ;  /* 0x0004500001777983 */ /* 0x000f220000100800 */
[----:B------:R-:W-:-:S03]  /*8950*/  ISETP.GT.AND P3, PT, R130, 0x18, PT ;  /* 0x000000188200780c */ /* 0x000fc60003f64270 */
[----:B------:R0:W-:Y:S04]  /*8960*/  STL [R1+0x34], R124 ;  /* 0x0000347c01007387 */ /* 0x0001e80000100800 */
[----:B------:R-:W4:Y:S04]  /*8970*/  LDL R0, [R1+0x448] ;  /* 0x0004480001007983 */ /* 0x000f280000100800 */
[----:B0-----:R-:W4:Y:S04]  /*8980*/  LDL R124, [R1+0x444] ;  /* 0x00044400017c7983 */ /* 0x001f280000100800 */
[----:B--2---:R-:W-:Y:S04]  /*8990*/  STL [R1+0x63c], R111 ;  /* 0x00063c6f01007387 */ /* 0x004fe80000100800 */
[----:B------:R-:W2:Y:S04]  /*89a0*/  LDL R123, [R1+0x43c] ;  /* 0x00043c00017b7983 */ /* 0x000ea80000100800 */
[----:B------:R-:W2:Y:S04]  /*89b0*/  LDL R121, [R1+0x440] ;  /* 0x0004400001797983 */ /* 0x000ea80000100800 */
[----:B------:R-:W2:Y:S04]  /*89c0*/  LDL R118, [R1+0x438] ;  /* 0x0004380001767983 */ /* 0x000ea80000100800 */
[----:B---3--:R-:W-:Y:S01]  /*89d0*/  STL [R1+0x640], R110 ;  /* 0x0006406e01007387 */ /* 0x008fe20000100800 */
[----:B----4-:R-:W-:-:S03]  /*89e0*/  @P3 IMAD.MOV.U32 R116, RZ, RZ, R122 ;  /* 0x000000ffff743224 */ /* 0x010fc600078e007a */
[----:B------:R-:W3:Y:S01]  /*89f0*/  LDL R122, [R1+0x434] ;  /* 0x00043400017a7983 */ /* 0x000ee20000100800 */
[C---:B------:R-:W-:Y:S01]  /*8a00*/  ISETP.GT.AND P4, PT, R130.reuse, 0x19, PT ;  /* 0x000000198200780c */ /* 0x040fe20003f84270 */
[----:B------:R-:W-:Y:S01]  /*8a10*/  @P3 IMAD.MOV.U32 R117, RZ, RZ, R127 ;  /* 0x000000ffff753224 */ /* 0x000fe200078e007f */
[----:B------:R-:W-:Y:S02]  /*8a20*/  PRMT R145, RZ, 0x7610, R145 ;  /* 0x00007610ff917816 */ /* 0x000fe40000000091 */
[C---:B------:R-:W-:Y:S02]  /*8a30*/  ISETP.GT.AND P1, PT, R130.reuse, 0x1a, PT ;  /* 0x0000001a8200780c */ /* 0x040fe40003f24270 */
[----:B------:R-:W-:Y:S02]  /*8a40*/  PRMT R191, RZ, 0x7610, R191 ;  /* 0x00007610ffbf7816 */ /* 0x000fe400000000bf */
[----:B------:R-:W-:Y:S01]  /*8a50*/  ISETP.GT.AND P0, PT, R130, 0x1b, PT ;  /* 0x0000001b8200780c */ /* 0x000fe20003f04270 */
[----:B------:R0:W4:Y:S01]  /*8a60*/  @P3 LDG.E.U16 R145, desc[UR6][R116.64] ;  /* 0x0000000674913981 */ /* 0x000122000c1e1500 */
[----:B------:R-:W-:-:S02]  /*8a70*/  PRMT R179, RZ, 0x7610, R179 ;  /* 0x00007610ffb37816 */ /* 0x000fc400000000b3 */
[----:B------:R-:W-:Y:S01]  /*8a80*/  ISETP.GT.AND P2, PT, R130, 0x1c, PT ;  /* 0x0000001c8200780c */ /* 0x000fe20003f44270 */
[----:B0-----:R-:W-:Y:S02]  /*8a90*/  @P4 IMAD.MOV.U32 R116, RZ, RZ, R119 ;  /* 0x000000ffff744224 */ /* 0x001fe400078e0077 */
[----:B------:R-:W-:Y:S01]  /*8aa0*/  @P4 IMAD.MOV.U32 R117, RZ, RZ, R120 ;  /* 0x000000ffff754224 */ /* 0x000fe200078e0078 */
[----:B------:R-:W4:Y:S04]  /*8ab0*/  LDL R119, [R1+0x430] ;  /* 0x0004300001777983 */ /* 0x000f280000100800 */
[----:B------:R0:W4:Y:S04]  /*8ac0*/  @P4 LDG.E.U16 R191, desc[UR6][R116.64] ;  /* 0x0000000674bf4981 */ /* 0x000128000c1e1500 */
[----:B------:R-:W4:Y:S01]  /*8ad0*/  LDL R120, [R1+0x42c] ;  /* 0x00042c0001787983 */ /* 0x000f220000100800 */
[----:B------:R-:W-:Y:S01]  /*8ae0*/  PRMT R246, RZ, 0x7610, R246 ;  /* 0x00007610fff67816 */ /* 0x000fe200000000f6 */
[----:B0-----:R-:W-:-:S02]  /*8af0*/  @P1 IMAD.MOV.U32 R116, RZ, RZ, R0 ;  /* 0x000000ffff741224 */ /* 0x001fc400078e0000 */
[----:B------:R-:W-:Y:S01]  /*8b00*/  @P1 IMAD.MOV.U32 R117, RZ, RZ, R124 ;  /* 0x000000ffff751224 */ /* 0x000fe200078e007c */
[----:B------:R-:W4:Y:S04]  /*8b10*/  LDL R0, [R1+0x428] ;  /* 0x0004280001007983 */ /* 0x000f280000100800 */
[----:B------:R2:W4:Y:S04]  /*8b20*/  @P1 LDG.E.U16 R179, desc[UR6][R116.64] ;  /* 0x0000000674b31981 */ /* 0x000528000c1e1500 */
[----:B------:R-:W4:Y:S01]  /*8b30*/  LDL R124, [R1+0x41c] ;  /* 0x00041c00017c7983 */ /* 0x000f220000100800 */
[----:B--2---:R-:W-:-:S02]  /*8b40*/  @P0 IMAD.MOV.U32 R117, RZ, RZ, R123 ;  /* 0x000000ffff750224 */ /* 0x004fc400078e007b */
[----:B------:R-:W-:Y:S01]  /*8b50*/  @P0 IMAD.MOV.U32 R116, RZ, RZ, R121 ;  /* 0x000000ffff740224 */ /* 0x000fe200078e0079 */
[C---:B------:R-:W-:Y:S01]  /*8b60*/  ISETP.GT.AND P3, PT, R130.reuse, 0x1d, PT ;  /* 0x0000001d8200780c */ /* 0x040fe20003f64270 */
[----:B------:R-:W2:Y:S04]  /*8b70*/  LDL R121, [R1+0x424] ;  /* 0x0004240001797983 */ /* 0x000ea80000100800 */
[----:B------:R3:W2:Y:S01]  /*8b80*/  @P0 LDG.E.U16 R246, desc[UR6][R116.64] ;  /* 0x0000000674f60981 */ /* 0x0006a2000c1e1500 */
[----:B------:R-:W-:Y:S02]  /*8b90*/  ISETP.GT.AND P4, PT, R130, 0x1e, PT ;  /* 0x0000001e8200780c */ /* 0x000fe40003f84270 */
[----:B------:R-:W-:Y:S01]  /*8ba0*/  PRMT R126, RZ, 0x7610, R126 ;  /* 0x00007610ff7e7816 */ /* 0x000fe2000000007e */
[----:B------:R-:W2:Y:S01]  /*8bb0*/  LDL R123, [R1+0x414] ;  /* 0x00041400017b7983 */ /* 0x000ea20000100800 */
[----:B---3--:R-:W-:-:S03]  /*8bc0*/  @P2 IMAD.MOV.U32 R117, RZ, RZ, R122 ;  /* 0x000000ffff752224 */ /* 0x008fc600078e007a */
[----:B------:R-:W3:Y:S01]  /*8bd0*/  LDL R122, [R1+0x420] ;  /* 0x00042000017a7983 */ /* 0x000ee20000100800 */
[----:B------:R-:W-:Y:S01]  /*8be0*/  @P2 IMAD.MOV.U32 R116, RZ, RZ, R118 ;  /* 0x000000ffff742224 */ /* 0x000fe200078e0076 */
[----:B------:R-:W-:Y:S02]  /*8bf0*/  PRMT R125, RZ, 0x7610, R125 ;  /* 0x00007610ff7d7816 */ /* 0x000fe4000000007d */
[----:B------:R-:W-:Y:S01]  /*8c00*/  ISETP.GT.AND P1, PT, R130, 0x1f, PT ;  /* 0x0000001f8200780c */ /* 0x000fe20003f24270 */
[----:B------:R-:W3:Y:S04]  /*8c10*/  LDL R118, [R1+0x418] ;  /* 0x0004180001767983 */ /* 0x000ee80000100800 */
[----:B------:R4:W3:Y:S01]  /*8c20*/  @P2 LDG.E.U16 R126, desc[UR6][R116.64] ;  /* 0x00000006747e2981 */ /* 0x0008e2000c1e1500 */
[----:B------:R-:W-:Y:S01]  /*8c30*/  PRMT R114, RZ, 0x7610, R114 ;  /* 0x00007610ff727816 */ /* 0x000fe20000000072 */
[----:B----4-:R-:W-:Y:S01]  /*8c40*/  @P3 IMAD.MOV.U32 R116, RZ, RZ, R119 ;  /* 0x000000ffff743224 */ /* 0x010fe200078e0077 */
[----:B------:R-:W-:Y:S01]  /*8c50*/  PRMT R113, RZ, 0x7610, R113 ;  /* 0x00007610ff717816 */ /* 0x000fe20000000071 */
[----:B------:R-:W4:Y:S01]  /*8c60*/  LDL R119, [R1+0x410] ;  /* 0x0004100001777983 */ /* 0x000f220000100800 */
[----:B------:R-:W-:-:S03]  /*8c70*/  @P3 IMAD.MOV.U32 R117, RZ, RZ, R120 ;  /* 0x000000ffff753224 */ /* 0x000fc600078e0078 */
[----:B------:R-:W4:Y:S04]  /*8c80*/  LDL R120, [R1+0x40c] ;  /* 0x00040c0001787983 */ /* 0x000f280000100800 */
[----:B------:R0:W4:Y:S02]  /*8c90*/  @P3 LDG.E.U16 R125, desc[UR6][R116.64] ;  /* 0x00000006747d3981 */ /* 0x000124000c1e1500 */
[----:B0-----:R-:W-:Y:S02]  /*8ca0*/  @P4 IMAD.MOV.U32 R116, RZ, RZ, R0 ;  /* 0x000000ffff744224 */ /* 0x001fe400078e0000 */
[----:B--2---:R-:W-:-:S05]  /*8cb0*/  @P4 IMAD.MOV.U32 R117, RZ, RZ, R121 ;  /* 0x000000ffff754224 */ /* 0x004fca00078e0079 */
[----:B------:R0:W2:Y:S02]  /*8cc0*/  @P4 LDG.E.U16 R114, desc[UR6][R116.64] ;  /* 0x0000000674724981 */ /* 0x0000a4000c1e1500 */
[----:B0-----:R-:W-:Y:S02]  /*8cd0*/  @P1 IMAD.MOV.U32 R117, RZ, RZ, R124 ;  /* 0x000000ffff751224 */ /* 0x001fe400078e007c */
[----:B---3--:R-:W-:-:S05]  /*8ce0*/  @P1 IMAD.MOV.U32 R116, RZ, RZ, R122 ;  /* 0x000000ffff741224 */ /* 0x008fca00078e007a */
[----:B------:R0:W3:Y:S01]  /*8cf0*/  @P1 LDG.E.U16 R113, desc[UR6][R116.64] ;  /* 0x0000000674711981 */ /* 0x0000e2000c1e1500 */
[----:B------:R-:W-:-:S13]  /*8d00*/  ISETP.GT.AND P0, PT, R130, 0x20, PT ;  /* 0x000000208200780c */ /* 0x000fda0003f04270 */
[----:B0-----:R-:W-:Y:S01]  /*8d10*/  @P0 IMAD.MOV.U32 R117, RZ, RZ, R123 ;  /* 0x000000ffff750224 */ /* 0x001fe200078e007b */
[----:B----4-:R0:W-:Y:S04]  /*8d20*/  STL [R1+0x1c], R125 ;  /* 0x00001c7d01007387 */ /* 0x0101e80000100800 */
[----:B------:R-:W4:Y:S04]  /*8d30*/  LDL R121, [R1+0x408] ;  /* 0x0004080001797983 */ /* 0x000f280000100800 */
[----:B------:R-:W4:Y:S04]  /*8d40*/  LDL R0, [R1+0x400] ;  /* 0x0004000001007983 */ /* 0x000f280000100800 */
[----:B0-----:R-:W4:Y:S04]  /*8d50*/  LDL R125, [R1+0x404] ;  /* 0x00040400017d7983 */ /* 0x001f280000100800 */
[----:B--2---:R-:W-:Y:S04]  /*8d60*/  STL [R1+0x644], R114 ;  /* 0x0006447201007387 */ /* 0x004fe80000100800 */
[----:B------:R-:W2:Y:S04]  /*8d70*/  LDL R124, [R1+0x3fc] ;  /* 0x0003fc00017c7983 */ /* 0x000ea80000100800 */
[----:B------:R-:W2:Y:S04]  /*8d80*/  LDL R122, [R1+0x3f8] ;  /* 0x0003f800017a7983 */ /* 0x000ea80000100800 */
[----:B---3--:R0:W-:Y:S04]  /*8d90*/  STL [R1+0x648], R113 ;  /* 0x0006487101007387 */ /* 0x0081e80000100800 */
[----:B------:R-:W3:Y:S01]  /*8da0*/  LDL R123, [R1+0x3f4] ;  /* 0x0003f400017b7983 */ /* 0x000ee20000100800 */
[C---:B------:R-:W-:Y:S01]  /*8db0*/  ISETP.GT.AND P2, PT, R130.reuse, 0x21, PT ;  /* 0x000000218200780c */ /* 0x040fe20003f44270 */
[----:B------:R-:W-:Y:S01]  /*8dc0*/  @P0 IMAD.MOV.U32 R116, RZ, RZ, R118 ;  /* 0x000000ffff740224 */ /* 0x000fe200078e0076 */
[----:B------:R-:W-:Y:S01]  /*8dd0*/  PRMT R144, RZ, 0x7610, R144 ;  /* 0x00007610ff907816 */ /* 0x000fe20000000090 */
[----:B------:R-:W3:Y:S01]  /*8de0*/  LDL R118, [R1+0x3f0] ;  /* 0x0003f00001767983 */ /* 0x000ee20000100800 */
[----:B------:R-:W-:-:S02]  /*8df0*/  ISETP.GT.AND P3, PT, R130, 0x22, PT ;  /* 0x000000228200780c */ /* 0x000fc40003f64270 */
[C---:B------:R-:W-:Y:S02]  /*8e00*/  ISETP.GT.AND P4, PT, R130.reuse, 0x23, PT ;  /* 0x000000238200780c */ /* 0x040fe40003f84270 */
[----:B------:R1:W3:Y:S01]  /*8e10*/  @P0 LDG.E.U16 R144, desc[UR6][R116.64] ;  /* 0x0000000674900981 */ /* 0x0002e2000c1e1500 */
[----:B------:R-:W-:Y:S02]  /*8e20*/  PRMT R160, RZ, 0x7610, R160 ;  /* 0x00007610ffa07816 */ /* 0x000fe400000000a0 */
[----:B------:R-:W-:Y:S02]  /*8e30*/  PRMT R178, RZ, 0x7610, R178 ;  /* 0x00007610ffb27816 */ /* 0x000fe400000000b2 */
[----:B------:R-:W-:Y:S01]  /*8e40*/  ISETP.GT.AND P1, PT, R130, 0x24, PT ;  /* 0x000000248200780c */ /* 0x000fe20003f24270 */
[----:B-1----:R-:W-:Y:S02]  /*8e50*/  @P2 IMAD.MOV.U32 R116, RZ, RZ, R119 ;  /* 0x000000ffff742224 */ /* 0x002fe400078e0077 */
[----:B------:R-:W-:-:S05]  /*8e60*/  @P2 IMAD.MOV.U32 R117, RZ, RZ, R120 ;  /* 0x000000ffff752224 */ /* 0x000fca00078e0078 */
[----:B------:R4:W3:Y:S01]  /*8e70*/  @P2 LDG.E.U16 R160, desc[UR6][R116.64] ;  /* 0x0000000674a02981 */ /* 0x0008e2000c1e1500 */
[----:B------:R-:W-:Y:S01]  /*8e80*/  PRMT R7, RZ, 0x7610, R7 ;  /* 0x00007610ff077816 */ /* 0x000fe20000000007 */
[----:B----4-:R-:W-:Y:S02]  /*8e90*/  @P3 IMAD.MOV.U32 R116, RZ, RZ, R121 ;  /* 0x000000ffff743224 */ /* 0x010fe400078e0079 */
[----:B------:R-:W-:-:S05]  /*8ea0*/  @P3 IMAD.MOV.U32 R117, RZ, RZ, R125 ;  /* 0x000000ffff753224 */ /* 0x000fca00078e007d */
[----:B------:R1:W4:Y:S01]  /*8eb0*/  @P3 LDG.E.U16 R178, desc[UR6][R116.64] ;  /* 0x0000000674b23981 */ /* 0x000322000c1e1500 */
[----:B0-----:R-:W-:Y:S01]  /*8ec0*/  PRMT R113, RZ, 0x7610, R113 ;  /* 0x00007610ff717816 */ /* 0x001fe20000000071 */
[----:B-1----:R-:W-:Y:S02]  /*8ed0*/  @P4 IMAD.MOV.U32 R116, RZ, RZ, R0 ;  /* 0x000000ffff744224 */ /* 0x002fe400078e0000 */
[----:B------:R0:W-:Y:S04]  /*8ee0*/  STL [R1+0x20], R126 ;  /* 0x0000207e01007387 */ /* 0x0001e80000100800 */
[----:B------:R-:W4:Y:S04]  /*8ef0*/  LDL R119, [R1+0x3ec] ;  /* 0x0003ec0001777983 */ /* 0x000f280000100800 */
[----:B------:R-:W4:Y:S04]  /*8f00*/  LDL R120, [R1+0x3e8] ;  /* 0x0003e80001787983 */ /* 0x000f280000100800 */
[----:B------:R-:W4:Y:S04]  /*8f10*/  LDL R121, [R1+0x3e4] ;  /* 0x0003e40001797983 */ /* 0x000f280000100800 */
[----:B------:R-:W4:Y:S04]  /*8f20*/  LDL R0, [R1+0x3e0] ;  /* 0x0003e00001007983 */ /* 0x000f280000100800 */
[----:B0-----:R-:W4:Y:S01]  /*8f30*/  LDL R126, [R1+0x3dc] ;  /* 0x0003dc00017e7983 */ /* 0x001f220000100800 */
[----:B--2---:R-:W-:-:S05]  /*8f40*/  @P4 IMAD.MOV.U32 R117, RZ, RZ, R124 ;  /* 0x000000ffff754224 */ /* 0x004fca00078e007c */
[----:B------:R0:W2:Y:S02]  /*8f50*/  @P4 LDG.E.U16 R7, desc[UR6][R116.64] ;  /* 0x0000000674074981 */ /* 0x0000a4000c1e1500 */
[----:B0-----:R-:W-:Y:S01]  /*8f60*/  @P1 IMAD.MOV.U32 R116, RZ, RZ, R122 ;  /* 0x000000ffff741224 */ /* 0x001fe200078e007a */
[----:B------:R-:W-:Y:S01]  /*8f70*/  ISETP.GT.AND P0, PT, R130, 0x25, PT ;  /* 0x000000258200780c */ /* 0x000fe20003f04270 */
[----:B------:R-:W2:Y:S01]  /*8f80*/  LDL R122, [R1+0x3d8] ;  /* 0x0003d800017a7983 */ /* 0x000ea20000100800 */
[----:B---3--:R-:W-:-:S03]  /*8f90*/  @P1 IMAD.MOV.U32 R117, RZ, RZ, R123 ;  /* 0x000000ffff751224 */ /* 0x008fc600078e007b */
[----:B------:R-:W3:Y:S04]  /*8fa0*/  LDL R123, [R1+0x3d4] ;  /* 0x0003d400017b7983 */ /* 0x000ee80000100800 */
[----:B------:R0:W2:Y:S01]  /*8fb0*/  @P1 LDG.E.U16 R113, desc[UR6][R116.64] ;  /* 0x0000000674711981 */ /* 0x0000a2000c1e1500 */
[C---:B------:R-:W-:Y:S02]  /*8fc0*/  ISETP.GT.AND P2, PT, R130.reuse, 0x26, PT ;  /* 0x000000268200780c */ /* 0x040fe40003f44270 */
[----:B------:R-:W-:Y:S01]  /*8fd0*/  PRMT R110, RZ, 0x7610, R110 ;  /* 0x00007610ff6e7816 */ /* 0x000fe2000000006e */
[----:B0-----:R-:W-:Y:S01]  /*8fe0*/  @P0 IMAD.MOV.U32 R116, RZ, RZ, R118 ;  /* 0x000000ffff740224 */ /* 0x001fe200078e0076 */
[----:B------:R-:W-:Y:S02]  /*8ff0*/  ISETP.GT.AND P3, PT, R130, 0x27, PT ;  /* 0x000000278200780c */ /* 0x000fe40003f64270 */
[----:B------:R-:W-:Y:S01]  /*9000*/  PRMT R112, RZ, 0x7610, R112 ;  /* 0x00007610ff707816 */ /* 0x000fe20000000070 */
[----:B----4-:R-:W-:-:S05]  /*9010*/  @P0 IMAD.MOV.U32 R117, RZ, RZ, R119 ;  /* 0x000000ffff750224 */ /* 0x010fca00078e0077 */
[----:B------:R0:W4:Y:S02]  /*9020*/  @P0 LDG.E.U16 R110, desc[UR6][R116.64] ;  /* 0x00000006746e0981 */ /* 0x000124000c1e1500 */
[----:B0-----:R-:W-:Y:S02]  /*9030*/  @P2 IMAD.MOV.U32 R116, RZ, RZ, R120 ;  /* 0x000000ffff742224 */ /* 0x001fe400078e0078 */
[----:B------:R-:W-:-:S05]  /*9040*/  @P2 IMAD.MOV.U32 R117, RZ, RZ, R121 ;  /* 0x000000ffff752224 */ /* 0x000fca00078e0079 */
[----:B------:R0:W4:Y:S02]  /*9050*/  @P2 LDG.E.U16 R112, desc[UR6][R116.64] ;  /* 0x0000000674702981 */ /* 0x000124000c1e1500 */
[----:B0-----:R-:W-:Y:S02]  /*9060*/  @P3 IMAD.MOV.U32 R116, RZ, RZ, R0 ;  /* 0x000000ffff743224 */ /* 0x001fe400078e0000 */
[----:B--2---:R0:W-:Y:S04]  /*9070*/  STL [R1+0x64c], R113 ;  /* 0x00064c7101007387 */ /* 0x0041e80000100800 */
[----:B------:R-:W2:Y:S04]  /*9080*/  LDL R119, [R1+0x3cc] ;  /* 0x0003cc0001777983 */ /* 0x000ea80000100800 */
[----:B------:R-:W4:Y:S04]  /*9090*/  LDL R118, [R1+0x3d0] ;  /* 0x0003d00001767983 */ /* 0x000f280000100800 */
[----:B------:R-:W4:Y:S04]  /*90a0*/  LDL R125, [R1+0x3c4] ;  /* 0x0003c400017d7983 */ /* 0x000f280000100800 */
[----:B------:R-:W4:Y:S04]  /*90b0*/  LDL R124, [R1+0x3c8] ;  /* 0x0003c800017c7983 */ /* 0x000f280000100800 */
[----:B------:R-:W4:Y:S04]  /*90c0*/  LDL R121, [R1+0x3bc] ;  /* 0x0003bc0001797983 */ /* 0x000f280000100800 */
[----:B------:R-:W4:Y:S04]  /*90d0*/  LDL R120, [R1+0x3c0] ;  /* 0x0003c00001787983 */ /* 0x000f280000100800 */
[----:B0-----:R-:W4:Y:S04]  /*90e0*/  LDL R113, [R1+0x3b4] ;  /* 0x0003b40001717983 */ /* 0x001f280000100800 */
[----:B------:R-:W4:Y:S01]  /*90f0*/  LDL R0, [R1+0x3b8] ;  /* 0x0003b80001007983 */ /* 0x000f220000100800 */
[C---:B------:R-:W-:Y:S01]  /*9100*/  ISETP.GT.AND P4, PT, R130.reuse, 0x28, PT ;  /* 0x000000288200780c */ /* 0x040fe20003f84270 */
[----:B------:R-:W-:Y:S01]  /*9110*/  @P3 IMAD.MOV.U32 R117, RZ, RZ, R126 ;  /* 0x000000ffff753224 */ /* 0x000fe200078e007e */
[----:B------:R-:W-:Y:S01]  /*9120*/  PRMT R3, RZ, 0x7610, R3 ;  /* 0x00007610ff037816 */ /* 0x000fe20000000003 */
[----:B------:R-:W4:Y:S01]  /*9130*/  LDL R127, [R1+0x19c] ;  /* 0x00019c00017f7983 */ /* 0x000f220000100800 */
[----:B------:R-:W-:-:S02]  /*9140*/  ISETP.GT.AND P1, PT, R130, 0x29, PT ;  /* 0x000000298200780c */ /* 0x000fc40003f24270 */
[----:B------:R-:W-:Y:S01]  /*9150*/  PRMT R147, RZ, 0x7610, R147 ;  /* 0x00007610ff937816 */ /* 0x000fe20000000093 */
[----:B------:R-:W4:Y:S04]  /*9160*/  LDL R126, [R1+0x1a0] ;  /* 0x0001a000017e7983 */ /* 0x000f280000100800 */
[----:B------:R0:W4:Y:S01]  /*9170*/  @P3 LDG.E.U16 R3, desc[UR6][R116.64] ;  /* 0x0000000674033981 */ /* 0x000122000c1e1500 */
[C---:B------:R-:W-:Y:S02]  /*9180*/  ISETP.GT.AND P0, PT, R130.reuse, 0x2a, PT ;  /* 0x0000002a8200780c */ /* 0x040fe40003f04270 */
[----:B------:R-:W-:Y:S01]  /*9190*/  PRMT R161, RZ, 0x7610, R161 ;  /* 0x00007610ffa17816 */ /* 0x000fe200000000a1 */
[----:B------:R-:W4:Y:S01]  /*91a0*/  LDL R129, [R1+0x174] ;  /* 0x0001740001817983 */ /* 0x000f220000100800 */
[----:B------:R-:W-:-:S02]  /*91b0*/  ISETP.GT.AND P2, PT, R130, 0x2b, PT ;  /* 0x0000002b8200780c */ /* 0x000fc40003f44270 */
[----:B------:R-:W-:Y:S01]  /*91c0*/  PRMT R177, RZ, 0x7610, R177 ;  /* 0x00007610ffb17816 */ /* 0x000fe200000000b1 */
[----:B------:R-:W4:Y:S01]  /*91d0*/  LDL R128, [R1+0x178] ;  /* 0x0001780001807983 */ /* 0x000f220000100800 */
[----:B0-----:R-:W-:Y:S02]  /*91e0*/  @P4 IMAD.MOV.U32 R116, RZ, RZ, R122 ;  /* 0x000000ffff744224 */ /* 0x001fe400078e007a */
[----:B---3--:R-:W-:Y:S01]  /*91f0*/  @P4 IMAD.MOV.U32 R117, RZ, RZ, R123 ;  /* 0x000000ffff754224 */ /* 0x008fe200078e007b */
[----:B------:R-:W3:Y:S04]  /*9200*/  LDL R122, [R1+0x3b0] ;  /* 0x0003b000017a7983 */ /* 0x000ee80000100800 */
[----:B------:R-:W3:Y:S04]  /*9210*/  LDL R123, [R1+0x3ac] ;  /* 0x0003ac00017b7983 */ /* 0x000ee80000100800 */
[----:B------:R2:W3:Y:S01]  /*9220*/  @P4 LDG.E.U16 R147, desc[UR6][R116.64] ;  /* 0x0000000674934981 */ /* 0x0004e2000c1e1500 */
[----:B------:R-:W-:-:S02]  /*9230*/  ISETP.GT.AND P3, PT, R130, 0x2c, PT ;  /* 0x0000002c8200780c */ /* 0x000fc40003f64270 */
[----:B------:R-:W-:Y:S01]  /*9240*/  PRMT R248, RZ, 0x7610, R248 ;  /* 0x00007610fff87816 */ /* 0x000fe200000000f8 */
[----:B------:R-:W3:Y:S01]  /*9250*/  LDL R131, [R1+0x148] ;  /* 0x0001480001837983 */ /* 0x000ee20000100800 */
[----:B------:R-:W-:Y:S02]  /*9260*/  PRMT R114, RZ, 0x7610, R114 ;  /* 0x00007610ff727816 */ /* 0x000fe40000000072 */
[----:B------:R-:W-:Y:S01]  /*9270*/  PRMT R111, RZ, 0x7610, R111 ;  /* 0x00007610ff6f7816 */ /* 0x000fe2000000006f */
[----:B------:R-:W3:Y:S01]  /*9280*/  LDL R132, [R1+0x144] ;  /* 0x0001440001847983 */ /* 0x000ee20000100800 */
[----:B------:R-:W-:Y:S02]  /*9290*/  PRMT R251, RZ, 0x7610, R251 ;  /* 0x00007610fffb7816 */ /* 0x000fe400000000fb */
[----:B------:R-:W-:Y:S01]  /*92a0*/  PRMT R250, RZ, 0x7610, R250 ;  /* 0x00007610fffa7816 */ /* 0x000fe200000000fa */
[----:B------:R-:W3:Y:S01]  /*92b0*/  LDL R135, [R1+0x12c] ;  /* 0x00012c0001877983 */ /* 0x000ee20000100800 */
[----:B------:R-:W-:-:S02]  /*92c0*/  PRMT R146, RZ, 0x7610, R146 ;  /* 0x00007610ff927816 */ /* 0x000fc40000000092 */
[----:B------:R-:W-:Y:S01]  /*92d0*/  PRMT R162, RZ, 0x7610, R162 ;  /* 0x00007610ffa27816 */ /* 0x000fe200000000a2 */
[----:B------:R-:W3:Y:S01]  /*92e0*/  LDL R134, [R1+0x130] ;  /* 0x0001300001867983 */ /* 0x000ee20000100800 */
[----:B------:R-:W-:Y:S02]  /*92f0*/  PRMT R176, RZ, 0x7610, R176 ;  /* 0x00007610ffb07816 */ /* 0x000fe400000000b0 */
[----:B------:R-:W-:Y:S02]  /*9300*/  PRMT R245, RZ, 0x7610, R245 ;  /* 0x00007610fff57816 */ /* 0x000fe400000000f5 */
[----:B------:R-:W-:Y:S02]  /*9310*/  PRMT R247, RZ, 0x7610, R247 ;  /* 0x00007610fff77816 */ /* 0x000fe400000000f7 */
[----:B------:R-:W-:Y:S02]  /*9320*/  PRMT R244, RZ, 0x7610, R244 ;  /* 0x00007610fff47816 */ /* 0x000fe400000000f4 */
[----:B------:R-:W-:-:S02]  /*9330*/  PRMT R243, RZ, 0x7610, R243 ;  /* 0x00007610fff37816 */ /* 0x000fc400000000f3 */
[----:B------:R-:W-:Y:S02]  /*9340*/  PRMT R242, RZ, 0x7610, R242 ;  /* 0x00007610fff27816 */ /* 0x000fe400000000f2 */
        /* <DEDUP_REMOVED lines=57> */
[----:B------:R-:W-:Y:S01]  /*96e0*/  PRMT R167, RZ, 0x7610, R167 ;  /* 0x00007610ffa77816 */ /* 0x000fe200000000a7 */
[----:B------:R-:W0:Y:S01]  /*96f0*/  S2R R133, SR_TID.X ;  /* 0x0000000000857919 */ /* 0x000e220000002100 */
[----:B------:R-:W3:Y:S04]  /*9700*/  LDL R139, [R1+0x114] ;  /* 0x00011400018b7983 */ /* 0x000ee80000100800 */
[----:B------:R-:W3:Y:S04]  /*9710*/  LDL R138, [R1+0x118] ;  /* 0x00011800018a7983 */ /* 0x000ee80000100800 */
[----:B------:R-:W3:Y:S04]  /*9720*/  LDL R137, [R1+0x94] ;  /* 0x0000940001897983 */ /* 0x000ee80000100800 */
[----:B------:R-:W3:Y:S01]  /*9730*/  LDL R136, [R1+0x98] ;  /* 0x0000980001887983 */ /* 0x000ee20000100800 */
[----:B--2---:R-:W-:-:S03]  /*9740*/  @P1 IMAD.MOV.U32 R117, RZ, RZ, R119 ;  /* 0x000000ffff751224 */ /* 0x004fc600078e0077 */
[----:B------:R-:W2:Y:S01]  /*9750*/  LDL R119, [R1+0x3a4] ;  /* 0x0003a40001777983 */ /* 0x000ea20000100800 */
[----:B----4-:R-:W-:-:S03]  /*9760*/  @P1 IMAD.MOV.U32 R116, RZ, RZ, R118 ;  /* 0x000000ffff741224 */ /* 0x010fc600078e0076 */
[----:B------:R-:W4:Y:S04]  /*9770*/  LDL R118, [R1+0x3a8] ;  /* 0x0003a80001767983 */ /* 0x000f280000100800 */
[----:B------:R1:W4:Y:S02]  /*9780*/  @P1 LDG.E.U16 R161, desc[UR6][R116.64] ;  /* 0x0000000674a11981 */ /* 0x000324000c1e1500 */
[----:B-1----:R-:W-:Y:S02]  /*9790*/  @P0 IMAD.MOV.U32 R116, RZ, RZ, R124 ;  /* 0x000000ffff740224 */ /* 0x002fe400078e007c */
[----:B------:R-:W-:Y:S01]  /*97a0*/  @P0 IMAD.MOV.U32 R117, RZ, RZ, R125 ;  /* 0x000000ffff750224 */ /* 0x000fe200078e007d */
[C---:B------:R-:W-:Y:S01]  /*97b0*/  ISETP.GT.AND P4, PT, R130.reuse, 0x2d, PT ;  /* 0x0000002d8200780c */ /* 0x040fe20003f84270 */
[----:B------:R-:W4:Y:S04]  /*97c0*/  LDL R125, [R1+0x384] ;  /* 0x00038400017d7983 */ /* 0x000f280000100800 */
[----:B------:R1:W4:Y:S01]  /*97d0*/  @P0 LDG.E.U16 R177, desc[UR6][R116.64] ;  /* 0x0000000674b10981 */ /* 0x000322000c1e1500 */
[----:B------:R-:W-:-:S03]  /*97e0*/  ISETP.GT.AND P1, PT, R130, 0x2e, PT ;  /* 0x0000002e8200780c */ /* 0x000fc60003f24270 */
[----:B------:R-:W4:Y:S01]  /*97f0*/  LDL R124, [R1+0x388] ;  /* 0x00038800017c7983 */ /* 0x000f220000100800 */
[----:B-1----:R-:W-:Y:S02]  /*9800*/  @P2 IMAD.MOV.U32 R116, RZ, RZ, R120 ;  /* 0x000000ffff742224 */ /* 0x002fe400078e0078 */
[----:B------:R-:W-:Y:S01]  /*9810*/  @P2 IMAD.MOV.U32 R117, RZ, RZ, R121 ;  /* 0x000000ffff752224 */ /* 0x000fe200078e0079 */
[----:B------:R-:W4:Y:S04]  /*9820*/  LDL R120, [R1+0x3a0] ;  /* 0x0003a00001787983 */ /* 0x000f280000100800 */
[----:B------:R-:W4:Y:S04]  /*9830*/  LDL R121, [R1+0x39c] ;  /* 0x00039c0001797983 */ /* 0x000f280000100800 */
[----:B------:R1:W4:Y:S02]  /*9840*/  @P2 LDG.E.U16 R248, desc[UR6][R116.64] ;  /* 0x0000000674f82981 */ /* 0x000324000c1e1500 */
[----:B-1----:R-:W-:-:S02]  /*9850*/  @P3 IMAD.MOV.U32 R116, RZ, RZ, R0 ;  /* 0x000000ffff743224 */ /* 0x002fc400078e0000 */
[----:B------:R-:W-:Y:S01]  /*9860*/  @P3 IMAD.MOV.U32 R117, RZ, RZ, R113 ;  /* 0x000000ffff753224 */ /* 0x000fe200078e0071 */
[----:B------:R-:W4:Y:S04]  /*9870*/  LDL R0, [R1+0x398] ;  /* 0x0003980001007983 */ /* 0x000f280000100800 */
[----:B------:R-:W4:Y:S04]  /*9880*/  LDL R113, [R1+0x394] ;  /* 0x0003940001717983 */ /* 0x000f280000100800 */
[----:B------:R3:W4:Y:S02]  /*9890*/  @P3 LDG.E.U16 R114, desc[UR6][R116.64] ;  /* 0x0000000674723981 */ /* 0x000724000c1e1500 */
[----:B---3--:R-:W-:-:S02]  /*98a0*/  @P4 IMAD.MOV.U32 R116, RZ, RZ, R122 ;  /* 0x000000ffff744224 */ /* 0x008fc400078e007a */
[----:B------:R-:W-:Y:S01]  /*98b0*/  @P4 IMAD.MOV.U32 R117, RZ, RZ, R123 ;  /* 0x000000ffff754224 */ /* 0x000fe200078e007b */
[----:B------:R-:W3:Y:S04]  /*98c0*/  LDL R122, [R1+0x390] ;  /* 0x00039000017a7983 */ /* 0x000ee80000100800 */
[----:B------:R-:W3:Y:S01]  /*98d0*/  LDL R123, [R1+0x38c] ;  /* 0x00038c00017b7983 */ /* 0x000ee20000100800 */
[----:B------:R-:W-:-:S03]  /*98e0*/  ISETP.GT.AND P0, PT, R130, 0x2f, PT ;  /* 0x0000002f8200780c */ /* 0x000fc60003f04270 */
[----:B------:R2:W3:Y:S01]  /*98f0*/  @P4 LDG.E.U16 R111, desc[UR6][R116.64] ;  /* 0x00000006746f4981 */ /* 0x0004e2000c1e1500 */
[----:B------:R-:W-:Y:S01]  /*9900*/  ISETP.GT.AND P2, PT, R130, 0x30, PT ;  /* 0x000000308200780c */ /* 0x000fe20003f44270 */
[----:B--2---:R-:W-:Y:S02]  /*9910*/  @P1 IMAD.MOV.U32 R117, RZ, RZ, R119 ;  /* 0x000000ffff751224 */ /* 0x004fe400078e0077 */
[----:B------:R-:W2:Y:S01]  /*9920*/  LDL R119, [R1+0x37c] ;  /* 0x00037c0001777983 */ /* 0x000ea20000100800 */
[----:B----4-:R-:W-:-:S03]  /*9930*/  @P1 IMAD.MOV.U32 R116, RZ, RZ, R118 ;  /* 0x000000ffff741224 */ /* 0x010fc600078e0076 */
[----:B------:R-:W4:Y:S04]  /*9940*/  LDL R118, [R1+0x380] ;  /* 0x0003800001767983 */ /* 0x000f280000100800 */
[----:B------:R1:W4:Y:S02]  /*9950*/  @P1 LDG.E.U16 R251, desc[UR6][R116.64] ;  /* 0x0000000674fb1981 */ /* 0x000324000c1e1500 */
[----:B-1----:R-:W-:Y:S02]  /*9960*/  @P0 IMAD.MOV.U32 R116, RZ, RZ, R120 ;  /* 0x000000ffff740224 */ /* 0x002fe400078e0078 */
[----:B------:R-:W4:Y:S01]  /*9970*/  LDL R120, [R1+0x378] ;  /* 0x0003780001787983 */ /* 0x000f220000100800 */
[----:B------:R-:W-:-:S03]  /*9980*/  @P0 IMAD.MOV.U32 R117, RZ, RZ, R121 ;  /* 0x000000ffff750224 */ /* 0x000fc600078e0079 */
[----:B------:R-:W4:Y:S04]  /*9990*/  LDL R121, [R1+0x374] ;  /* 0x0003740001797983 */ /* 0x000f280000100800 */
[----:B------:R1:W4:Y:S02]  /*99a0*/  @P0 LDG.E.U16 R250, desc[UR6][R116.64] ;  /* 0x0000000674fa0981 */ /* 0x000324000c1e1500 */
[----:B-1----:R-:W-:Y:S02]  /*99b0*/  @P2 IMAD.MOV.U32 R116, RZ, RZ, R0 ;  /* 0x000000ffff742224 */ /* 0x002fe400078e0000 */
[----:B------:R-:W4:Y:S01]  /*99c0*/  LDL R0, [R1+0x370] ;  /* 0x0003700001007983 */ /* 0x000f220000100800 */
[----:B------:R-:W-:-:S03]  /*99d0*/  @P2 IMAD.MOV.U32 R117, RZ, RZ, R113 ;  /* 0x000000ffff752224 */ /* 0x000fc600078e0071 */
[----:B------:R-:W4:Y:S01]  /*99e0*/  LDL R113, [R1+0x36c] ;  /* 0x00036c0001717983 */ /* 0x000f220000100800 */
[C---:B------:R-:W-:Y:S02]  /*99f0*/  ISETP.GT.AND P3, PT, R130.reuse, 0x31, PT ;  /* 0x000000318200780c */ /* 0x040fe40003f64270 */
[C---:B------:R-:W-:Y:S01]  /*9a00*/  ISETP.GT.AND P4, PT, R130.reuse, 0x32, PT ;  /* 0x000000328200780c */ /* 0x040fe20003f84270 */
[----:B------:R3:W4:Y:S01]  /*9a10*/  @P2 LDG.E.U16 R146, desc[UR6][R116.64] ;  /* 0x0000000674922981 */ /* 0x000722000c1e1500 */
[----:B------:R-:W-:-:S09]  /*9a20*/  ISETP.GT.AND P1, PT, R130, 0x33, PT ;  /* 0x000000338200780c */ /* 0x000fd20003f24270 */
[----:B---3--:R-:W-:Y:S02]  /*9a30*/  @P3 IMAD.MOV.U32 R116, RZ, RZ, R122 ;  /* 0x000000ffff743224 */ /* 0x008fe400078e007a */
[----:B------:R-:W3:Y:S01]  /*9a40*/  LDL R122, [R1+0x368] ;  /* 0x00036800017a7983 */ /* 0x000ee20000100800 */
[----:B------:R-:W-:-:S03]  /*9a50*/  @P3 IMAD.MOV.U32 R117, RZ, RZ, R123 ;  /* 0x000000ffff753224 */ /* 0x000fc600078e007b */
[----:B------:R-:W3:Y:S04]  /*9a60*/  LDL R123, [R1+0x364] ;  /* 0x00036400017b7983 */ /* 0x000ee80000100800 */
[----:B------:R1:W3:Y:S01]  /*9a70*/  @P3 LDG.E.U16 R162, desc[UR6][R116.64] ;  /* 0x0000000674a23981 */ /* 0x0002e2000c1e1500 */
[C---:B------:R-:W-:Y:S01]  /*9a80*/  ISETP.GT.AND P0, PT, R130.reuse, 0x34, PT ;  /* 0x000000348200780c */ /* 0x040fe20003f04270 */
[----:B-1----:R-:W-:Y:S02]  /*9a90*/  @P4 IMAD.MOV.U32 R116, RZ, RZ, R124 ;  /* 0x000000ffff744224 */ /* 0x002fe400078e007c */
[----:B------:R-:W-:Y:S01]  /*9aa0*/  @P4 IMAD.MOV.U32 R117, RZ, RZ, R125 ;  /* 0x000000ffff754224 */ /* 0x000fe200078e007d */
[C---:B------:R-:W-:Y:S01]  /*9ab0*/  ISETP.GT.AND P2, PT, R130.reuse, 0x35, PT ;  /* 0x000000358200780c */ /* 0x040fe20003f44270 */
[----:B------:R-:W3:Y:S04]  /*9ac0*/  LDL R125, [R1+0x344] ;  /* 0x00034400017d7983 */ /* 0x000ee80000100800 */
[----:B------:R2:W3:Y:S01]  /*9ad0*/  @P4 LDG.E.U16 R176, desc[UR6][R116.64] ;  /* 0x0000000674b04981 */ /* 0x0004e2000c1e1500 */
[----:B------:R-:W-:-:S03]  /*9ae0*/  ISETP.GT.AND P3, PT, R130, 0x36, PT ;  /* 0x000000368200780c */ /* 0x000fc60003f64270 */
[----:B------:R-:W3:Y:S01]  /*9af0*/  LDL R124, [R1+0x348] ;  /* 0x00034800017c7983 */ /* 0x000ee20000100800 */
[----:B--2---:R-:W-:-:S03]  /*9b00*/  @P1 IMAD.MOV.U32 R117, RZ, RZ, R119 ;  /* 0x000000ffff751224 */ /* 0x004fc600078e0077 */
        /* <DEDUP_REMOVED lines=13> */
[----:B------:R-:W-:-:S03]  /*9be0*/  ISETP.GT.AND P4, PT, R130, 0x37, PT ;  /* 0x000000378200780c */ /* 0x000fc60003f84270 */
[----:B------:R3:W4:Y:S01]  /*9bf0*/  @P2 LDG.E.U16 R244, desc[UR6][R116.64] ;  /* 0x0000000674f42981 */ /* 0x000722000c1e1500 */
[----:B------:R-:W-:Y:S01]  /*9c00*/  ISETP.GT.AND P1, PT, R130, 0x38, PT ;  /* 0x000000388200780c */ /* 0x000fe20003f24270 */
[----:B---3--:R-:W-:Y:S02]  /*9c10*/  @P3 IMAD.MOV.U32 R116, RZ, RZ, R122 ;  /* 0x000000ffff743224 */ /* 0x008fe400078e007a */
[----:B------:R-:W3:Y:S01]  /*9c20*/  LDL R122, [R1+0x340] ;  /* 0x00034000017a7983 */ /* 0x000ee20000100800 */
[----:B------:R-:W-:-:S03]  /*9c30*/  @P3 IMAD.MOV.U32 R117, RZ, RZ, R123 ;  /* 0x000000ffff753224 */ /* 0x000fc600078e007b */
[----:B------:R-:W3:Y:S04]  /*9c40*/  LDL R123, [R1+0x33c] ;  /* 0x00033c00017b7983 */ /* 0x000ee80000100800 */
        /* <DEDUP_REMOVED lines=20> */
[----:B-1----:R-:W-:Y:S02]  /*9d90*/  @P2 IMAD.MOV.U32 R116, RZ, RZ, R124 ;  /* 0x000000ffff742224 */ /* 0x002fe400078e007c */
[----:B------:R-:W-:Y:S01]  /*9da0*/  @P2 IMAD.MOV.U32 R117, RZ, RZ, R125 ;  /* 0x000000ffff752224 */ /* 0x000fe200078e007d */
[C---:B------:R-:W-:Y:S01]  /*9db0*/  ISETP.GT.AND P1, PT, R130.reuse, 0x3d, PT ;  /* 0x0000003d8200780c */ /* 0x040fe20003f24270 */
[----:B------:R-:W4:Y:S04]  /*9dc0*/  LDL R125, [R1+0x304] ;  /* 0x00030400017d7983 */ /* 0x000f280000100800 */
[----:B------:R3:W4:Y:S01]  /*9dd0*/  @P2 LDG.E.U16 R175, desc[UR6][R116.64] ;  /* 0x0000000674af2981 */ /* 0x000722000c1e1500 */
[----:B------:R-:W-:-:S03]  /*9de0*/  ISETP.GT.AND P0, PT, R130, 0x3e, PT ;  /* 0x0000003e8200780c */ /* 0x000fc60003f04270 */
[----:B------:R-:W4:Y:S01]  /*9df0*/  LDL R124, [R1+0x308] ;  /* 0x00030800017c7983 */ /* 0x000f220000100800 */
[----:B---3--:R-:W-:Y:S02]  /*9e00*/  @P3 IMAD.MOV.U32 R116, RZ, RZ, R122 ;  /* 0x000000ffff743224 */ /* 0x008fe400078e007a */
[----:B------:R-:W-:Y:S01]  /*9e10*/  @P3 IMAD.MOV.U32 R117, RZ, RZ, R123 ;  /* 0x000000ffff753224 */ /* 0x000fe200078e007b */
[----:B------:R-:W3:Y:S04]  /*9e20*/  LDL R122, [R1+0x320] ;  /* 0x00032000017a7983 */ /* 0x000ee80000100800 */
[----:B------:R-:W3:Y:S04]  /*9e30*/  LDL R123, [R1+0x31c] ;  /* 0x00031c00017b7983 */ /* 0x000ee80000100800 */
[----:B------:R2:W3:Y:S02]  /*9e40*/  @P3 LDG.E.U16 R237, desc[UR6][R116.64] ;  /* 0x0000000674ed3981 */ /* 0x0004e4000c1e1500 */
[----:B--2---:R-:W-:-:S02]  /*9e50*/  @P4 IMAD.MOV.U32 R117, RZ, RZ, R119 ;  /* 0x000000ffff754224 */ /* 0x004fc400078e0077 */
        /* <DEDUP_REMOVED lines=16> */
[C---:B------:R-:W-:Y:S02]  /*9f60*/  ISETP.GT.AND P4, PT, R130.reuse, 0x41, PT ;  /* 0x000000418200780c */ /* 0x040fe40003f84270 */
[C---:B------:R-:W-:Y:S02]  /*9f70*/  ISETP.GT.AND P1, PT, R130.reuse, 0x42, PT ;  /* 0x000000428200780c */ /* 0x040fe40003f24270 */
[----:B------:R-:W-:-:S05]  /*9f80*/  ISETP.GT.AND P0, PT, R130, 0x43, PT ;  /* 0x000000438200780c */ /* 0x000fca0003f04270 */
[----:B---3--:R-:W-:Y:S02]  /*9f90*/  @P2 IMAD.MOV.U32 R116, RZ, RZ, R122 ;  /* 0x000000ffff742224 */ /* 0x008fe400078e007a */
[----:B------:R-:W3:Y:S01]  /*9fa0*/  LDL R122, [R1+0x2f8] ;  /* 0x0002f800017a7983 */ /* 0x000ee20000100800 */
[----:B------:R-:W-:-:S03]  /*9fb0*/  @P2 IMAD.MOV.U32 R117, RZ, RZ, R123 ;  /* 0x000000ffff752224 */ /* 0x000fc600078e007b */
[----:B------:R-:W3:Y:S04]  /*9fc0*/  LDL R123, [R1+0x2f4] ;  /* 0x0002f400017b7983 */ /* 0x000ee80000100800 */
[----:B------:R2:W3:Y:S02]  /*9fd0*/  @P2 LDG.E.U16 R232, desc[UR6][R116.64] ;  /* 0x0000000674e82981 */ /* 0x0004e4000c1e1500 */
        /* <DEDUP_REMOVED lines=11> */
[----:B------:R-:W-:Y:S01]  /*a090*/  @P1 IMAD.MOV.U32 R117, RZ, RZ, R125 ;  /* 0x000000ffff751224 */ /* 0x000fe200078e007d */
[C---:B------:R-:W-:Y:S01]  /*a0a0*/  ISETP.GT.AND P2, PT, R130.reuse, 0x44, PT ;  /* 0x000000448200780c */ /* 0x040fe20003f44270 */
[----:B------:R-:W4:Y:S04]  /*a0b0*/  LDL R125, [R1+0x2c4] ;  /* 0x0002c400017d7983 */ /* 0x000f280000100800 */
[----:B------:R1:W4:Y:S01]  /*a0c0*/  @P1 LDG.E.U16 R174, desc[UR6][R116.64] ;  /* 0x0000000674ae1981 */ /* 0x000322000c1e1500 */
[----:B------:R-:W-:-:S02]  /*a0d0*/  ISETP.GT.AND P3, PT, R130, 0x45, PT ;  /* 0x000000458200780c */ /* 0x000fc40003f64270 */
[----:B------:R-:W-:Y:S01]  /*a0e0*/  ISETP.GT.AND P4, PT, R130, 0x46, PT ;  /* 0x000000468200780c */ /* 0x000fe20003f84270 */
[----:B------:R-:W4:Y:S01]  /*a0f0*/  LDL R124, [R1+0x2c8] ;  /* 0x0002c800017c7983 */ /* 0x000f220000100800 */
[----:B-1----:R-:W-:Y:S02]  /*a100*/  @P0 IMAD.MOV.U32 R116, RZ, RZ, R0 ;  /* 0x000000ffff740224 */ /* 0x002fe400078e0000 */
[----:B------:R-:W-:Y:S01]  /*a110*/  @P0 IMAD.MOV.U32 R117, RZ, RZ, R113 ;  /* 0x000000ffff750224 */ /* 0x000fe200078e0071 */
[----:B------:R-:W4:Y:S04]  /*a120*/  LDL R0, [R1+0x2e0] ;  /* 0x0002e00001007983 */ /* 0x000f280000100800 */
[----:B------:R-:W4:Y:S04]  /*a130*/  LDL R113, [R1+0x2dc] ;  /* 0x0002dc0001717983 */ /* 0x000f280000100800 */
[----:B------:R3:W4:Y:S02]  /*a140*/  @P0 LDG.E.U16 R230, desc[UR6][R116.64] ;  /* 0x0000000674e60981 */ /* 0x000724000c1e1500 */
[----:B---3--:R-:W-:-:S02]  /*a150*/  @P2 IMAD.MOV.U32 R116, RZ, RZ, R122 ;  /* 0x000000ffff742224 */ /* 0x008fc400078e007a */
        /* <DEDUP_REMOVED lines=23> */
[----:B------:R-:W-:-:S07]  /*a2d0*/  ISETP.GT.AND P4, PT, R130, 0x4b, PT ;  /* 0x0000004b8200780c */ /* 0x000fce0003f84270 */
        /* <DEDUP_REMOVED lines=18> */
[----:B-1----:R-:W-:-:S03]  /*a400*/  @P4 IMAD.MOV.U32 R116, RZ, RZ, R120 ;  /* 0x000000ffff744224 */ /* 0x002fc600078e0078 */
[----:B------:R-:W4:Y:S01]  /*a410*/  LDL R120, [R1+0x2a0] ;  /* 0x0002a00001787983 */ /* 0x000f220000100800 */
[----:B------:R-:W-:-:S03]  /*a420*/  @P4 IMAD.MOV.U32 R117, RZ, RZ, R121 ;  /* 0x000000ffff754224 */ /* 0x000fc600078e0079 */
[----:B------:R-:W4:Y:S04]  /*a430*/  LDL R121, [R1+0x29c] ;  /* 0x00029c0001797983 */ /* 0x000f280000100800 */
[----:B------:R1:W4:Y:S02]  /*a440*/  @P4 LDG.E.U16 R222, desc[UR6][R116.64] ;  /* 0x0000000674de4981 */ /* 0x000324000c1e1500 */
[----:B-1----:R-:W-:Y:S02]  /*a450*/  @P1 IMAD.MOV.U32 R116, RZ, RZ, R0 ;  /* 0x000000ffff741224 */ /* 0x002fe400078e0000 */
[----:B------:R-:W4:Y:S01]  /*a460*/  LDL R0, [R1+0x298] ;  /* 0x0002980001007983 */ /* 0x000f220000100800 */
[----:B------:R-:W-:-:S03]  /*a470*/  @P1 IMAD.MOV.U32 R117, RZ, RZ, R113 ;  /* 0x000000ffff751224 */ /* 0x000fc600078e0071 */
[----:B------:R-:W4:Y:S04]  /*a480*/  LDL R113, [R1+0x294] ;  /* 0x0002940001717983 */ /* 0x000f280000100800 */
        /* <DEDUP_REMOVED lines=31> */
[----:B------:R1:W3:Y:S02]  /*a680*/  @P1 LDG.E.U16 R188, desc[UR6][R116.64] ;  /* 0x0000000674bc1981 */ /* 0x0002e4000c1e1500 */
        /* <DEDUP_REMOVED lines=88> */
[----:B------:R1:W4:Y:S01]  /*ac10*/  @P0 LDG.E.U16 R152, desc[UR6][R116.64] ;  /* 0x0000000674980981 */ /* 0x000322000c1e1500 */
[----:B------:R-:W-:Y:S01]  /*ac20*/  ISETP.GT.AND P0, PT, R130, 0x63, PT ;  /* 0x000000638200780c */ /* 0x000fe20003f04270 */
[----:B-1----:R-:W-:Y:S02]  /*ac30*/  @P1 IMAD.MOV.U32 R116, RZ, RZ, R120 ;  /* 0x000000ffff741224 */ /* 0x002fe400078e0078 */
[----:B------:R-:W4:Y:S01]  /*ac40*/  LDL R120, [R1+0x1e8] ;  /* 0x0001e80001787983 */ /* 0x000f220000100800 */
[----:B------:R-:W-:-:S03]  /*ac50*/  @P1 IMAD.MOV.U32 R117, RZ, RZ, R121 ;  /* 0x000000ffff751224 */ /* 0x000fc600078e0079 */
[----:B------:R-:W4:Y:S04]  /*ac60*/  LDL R121, [R1+0x1e4] ;  /* 0x0001e40001797983 */ /* 0x000f280000100800 */
[----:B------:R1:W4:Y:S02]  /*ac70*/  @P1 LDG.E.U16 R186, desc[UR6][R116.64] ;  /* 0x0000000674ba1981 */ /* 0x000324000c1e1500 */
[----:B-1----:R-:W-:Y:S02]  /*ac80*/  @P2 IMAD.MOV.U32 R116, RZ, RZ, R124 ;  /* 0x000000ffff742224 */ /* 0x002fe400078e007c */
[----:B------:R-:W-:Y:S01]  /*ac90*/  @P2 IMAD.MOV.U32 R117, RZ, RZ, R125 ;  /* 0x000000ffff752224 */ /* 0x000fe200078e007d */
[----:B------:R-:W-:Y:S01]  /*aca0*/  ISETP.GT.AND P1, PT, R130, 0x64, PT ;  /* 0x000000648200780c */ /* 0x000fe20003f24270 */
[----:B------:R-:W4:Y:S04]  /*acb0*/  LDL R125, [R1+0x194] ;  /* 0x00019400017d7983 */ /* 0x000f280000100800 */
[----:B------:R1:W4:Y:S04]  /*acc0*/  @P2 LDG.E.U16 R170, desc[UR6][R116.64] ;  /* 0x0000000674aa2981 */ /* 0x000328000c1e1500 */
[----:B------:R-:W4:Y:S01]  /*acd0*/  LDL R124, [R1+0x198] ;  /* 0x00019800017c7983 */ /* 0x000f220000100800 */
[----:B-1----:R-:W-:-:S03]  /*ace0*/  @P0 IMAD.MOV.U32 R116, RZ, RZ, R0 ;  /* 0x000000ffff740224 */ /* 0x002fc600078e0000 */
        /* <DEDUP_REMOVED lines=39> */
[----:B------:R-:W2:Y:S04]  /*af60*/  LDL R118, [R1+0x1b8] ;  /* 0x0001b80001767983 */ /* 0x000ea80000100800 */
[----:B------:R1:W4:Y:S01]  /*af70*/  @P0 LDG.E.U16 R185, desc[UR6][R116.64] ;  /* 0x0000000674b90981 */ /* 0x000322000c1e1500 */
[----:B------:R-:W-:Y:S01]  /*af80*/  ISETP.GT.AND P0, PT, R130, 0x6a, PT ;  /* 0x0000006a8200780c */ /* 0x000fe20003f04270 */
[----:B-1----:R-:W-:Y:S02]  /*af90*/  @P1 IMAD.MOV.U32 R116, RZ, RZ, R124 ;  /* 0x000000ffff741224 */ /* 0x002fe400078e007c */
[----:B------:R-:W-:Y:S01]  /*afa0*/  @P1 IMAD.MOV.U32 R117, RZ, RZ, R125 ;  /* 0x000000ffff751224 */ /* 0x000fe200078e007d */
[----:B------:R-:W4:Y:S04]  /*afb0*/  LDL R124, [R1+0x190] ;  /* 0x00019000017c7983 */ /* 0x000f280000100800 */
[----:B------:R1:W4:Y:S04]  /*afc0*/  @P1 LDG.E.U16 R154, desc[UR6][R116.64] ;  /* 0x00000006749a1981 */ /* 0x000328000c1e1500 */
        /* <DEDUP_REMOVED lines=12> */
[----:B------:R-:W-:-:S09]  /*b090*/  ISETP.GT.AND P0, PT, R130, 0x6c, PT ;  /* 0x0000006c8200780c */ /* 0x000fd20003f04270 */
[----:B---3--:R-:W-:Y:S02]  /*b0a0*/  @P1 IMAD.MOV.U32 R116, RZ, RZ, R122 ;  /* 0x000000ffff741224 */ /* 0x008fe400078e007a */
[----:B------:R-:W3:Y:S01]  /*b0b0*/  LDL R122, [R1+0x188] ;  /* 0x00018800017a7983 */ /* 0x000ee20000100800 */
[----:B------:R-:W-:-:S03]  /*b0c0*/  @P1 IMAD.MOV.U32 R117, RZ, RZ, R123 ;  /* 0x000000ffff751224 */ /* 0x000fc600078e007b */
[----:B------:R-:W3:Y:S04]  /*b0d0*/  LDL R123, [R1+0x184] ;  /* 0x00018400017b7983 */ /* 0x000ee80000100800 */
[----:B------:R1:W3:Y:S01]  /*b0e0*/  @P1 LDG.E.U16 R115, desc[UR6][R116.64] ;  /* 0x0000000674731981 */ /* 0x0002e2000c1e1500 */
[----:B------:R-:W-:Y:S02]  /*b0f0*/  ISETP.GT.AND P1, PT, R130, 0x6d, PT ;  /* 0x0000006d8200780c */ /* 0x000fe40003f24270 */
[----:B-1----:R-:W-:-:S06]  /*b100*/  PRMT R116, RZ, 0x7610, R116 ;  /* 0x00007610ff747816 */ /* 0x002fcc0000000074 */
[----:B--2---:R4:W2:Y:S01]  /*b110*/  @P0 LDG.E.U16 R116, desc[UR6][R118.64] ;  /* 0x0000000676740981 */ /* 0x0048a2000c1e1500 */
[----:B------:R-:W-:-:S04]  /*b120*/  ISETP.GT.AND P0, PT, R130, 0x6e, PT ;  /* 0x0000006e8200780c */ /* 0x000fc80003f04270 */
[----:B----4-:R-:W-:Y:S02]  /*b130*/  @P1 IMAD.MOV.U32 R118, RZ, RZ, R120 ;  /* 0x000000ffff761224 */ /* 0x010fe400078e0078 */
[----:B------:R-:W-:-:S07]  /*b140*/  @P1 IMAD.MOV.U32 R119, RZ, RZ, R121 ;  /* 0x000000ffff771224 */ /* 0x000fce00078e0079 */
[----:B------:R-:W-:Y:S02]  /*b150*/  @P0 IMAD.MOV.U32 R120, RZ, RZ, R0 ;  /* 0x000000ffff780224 */ /* 0x000fe400078e0000 */
[----:B------:R-:W4:Y:S01]  /*b160*/  LDL R0, [R1+0x180] ;  /* 0x0001800001007983 */ /* 0x000f220000100800 */
[----:B------:R-:W-:-:S03]  /*b170*/  @P0 IMAD.MOV.U32 R121, RZ, RZ, R113 ;  /* 0x000000ffff790224 */ /* 0x000fc600078e0071 */
[----:B------:R-:W2:Y:S01]  /*b180*/  LDL R113, [R1+0x17c] ;  /* 0x00017c0001717983 */ /* 0x000ea20000100800 */
[----:B------:R-:W-:-:S06]  /*b190*/  PRMT R117, RZ, 0x7610, R117 ;  /* 0x00007610ff757816 */ /* 0x000fcc0000000075 */
[----:B------:R1:W2:Y:S01]  /*b1a0*/  @P1 LDG.E.U16 R117, desc[UR6][R118.64] ;  /* 0x0000000676751981 */ /* 0x0002a2000c1e1500 */
[----:B------:R-:W-:Y:S02]  /*b1b0*/  ISETP.GT.AND P1, PT, R130, 0x6f, PT ;  /* 0x0000006f8200780c */ /* 0x000fe40003f24270 */
[----:B-1----:R-:W-:-:S06]  /*b1c0*/  PRMT R118, RZ, 0x7610, R118 ;  /* 0x00007610ff767816 */ /* 0x002fcc0000000076 */
[----:B------:R1:W2:Y:S01]  /*b1d0*/  @P0 LDG.E.U16 R118, desc[UR6][R120.64] ;  /* 0x0000000678760981 */ /* 0x0002a2000c1e1500 */
[C---:B------:R-:W-:Y:S02]  /*b1e0*/  ISETP.GT.AND P0, PT, R130.reuse, 0x71, PT ;  /* 0x000000718200780c */ /* 0x040fe40003f04270 */
[----:B------:R-:W-:Y:S02]  /*b1f0*/  PRMT R119, RZ, 0x7610, R119 ;  /* 0x00007610ff777816 */ /* 0x000fe40000000077 */
[----:B-1----:R-:W-:Y:S02]  /*b200*/  @P1 IMAD.MOV.U32 R120, RZ, RZ, R126 ;  /* 0x000000ffff781224 */ /* 0x002fe400078e007e */
[----:B------:R-:W-:Y:S01]  /*b210*/  @P1 IMAD.MOV.U32 R121, RZ, RZ, R127 ;  /* 0x000000ffff791224 */ /* 0x000fe200078e007f */
[----:B------:R-:W2:Y:S04]  /*b220*/  LDL R126, [R1+0x168] ;  /* 0x00016800017e7983 */ /* 0x000ea80000100800 */
[----:B------:R1:W2:Y:S01]  /*b230*/  @P1 LDG.E.U16 R119, desc[UR6][R120.64] ;  /* 0x0000000678771981 */ /* 0x0002a2000c1e1500 */
[----:B------:R-:W-:-:S03]  /*b240*/  ISETP.GT.AND P1, PT, R130, 0x72, PT ;  /* 0x000000728200780c */ /* 0x000fc60003f24270 */
[----:B------:R-:W2:Y:S01]  /*b250*/  LDL R127, [R1+0x164] ;  /* 0x00016400017f7983 */ /* 0x000ea20000100800 */
[----:B-1----:R-:W-:Y:S02]  /*b260*/  @P0 IMAD.MOV.U32 R120, RZ, RZ, R124 ;  /* 0x000000ffff780224 */ /* 0x002fe400078e007c */
[----:B------:R-:W-:Y:S01]  /*b270*/  @P0 IMAD.MOV.U32 R121, RZ, RZ, R125 ;  /* 0x000000ffff790224 */ /* 0x000fe200078e007d */
[----:B------:R-:W2:Y:S04]  /*b280*/  LDL R124, [R1+0x170] ;  /* 0x00017000017c7983 */ /* 0x000ea80000100800 */
[----:B------:R3:W2:Y:S01]  /*b290*/  @P0 LDG.E.U16 R184, desc[UR6][R120.64] ;  /* 0x0000000678b80981 */ /* 0x0006a2000c1e1500 */
[----:B------:R-:W-:-:S03]  /*b2a0*/  ISETP.GT.AND P0, PT, R130, 0x73, PT ;  /* 0x000000738200780c */ /* 0x000fc60003f04270 */
[----:B------:R-:W2:Y:S01]  /*b2b0*/  LDL R125, [R1+0x16c] ;  /* 0x00016c00017d7983 */ /* 0x000ea20000100800 */
[----:B---3--:R-:W-:Y:S02]  /*b2c0*/  @P1 IMAD.MOV.U32 R120, RZ, RZ, R122 ;  /* 0x000000ffff781224 */ /* 0x008fe400078e007a */
[----:B------:R-:W-:-:S05]  /*b2d0*/  @P1 IMAD.MOV.U32 R121, RZ, RZ, R123 ;  /* 0x000000ffff791224 */ /* 0x000fca00078e007b */
[----:B------:R1:W3:Y:S02]  /*b2e0*/  @P1 LDG.E.U16 R168, desc[UR6][R120.64] ;  /* 0x0000000678a81981 */ /* 0x0002e4000c1e1500 */
[----:B----4-:R-:W-:Y:S02]  /*b2f0*/  @P0 IMAD.MOV.U32 R122, RZ, RZ, R0 ;  /* 0x000000ffff7a0224 */ /* 0x010fe400078e0000 */
[----:B------:R-:W4:Y:S01]  /*b300*/  LDL R0, [R1+0x160] ;  /* 0x0001600001007983 */ /* 0x000f220000100800 */
[----:B--2---:R-:W-:-:S03]  /*b310*/  @P0 IMAD.MOV.U32 R123, RZ, RZ, R113 ;  /* 0x000000ffff7b0224 */ /* 0x004fc600078e0071 */
[----:B------:R-:W2:Y:S01]  /*b320*/  LDL R113, [R1+0x15c] ;  /* 0x00015c0001717983 */ /* 0x000ea20000100800 */
[----:B------:R-:W-:Y:S02]  /*b330*/  ISETP.GT.AND P1, PT, R130, 0x74, PT ;  /* 0x000000748200780c */ /* 0x000fe40003f24270 */
[----:B-1----:R-:W-:Y:S02]  /*b340*/  PRMT R120, RZ, 0x7610, R120 ;  /* 0x00007610ff787816 */ /* 0x002fe40000000078 */
[----:B------:R-:W-:-:S04]  /*b350*/  PRMT R121, RZ, 0x7610, R121 ;  /* 0x00007610ff797816 */ /* 0x000fc80000000079 */
[----:B------:R1:W3:Y:S01]  /*b360*/  @P0 LDG.E.U16 R120, desc[UR6][R122.64] ;  /* 0x000000067a780981 */ /* 0x0002e2000c1e1500 */
[----:B------:R-:W-:-:S04]  /*b370*/  ISETP.GT.AND P0, PT, R130, 0x75, PT ;  /* 0x000000758200780c */ /* 0x000fc80003f04270 */
[----:B-1----:R-:W-:Y:S02]  /*b380*/  @P1 IMAD.MOV.U32 R122, RZ, RZ, R128 ;  /* 0x000000ffff7a1224 */ /* 0x002fe400078e0080 */
[----:B------:R-:W-:Y:S01]  /*b390*/  @P1 IMAD.MOV.U32 R123, RZ, RZ, R129 ;  /* 0x000000ffff7b1224 */ /* 0x000fe200078e0081 */
[----:B------:R-:W3:Y:S04]  /*b3a0*/  LDL R128, [R1+0x150] ;  /* 0x0001500001807983 */ /* 0x000ee80000100800 */
[----:B------:R1:W3:Y:S04]  /*b3b0*/  @P1 LDG.E.U16 R121, desc[UR6][R122.64] ;  /* 0x000000067a791981 */ /* 0x0002e8000c1e1500 */
[----:B------:R-:W3:Y:S01]  /*b3c0*/  LDL R129, [R1+0x14c] ;  /* 0x00014c0001817983 */ /* 0x000ee20000100800 */
[----:B-1----:R-:W-:-:S02]  /*b3d0*/  PRMT R122, RZ, 0x7610, R122 ;  /* 0x00007610ff7a7816 */ /* 0x002fc4000000007a */
[----:B------:R-:W-:-:S04]  /*b3e0*/  ISETP.GT.AND P1, PT, R130, 0x76, PT ;  /* 0x000000768200780c */ /* 0x000fc80003f24270 */
[----:B------:R1:W3:Y:S01]  /*b3f0*/  @P0 LDG.E.U16 R122, desc[UR6][R124.64] ;  /* 0x000000067c7a0981 */ /* 0x0002e2000c1e1500 */
[----:B------:R-:W-:-:S08]  /*b400*/  ISETP.GT.AND P0, PT, R130, 0x77, PT ;  /* 0x000000778200780c */ /* 0x000fd00003f04270 */
[----:B-1----:R-:W-:Y:S02]  /*b410*/  @P1 IMAD.MOV.U32 R124, RZ, RZ, R126 ;  /* 0x000000ffff7c1224 */ /* 0x002fe400078e007e */
[----:B------:R-:W-:-:S03]  /*b420*/  @P1 IMAD.MOV.U32 R125, RZ, RZ, R127 ;  /* 0x000000ffff7d1224 */ /* 0x000fc600078e007f */
[----:B----4-:R-:W-:Y:S02]  /*b430*/  @P0 IMAD.MOV.U32 R126, RZ, RZ, R0 ;  /* 0x000000ffff7e0224 */ /* 0x010fe400078e0000 */
[----:B------:R-:W4:Y:S01]  /*b440*/  LDL R0, [R1+0x140] ;  /* 0x0001400001007983 */ /* 0x000f220000100800 */
[----:B--2---:R-:W-:-:S03]  /*b450*/  @P0 IMAD.MOV.U32 R127, RZ, RZ, R113 ;  /* 0x000000ffff7f0224 */ /* 0x004fc600078e0071 */
[----:B------:R-:W2:Y:S01]  /*b460*/  LDL R113, [R1+0x13c] ;  /* 0x00013c0001717983 */ /* 0x000ea20000100800 */
[----:B------:R-:W-:-:S06]  /*b470*/  PRMT R123, RZ, 0x7610, R123 ;  /* 0x00007610ff7b7816 */ /* 0x000fcc000000007b */
[----:B------:R1:W2:Y:S01]  /*b480*/  @P1 LDG.E.U16 R123, desc[UR6][R124.64] ;  /* 0x000000067c7b1981 */ /* 0x0002a2000c1e1500 */
[----:B------:R-:W-:Y:S02]  /*b490*/  ISETP.GT.AND P1, PT, R130, 0x79, PT ;  /* 0x000000798200780c */ /* 0x000fe40003f24270 */
[----:B-1----:R-:W-:-:S06]  /*b4a0*/  PRMT R124, RZ, 0x7610, R124 ;  /* 0x00007610ff7c7816 */ /* 0x002fcc000000007c */
[----:B------:R3:W2:Y:S01]  /*b4b0*/  @P0 LDG.E.U16 R124, desc[UR6][R126.64] ;  /* 0x000000067e7c0981 */ /* 0x0006a2000c1e1500 */
[----:B------:R-:W-:-:S04]  /*b4c0*/  ISETP.GT.AND P0, PT, R130, 0x7a, PT ;  /* 0x0000007a8200780c */ /* 0x000fc80003f04270 */
[----:B---3--:R-:W-:Y:S02]  /*b4d0*/  @P1 IMAD.MOV.U32 R126, RZ, RZ, R128 ;  /* 0x000000ffff7e1224 */ /* 0x008fe400078e0080 */
[----:B------:R-:W-:Y:S01]  /*b4e0*/  @P1 IMAD.MOV.U32 R127, RZ, RZ, R129 ;  /* 0x000000ffff7f1224 */ /* 0x000fe200078e0081 */
[----:B------:R-:W3:Y:S04]  /*b4f0*/  LDL R128, [R1+0x138] ;  /* 0x0001380001807983 */ /* 0x000ee80000100800 */
[----:B------:R-:W3:Y:S04]  /*b500*/  LDL R129, [R1+0x134] ;  /* 0x0001340001817983 */ /* 0x000ee80000100800 */
[----:B------:R1:W3:Y:S01]  /*b510*/  @P1 LDG.E.U16 R183, desc[UR6][R126.64] ;  /* 0x000000067eb71981 */ /* 0x0002e2000c1e1500 */
[----:B------:R-:W-:Y:S01]  /*b520*/  ISETP.GT.AND P1, PT, R130, 0x7b, PT ;  /* 0x0000007b8200780c */ /* 0x000fe20003f24270 */
[----:B-1----:R-:W-:-:S02]  /*b530*/  @P0 IMAD.MOV.U32 R126, RZ, RZ, R131 ;  /* 0x000000ffff7e0224 */ /* 0x002fc400078e0083 */
[----:B------:R-:W-:Y:S01]  /*b540*/  @P0 IMAD.MOV.U32 R127, RZ, RZ, R132 ;  /* 0x000000ffff7f0224 */ /* 0x000fe200078e0084 */
[----:B------:R-:W3:Y:S04]  /*b550*/  LDL R131, [R1+0x128] ;  /* 0x0001280001837983 */ /* 0x000ee80000100800 */
[----:B------:R-:W3:Y:S04]  /*b560*/  LDL R132, [R1+0x124] ;  /* 0x0001240001847983 */ /* 0x000ee80000100800 */
[----:B------:R4:W3:Y:S02]  /*b570*/  @P0 LDG.E.U16 R167, desc[UR6][R126.64] ;  /* 0x000000067ea70981 */ /* 0x0008e4000c1e1500 */
[----:B----4-:R-:W-:-:S02]  /*b580*/  @P1 IMAD.MOV.U32 R126, RZ, RZ, R0 ;  /* 0x000000ffff7e1224 */ /* 0x010fc400078e0000 */
[----:B------:R-:W4:Y:S01]  /*b590*/  LDL R0, [R1+0x120] ;  /* 0x0001200001007983 */ /* 0x000f220000100800 */
[----:B--2---:R-:W-:-:S03]  /*b5a0*/  @P1 IMAD.MOV.U32 R127, RZ, RZ, R113 ;  /* 0x000000ffff7f1224 */ /* 0x004fc600078e0071 */
[----:B------:R-:W2:Y:S01]  /*b5b0*/  LDL R113, [R1+0x11c] ;  /* 0x00011c0001717983 */ /* 0x000ea20000100800 */
[----:B------:R-:W-:Y:S02]  /*b5c0*/  PRMT R125, RZ, 0x7610, R125 ;  /* 0x00007610ff7d7816 */ /* 0x000fe4000000007d */
[----:B------:R-:W-:-:S04]  /*b5d0*/  ISETP.GT.AND P0, PT, R130, 0x7c, PT ;  /* 0x0000007c8200780c */ /* 0x000fc80003f04270 */
[----:B------:R1:W2:Y:S01]  /*b5e0*/  @P1 LDG.E.U16 R125, desc[UR6][R126.64] ;  /* 0x000000067e7d1981 */ /* 0x0002a2000c1e1500 */
[C---:B------:R-:W-:Y:S02]  /*b5f0*/  ISETP.GT.AND P1, PT, R130.reuse, 0x7d, PT ;  /* 0x0000007d8200780c */ /* 0x040fe40003f24270 */
[----:B------:R-:W-:Y:S02]  /*b600*/  ISETP.GT.AND P2, PT, R130, 0x7e, PT ;  /* 0x0000007e8200780c */ /* 0x000fe40003f44270 */
[----:B-1----:R-:W-:Y:S02]  /*b610*/  PRMT R126, RZ, 0x7610, R126 ;  /* 0x00007610ff7e7816 */ /* 0x002fe4000000007e */
[----:B------:R-:W-:Y:S02]  /*b620*/  PRMT R127, RZ, 0x7610, R127 ;  /* 0x00007610ff7f7816 */ /* 0x000fe4000000007f */
[----:B0-----:R-:W-:Y:S02]  /*b630*/  LOP3.LUT R133, R133, 0x7f, RZ, 0xc0, !PT ;  /* 0x0000007f85857812 */ /* 0x001fe400078ec0ff */
[----:B---3--:R0:W3:Y:S03]  /*b640*/  @P0 LDG.E.U16 R126, desc[UR6][R128.64] ;  /* 0x00000006807e0981 */ /* 0x0080e6000c1e1500 */
[----:B0-----:R-:W-:-:S02]  /*b650*/  @P1 IMAD.MOV.U32 R128, RZ, RZ, R134 ;  /* 0x000000ffff801224 */ /* 0x001fc400078e0086 */
[----:B------:R-:W-:Y:S01]  /*b660*/  @P1 IMAD.MOV.U32 R129, RZ, RZ, R135 ;  /* 0x000000ffff811224 */ /* 0x000fe200078e0087 */
[----:B------:R-:W-:Y:S01]  /*b670*/  ISETP.GE.AND P0, PT, R133, R130, PT ;  /* 0x000000828500720c */ /* 0x000fe20003f06270 */
[----:B------:R-:W3:Y:S04]  /*b680*/  LDL R135, [R1+0xd4] ;  /* 0x0000d40001877983 */ /* 0x000ee80000100800 */
[----:B------:R0:W3:Y:S01]  /*b690*/  @P1 LDG.E.U16 R127, desc[UR6][R128.64] ;  /* 0x00000006807f1981 */ /* 0x0000e2000c1e1500 */
[----:B------:R-:W-:Y:S01]  /*b6a0*/  ISETP.GT.AND P1, PT, R130, 0x7f, PT ;  /* 0x0000007f8200780c */ /* 0x000fe20003f24270 */
[----:B------:R-:W-:Y:S02]  /*b6b0*/  @P2 IMAD.MOV.U32 R130, RZ, RZ, R131 ;  /* 0x000000ffff822224 */ /* 0x000fe400078e0083 */
[----:B------:R-:W3:Y:S01]  /*b6c0*/  LDL R134, [R1+0xd8] ;  /* 0x0000d80001867983 */ /* 0x000ee20000100800 */
[----:B------:R-:W-:Y:S01]  /*b6d0*/  @P2 IMAD.MOV.U32 R131, RZ, RZ, R132 ;  /* 0x000000ffff832224 */ /* 0x000fe200078e0084 */
[----:B0-----:R-:W-:-:S06]  /*b6e0*/  PRMT R128, RZ, 0x7610, R128 ;  /* 0x00007610ff807816 */ /* 0x001fcc0000000080 */
[----:B------:R4:W3:Y:S02]  /*b6f0*/  @P2 LDG.E.U16 R128, desc[UR6][R130.64] ;  /* 0x0000000682802981 */ /* 0x0008e4000c1e1500 */
[----:B----4-:R-:W-:Y:S02]  /*b700*/  @P1 IMAD.MOV.U32 R130, RZ, RZ, R0 ;  /* 0x000000ffff821224 */ /* 0x010fe400078e0000 */
[----:B------:R-:W4:Y:S01]  /*b710*/  LDL R0, [R1+0x58] ;  /* 0x0000580001007983 */ /* 0x000f220000100800 */
[----:B--2---:R-:W-:-:S03]  /*b720*/  @P1 IMAD.MOV.U32 R131, RZ, RZ, R113 ;  /* 0x000000ffff831224 */ /* 0x004fc600078e0071 */
[----:B------:R-:W2:Y:S01]  /*b730*/  LDL R113, [R1+0x48] ;  /* 0x0000480001717983 */ /* 0x000ea20000100800 */
[----:B------:R-:W-:-:S06]  /*b740*/  PRMT R129, RZ, 0x7610, R129 ;  /* 0x00007610ff817816 */ /* 0x000fcc0000000081 */
[----:B------:R0:W2:Y:S01]  /*b750*/  @P1 LDG.E.U16 R129, desc[UR6][R130.64] ;  /* 0x0000000682811981 */ /* 0x0000a2000c1e1500 */
[----:B------:R-:W-:Y:S01]  /*b760*/  BAR.SYNC.DEFER_BLOCKING 0x0 ;  /* 0x0000000000007b1d */ /* 0x000fe20000010000 */
[----:B------:R-:W-:Y:S02]  /*b770*/  @!P0 IMAD.MOV.U32 R132, RZ, RZ, R22 ;  /* 0x000000ffff848224 */ /* 0x000fe400078e0016 */
[----:B------:R-:W-:Y:S01]  /*b780*/  @!P0 IMAD.MOV.U32 R133, RZ, RZ, R12 ;  /* 0x000000ffff858224 */ /* 0x000fe200078e000c */
[----:B0-----:R-:W-:Y:S02]  /*b790*/  PRMT R130, RZ, 0x7610, R130 ;  /* 0x00007610ff827816 */ /* 0x001fe40000000082 */
[----:B------:R-:W-:-:S04]  /*b7a0*/  PRMT R131, RZ, 0x7610, R131 ;  /* 0x00007610ff837816 */ /* 0x000fc80000000083 */
[----:B------:R0:W2:Y:S02]  /*b7b0*/  @!P0 LDG.E.U16 R130, desc[UR6][R132.64] ;  /* 0x0000000684828981 */ /* 0x0000a4000c1e1500 */
[----:B0-----:R-:W-:Y:S02]  /*b7c0*/  @!P0 IMAD.MOV.U32 R132, RZ, RZ, R138 ;  /* 0x000000ffff848224 */ /* 0x001fe400078e008a */
[----:B------:R-:W-:-:S05]  /*b7d0*/  @!P0 IMAD.MOV.U32 R133, RZ, RZ, R139 ;  /* 0x000000ffff858224 */ /* 0x000fca00078e008b */
[----:B------:R0:W2:Y:S02]  /*b7e0*/  @!P0 LDG.E.U16 R131, desc[UR6][R132.64] ;  /* 0x0000000684838981 */ /* 0x0000a4000c1e1500 */
[----:B0-----:R-:W-:Y:S02]  /*b7f0*/  PRMT R132, RZ, 0x7610, R132 ;  /* 0x00007610ff847816 */ /* 0x001fe40000000084 */
[----:B------:R-:W-:-:S04]  /*b800*/  PRMT R133, RZ, 0x7610, R133 ;  /* 0x00007610ff857816 */ /* 0x000fc80000000085 */
[----:B---3--:R0:W3:Y:S02]  /*b810*/  @!P0 LDG.E.U16 R132, desc[UR6][R134.64] ;  /* 0x0000000686848981 */ /* 0x0080e4000c1e1500 */
[----:B0-----:R-:W-:Y:S02]  /*b820*/  @!P0 IMAD.MOV.U32 R134, RZ, RZ, R136 ;  /* 0x000000ffff868224 */ /* 0x001fe400078e0088 */
[----:B------:R-:W-:-:S05]  /*b830*/  @!P0 IMAD.MOV.U32 R135, RZ, RZ, R137 ;  /* 0x000000ffff878224 */ /* 0x000fca00078e0089 */
[----:B------:R0:W3:Y:S02]  /*b840*/  @!P0 LDG.E.U16 R133, desc[UR6][R134.64] ;  /* 0x0000000686858981 */ /* 0x0000e4000c1e1500 */
[----:B0-----:R-:W-:Y:S02]  /*b850*/  PRMT R134, RZ, 0x7610, R134 ;  /* 0x00007610ff867816 */ /* 0x001fe40000000086 */
[----:B------:R-:W-:Y:S01]  /*b860*/  PRMT R135, RZ, 0x7610, R135 ;  /* 0x00007610ff877816 */ /* 0x000fe20000000087 */
[----:B------:R0:W-:Y:S04]  /*b870*/  STL [R1+0x584], R22 ;  /* 0x0005841601007387 */ /* 0x0001e80000100800 */
[----:B------:R1:W-:Y:S01]  /*b880*/  STL [R1+0x580], R12 ;  /* 0x0005800c01007387 */ /* 0x0003e20000100800 */
[----:B------:R-:W-:-:S02]  /*b890*/  @!P0 IMAD.MOV.U32 R138, RZ, RZ, R209 ;  /* 0x000000ffff8a8224 */ /* 0x000fc400078e00d1 */
[----:B------:R-:W-:Y:S01]  /*b8a0*/  @!P0 IMAD.MOV.U32 R139, RZ, RZ, R204 ;  /* 0x000000ffff8b8224 */ /* 0x000fe200078e00cc */
[----:B0-----:R-:W3:Y:S04]  /*b8b0*/  LDL R22, [R1+0x8c] ;  /* 0x00008c0001167983 */ /* 0x001ee80000100800 */
[----:B-1----:R-:W3:Y:S04]  /*b8c0*/  LDL R12, [R1+0x90] ;  /* 0x00009000010c7983 */ /* 0x002ee80000100800 */
[----:B------:R0:W-:Y:S02]  /*b8d0*/  STS.U16 [R2+UR4], R140 ;  /* 0x0000008c02007988 */ /* 0x0001e40008000404 */
[----:B0-----:R-:W-:-:S02]  /*b8e0*/  @!P0 IMAD.MOV.U32 R140, RZ, RZ, R96 ;  /* 0x000000ffff8c8224 */ /* 0x001fc400078e0060 */
[----:B----4-:R-:W-:Y:S02]  /*b8f0*/  @!P0 IMAD.MOV.U32 R136, RZ, RZ, R0 ;  /* 0x000000ffff888224 */ /* 0x010fe400078e0000 */
[----:B------:R-:W4:Y:S01]  /*b900*/  LDL R0, [R1+0x44] ;  /* 0x0000440001007983 */ /* 0x000f220000100800 */
[----:B--2---:R-:W-:-:S03]  /*b910*/  @!P0 IMAD.MOV.U32 R137, RZ, RZ, R113 ;  /* 0x000000ffff898224 */ /* 0x004fc600078e0071 */
[----:B------:R-:W2:Y:S04]  /*b920*/  LDL R113, [R1+0xd0] ;  /* 0x0000d00001717983 */ /* 0x000ea80000100800 */
[----:B------:R0:W3:Y:S04]  /*b930*/  @!P0 LDG.E.U16 R134, desc[UR6][R136.64] ;  /* 0x0000000688868981 */ /* 0x0000e8000c1e1500 */
[----:B------:R1:W-:Y:S01]  /*b940*/  STL [R1+0x5a0], R252 ;  /* 0x0005a0fc01007387 */ /* 0x0003e20000100800 */
[----:B0-----:R-:W-:Y:S02]  /*b950*/  @!P0 IMAD.MOV.U32 R136, RZ, RZ, R252 ;  /* 0x000000ffff888224 */ /* 0x001fe400078e00fc */
[----:B------:R-:W-:Y:S01]  /*b960*/  @!P0 IMAD.MOV.U32 R137, RZ, RZ, R249 ;  /* 0x000000ffff898224 */ /* 0x000fe200078e00f9 */
[----:B-1----:R-:W4:Y:S04]  /*b970*/  LDL R252, [R1+0xcc] ;  /* 0x0000cc0001fc7983 */ /* 0x002f280000100800 */
[----:B------:R0:W3:Y:S04]  /*b980*/  @!P0 LDG.E.U16 R135, desc[UR6][R136.64] ;  /* 0x0000000688878981 */ /* 0x0000e8000c1e1500 */
[----:B------:R1:W-:Y:S01]  /*b990*/  STL [R1+0x588], R249 ;  /* 0x000588f901007387 */ /* 0x0003e20000100800 */
[----:B0-----:R-:W-:-:S03]  /*b9a0*/  PRMT R136, RZ, 0x7610, R136 ;  /* 0x00007610ff887816 */ /* 0x001fc60000000088 */
[----:B-1----:R-:W3:Y:S04]  /*b9b0*/  LDL.LU R249, [R1+0x18] ;  /* 0x0000180001f97983 */ /* 0x002ee80000300800 */
[----:B------:R0:W-:Y:S04]  /*b9c0*/  STL [R1+0x590], R209 ;  /* 0x000590d101007387 */ /* 0x0001e80000100800 */
[----:B------:R1:W3:Y:S04]  /*b9d0*/  @!P0 LDG.E.U16 R136, desc[UR6][R138.64] ;  /* 0x000000068a888981 */ /* 0x0002e8000c1e1500 */
[----:B0-----:R-:W3:Y:S04]  /*b9e0*/  LDL.LU R209, [R1+0x30] ;  /* 0x0000300001d17983 */ /* 0x001ee80000300800 */
[----:B------:R0:W-:Y:S01]  /*b9f0*/  STL [R1+0x58c], R204 ;  /* 0x00058ccc01007387 */ /* 0x0001e20000100800 */
[----:B-1----:R-:W-:-:S02]  /*ba00*/  @!P0 IMAD.MOV.U32 R138, RZ, RZ, R104 ;  /* 0x000000ffff8a8224 */ /* 0x002fc400078e0068 */
[----:B------:R-:W-:Y:S01]  /*ba10*/  @!P0 IMAD.MOV.U32 R139, RZ, RZ, R17 ;  /* 0x000000ffff8b8224 */ /* 0x000fe200078e0011 */
[----:B0-----:R-:W3:Y:S04]  /*ba20*/  LDL.LU R204, [R1+0x28] ;  /* 0x0000280001cc7983 */ /* 0x001ee80000300800 */
[----:B------:R0:W-:Y:S04]  /*ba30*/  STL [R1+0x598], R104 ;  /* 0x0005986801007387 */ /* 0x0001e80000100800 */
[----:B0-----:R-:W3:Y:S04]  /*ba40*/  LDL.LU R104, [R1+0x40] ;  /* 0x0000400001687983 */ /* 0x001ee80000300800 */
[----:B------:R0:W-:Y:S04]  /*ba50*/  STL [R1+0x594], R17 ;  /* 0x0005941101007387 */ /* 0x0001e80000100800 */
[----:B0-----:R-:W3:Y:S04]  /*ba60*/  LDL R17, [R1+0x110] ;  /* 0x0001100001117983 */ /* 0x001ee80000100800 */
[----:B------:R0:W-:Y:S04]  /*ba70*/  STL [R1+0x5a4], R96 ;  /* 0x0005a46001007387 */ /* 0x0001e80000100800 */
[----:B0-----:R-:W3:Y:S01]  /*ba80*/  LDL R96, [R1+0x10c] ;  /* 0x00010c0001607983 */ /* 0x001ee20000100800 */
[----:B------:R-:W-:Y:S01]  /*ba90*/  PRMT R137, RZ, 0x7610, R137 ;  /* 0x00007610ff897816 */ /* 0x000fe20000000089 */
[----:B------:R-:W-:-:S05]  /*baa0*/  @!P0 IMAD.MOV.U32 R141, RZ, RZ, R6 ;  /* 0x000000ffff8d8224 */ /* 0x000fca00078e0006 */
[----:B------:R0:W3:Y:S02]  /*bab0*/  @!P0 LDG.E.U16 R137, desc[UR6][R138.64] ;  /* 0x000000068a898981 */ /* 0x0000e4000c1e1500 */
[----:B0-----:R-:W-:Y:S02]  /*bac0*/  PRMT R138, RZ, 0x7610, R138 ;  /* 0x00007610ff8a7816 */ /* 0x001fe4000000008a */
[----:B------:R-:W-:-:S04]  /*bad0*/  PRMT R139, RZ, 0x7610, R139 ;  /* 0x00007610ff8b7816 */ /* 0x000fc8000000008b */
[----:B------:R3:W3:Y:S04]  /*bae0*/  @!P0 LDG.E.U16 R138, desc[UR6][R140.64] ;  /* 0x000000068c8a8981 */ /* 0x0006e8000c1e1500 */
[----:B------:R-:W-:Y:S04]  /*baf0*/  STS.U16 [R2+UR4+0x400], R143 ;  /* 0x0004008f02007988 */ /* 0x000fe80008000404 */
[----:B------:R-:W-:Y:S04]  /*bb00*/  STS.U16 [R2+UR4+0x800], R142 ;  /* 0x0008008e02007988 */ /* 0x000fe80008000404 */
[----:B------:R0:W-:Y:S04]  /*bb10*/  STL [R1+0x59c], R6 ;  /* 0x00059c0601007387 */ /* 0x0001e80000100800 */
[----:B------:R1:W-:Y:S04]  /*bb20*/  STS.U16 [R2+UR4+0x1000], R144 ;  /* 0x0010009002007988 */ /* 0x0003e80008000404 */
[----:B0-----:R-:W3:Y:S01]  /*bb30*/  LDL R6, [R1+0xc8] ;  /* 0x0000c80001067983 */ /* 0x001ee20000100800 */
[----:B--2---:R-:W-:-:S02]  /*bb40*/  @!P0 IMAD.MOV.U32 R142, RZ, RZ, R113 ;  /* 0x000000ffff8e8224 */ /* 0x004fc400078e0071 */
[----:B----4-:R-:W-:Y:S02]  /*bb50*/  @!P0 IMAD.MOV.U32 R143, RZ, RZ, R252 ;  /* 0x000000ffff8f8224 */ /* 0x010fe400078e00fc */
[----:B-1----:R-:W-:Y:S02]  /*bb60*/  @!P0 IMAD.MOV.U32 R144, RZ, RZ, R0 ;  /* 0x000000ffff908224 */ /* 0x002fe400078e0000 */
[----:B------:R-:W2:Y:S01]  /*bb70*/  LDL R0, [R1+0x88] ;  /* 0x0000880001007983 */ /* 0x000ea20000100800 */
[----:B---3--:R-:W-:-:S03]  /*bb80*/  @!P0 IMAD.MOV.U32 R140, RZ, RZ, R17 ;  /* 0x000000ffff8c8224 */ /* 0x008fc600078e0011 */
[----:B------:R-:W3:Y:S01]  /*bb90*/  LDL R17, [R1+0x108] ;  /* 0x0001080001117983 */ /* 0x000ee20000100800 */
[----:B------:R-:W-:-:S05]  /*bba0*/  @!P0 IMAD.MOV.U32 R141, RZ, RZ, R96 ;  /* 0x000000ffff8d8224 */ /* 0x000fca00078e0060 */
[----:B------:R0:W4:Y:S02]  /*bbb0*/  @!P0 LDG.E.U16 R139, desc[UR6][R140.64] ;  /* 0x000000068c8b8981 */ /* 0x000124000c1e1500 */
[----:B0-----:R-:W-:-:S06]  /*bbc0*/  PRMT R140, RZ, 0x7610, R140 ;  /* 0x00007610ff8c7816 */ /* 0x001fcc000000008c */
[----:B------:R0:W4:Y:S02]  /*bbd0*/  @!P0 LDG.E.U16 R140, desc[UR6][R142.64] ;  /* 0x000000068e8c8981 */ /* 0x000124000c1e1500 */
[----:B0-----:R-:W-:Y:S02]  /*bbe0*/  @!P0 IMAD.MOV.U32 R143, RZ, RZ, R22 ;  /* 0x000000ffff8f8224 */ /* 0x001fe400078e0016 */
[----:B------:R-:W2:Y:S01]  /*bbf0*/  LDL R22, [R1+0x104] ;  /* 0x0001040001167983 */ /* 0x000ea20000100800 */
[----:B------:R-:W-:-:S03]  /*bc00*/  @!P0 IMAD.MOV.U32 R142, RZ, RZ, R12 ;  /* 0x000000ffff8e8224 */ /* 0x000fc600078e000c */
[----:B------:R-:W4:Y:S01]  /*bc10*/  LDL R12, [R1+0xc4] ;  /* 0x0000c400010c7983 */ /* 0x000f220000100800 */
[----:B------:R-:W-:-:S03]  /*bc20*/  PRMT R141, RZ, 0x7610, R141 ;  /* 0x00007610ff8d7816 */ /* 0x000fc6000000008d */
[----:B------:R0:W-:Y:S04]  /*bc30*/  STS.U16 [R2+UR4+0xc00], R145 ;  /* 0x000c009102007988 */ /* 0x0001e80008000404 */
[----:B------:R1:W4:Y:S01]  /*bc40*/  @!P0 LDG.E.U16 R141, desc[UR6][R142.64] ;  /* 0x000000068e8d8981 */ /* 0x000322000c1e1500 */
[----:B0-----:R-:W-:Y:S01]  /*bc50*/  @!P0 IMAD.MOV.U32 R145, RZ, RZ, R104 ;  /* 0x000000ffff918224 */ /* 0x001fe200078e0068 */
[----:B-1----:R-:W-:Y:S02]  /*bc60*/  PRMT R142, RZ, 0x7610, R142 ;  /* 0x00007610ff8e7816 */ /* 0x002fe4000000008e */
[----:B------:R-:W-:-:S04]  /*bc70*/  PRMT R143, RZ, 0x7610, R143 ;  /* 0x00007610ff8f7816 */ /* 0x000fc8000000008f */
[----:B------:R0:W4:Y:S04]  /*bc80*/  @!P0 LDG.E.U16 R142, desc[UR6][R144.64] ;  /* 0x00000006908e8981 */ /* 0x000128000c1e1500 */
[----:B------:R1:W-:Y:S01]  /*bc90*/  STL [R1+0x5a8], R104 ;  /* 0x0005a86801007387 */ /* 0x0003e20000100800 */
[----:B0-----:R-:W-:Y:S02]  /*bca0*/  @!P0 IMAD.MOV.U32 R144, RZ, RZ, R241 ;  /* 0x000000ffff908224 */ /* 0x001fe400078e00f1 */
[----:B------:R-:W-:Y:S01]  /*bcb0*/  @!P0 IMAD.MOV.U32 R145, RZ, RZ, R240 ;  /* 0x000000ffff918224 */ /* 0x000fe200078e00f0 */
[----:B------:R0:W-:Y:S04]  /*bcc0*/  STS.U16 [R2+UR4+0x1400], R147 ;  /* 0x0014009302007988 */ /* 0x0001e80008000404 */
[----:B------:R0:W4:Y:S04]  /*bcd0*/  @!P0 LDG.E.U16 R143, desc[UR6][R144.64] ;  /* 0x00000006908f8981 */ /* 0x000128000c1e1500 */
[----:B-1----:R-:W4:Y:S01]  /*bce0*/  LDL.LU R104, [R1+0x24] ;  /* 0x0000240001687983 */ /* 0x002f220000300800 */
[----:B0-----:R-:W-:-:S03]  /*bcf0*/  @!P0 IMAD.MOV.U32 R147, RZ, RZ, R202 ;  /* 0x000000ffff938224 */ /* 0x001fc600078e00ca */
[----:B------:R0:W-:Y:S01]  /*bd00*/  STS.U16 [R2+UR4+0x1800], R146 ;  /* 0x0018009202007988 */ /* 0x0001e20008000404 */
[----:B------:R-:W-:-:S03]  /*bd10*/  PRMT R144, RZ, 0x7610, R144 ;  /* 0x00007610ff907816 */ /* 0x000fc60000000090 */
[----:B------:R1:W-:Y:S01]  /*bd20*/  STL [R1+0x5b0], R241 ;  /* 0x0005b0f101007387 */ /* 0x0003e20000100800 */
[----:B0-----:R-:W-:-:S03]  /*bd30*/  @!P0 IMAD.MOV.U32 R146, RZ, RZ, R203 ;  /* 0x000000ffff928224 */ /* 0x001fc600078e00cb */
[----:B-1----:R-:W4:Y:S04]  /*bd40*/  LDL.LU R241, [R1+0x2c] ;  /* 0x00002c0001f17983 */ /* 0x002f280000300800 */
[----:B------:R-:W-:Y:S04]  /*bd50*/  STL [R1+0x5ac], R240 ;  /* 0x0005acf001007387 */ /* 0x000fe80000100800 */
[----:B------:R0:W-:Y:S04]  /*bd60*/  STL [R1+0x5b8], R203 ;  /* 0x0005b8cb01007387 */ /* 0x0001e80000100800 */
[----:B------:R1:W4:Y:S04]  /*bd70*/  @!P0 LDG.E.U16 R144, desc[UR6][R146.64] ;  /* 0x0000000692908981 */ /* 0x000328000c1e1500 */
[----:B0-----:R-:W4:Y:S04]  /*bd80*/  LDL.LU R203, [R1+0x38] ;  /* 0x0000380001cb7983 */ /* 0x001f280000300800 */
[----:B------:R-:W-:Y:S01]  /*bd90*/  STL [R1+0x5b4], R202 ;  /* 0x0005b4ca01007387 */ /* 0x000fe20000100800 */
[----:B-1----:R-:W-:-:S03]  /*bda0*/  @!P0 IMAD.MOV.U32 R146, RZ, RZ, R103 ;  /* 0x000000ffff928224 */ /* 0x002fc600078e0067 */
[----:B------:R0:W-:Y:S01]  /*bdb0*/  STL [R1+0x5c0], R103 ;  /* 0x0005c06701007387 */ /* 0x0001e20000100800 */
[----:B------:R-:W-:-:S03]  /*bdc0*/  @!P0 IMAD.MOV.U32 R147, RZ, RZ, R15 ;  /* 0x000000ffff938224 */ /* 0x000fc600078e000f */
[----:B------:R1:W-:Y:S04]  /*bdd0*/  STS.U16 [R2+UR4+0x1c00], R149 ;  /* 0x001c009502007988 */ /* 0x0003e80008000404 */
[----:B0-----:R-:W4:Y:S04]  /*bde0*/  LDL.LU R103, [R1+0x7c] ;  /* 0x00007c0001677983 */ /* 0x001f280000300800 */
[----:B------:R0:W-:Y:S01]  /*bdf0*/  STL [R1+0x5bc], R15 ;  /* 0x0005bc0f01007387 */ /* 0x0001e20000100800 */
[----:B-1----:R-:W-:-:S03]  /*be00*/  @!P0 IMAD.MOV.U32 R149, RZ, RZ, R5 ;  /* 0x000000ffff958224 */ /* 0x002fc600078e0005 */
[----:B0-----:R-:W4:Y:S04]  /*be10*/  LDL.LU R15, [R1+0x74] ;  /* 0x00007400010f7983 */ /* 0x001f280000300800 */
[----:B------:R-:W-:Y:S04]  /*be20*/  STL [R1+0x5c8], R95 ;  /* 0x0005c85f01007387 */ /* 0x000fe80000100800 */
[----:B------:R0:W-:Y:S04]  /*be30*/  STL [R1+0x5c4], R5 ;  /* 0x0005c40501007387 */ /* 0x0001e80000100800 */
[----:B0-----:R-:W4:Y:S01]  /*be40*/  LDL.LU R5, [R1+0x84] ;  /* 0x0000840001057983 */ /* 0x001f220000300800 */
[----:B------:R-:W-:-:S03]  /*be50*/  PRMT R145, RZ, 0x7610, R145 ;  /* 0x00007610ff917816 */ /* 0x000fc60000000091 */
[----:B------:R0:W-:Y:S04]  /*be60*/  STS.U16 [R2+UR4+0x2000], R148 ;  /* 0x0020009402007988 */ /* 0x0001e80008000404 */
[----:B------:R1:W4:Y:S01]  /*be70*/  @!P0 LDG.E.U16 R145, desc[UR6][R146.64] ;  /* 0x0000000692918981 */ /* 0x000322000c1e1500 */
[----:B0-----:R-:W-:Y:S01]  /*be80*/  @!P0 IMAD.MOV.U32 R148, RZ, RZ, R95 ;  /* 0x000000ffff948224 */ /* 0x001fe200078e005f */
[----:B-1----:R-:W-:Y:S02]  /*be90*/  PRMT R146, RZ, 0x7610, R146 ;  /* 0x00007610ff927816 */ /* 0x002fe40000000092 */
[----:B------:R-:W-:-:S04]  /*bea0*/  PRMT R147, RZ, 0x7610, R147 ;  /* 0x00007610ff937816 */ /* 0x000fc80000000093 */
[----:B------:R3:W4:Y:S04]  /*beb0*/  @!P0 LDG.E.U16 R146, desc[UR6][R148.64] ;  /* 0x0000000694928981 */ /* 0x000728000c1e1500 */
[----:B------:R-:W-:Y:S04]  /*bec0*/  STS.U16 [R2+UR4+0x2400], R151 ;  /* 0x0024009702007988 */ /* 0x000fe80008000404 */
[----:B------:R0:W-:Y:S02]  /*bed0*/  STS.U16 [R2+UR4+0x2800], R150 ;  /* 0x0028009602007988 */ /* 0x0001e40008000404 */
[----:B0-----:R-:W-:-:S02]  /*bee0*/  @!P0 IMAD.MOV.U32 R150, RZ, RZ, R6 ;  /* 0x000000ffff968224 */ /* 0x001fc400078e0006 */
[----:B------:R-:W4:Y:S01]  /*bef0*/  LDL R6, [R1+0x558] ;  /* 0x0005580001067983 */ /* 0x000f220000100800 */
[----:B---3--:R-:W-:-:S03]  /*bf00*/  @!P0 IMAD.MOV.U32 R148, RZ, RZ, R17 ;  /* 0x000000ffff948224 */ /* 0x008fc600078e0011 */
[----:B------:R0:W-:Y:S04]  /*bf10*/  STS.U16 [R2+UR4+0x2c00], R153 ;  /* 0x002c009902007988 */ /* 0x0001e80008000404 */
[----:B------:R-:W-:Y:S04]  /*bf20*/  STS.U16 [R2+UR4+0x3000], R152 ;  /* 0x0030009802007988 */ /* 0x000fe80008000404 */
[----:B------:R-:W3:Y:S01]  /*bf30*/  LDL R17, [R1+0xfc] ;  /* 0x0000fc0001117983 */ /* 0x000ee20000100800 */
[----:B--2---:R-:W-:-:S05]  /*bf40*/  @!P0 IMAD.MOV.U32 R149, RZ, RZ, R22 ;  /* 0x000000ffff958224 */ /* 0x004fca00078e0016 */
[----:B------:R1:W2:Y:S01]  /*bf50*/  @!P0 LDG.E.U16 R147, desc[UR6][R148.64] ;  /* 0x0000000694938981 */ /* 0x0002a2000c1e1500 */
[----:B----4-:R-:W-:Y:S02]  /*bf60*/  @!P0 IMAD.MOV.U32 R151, RZ, RZ, R12 ;  /* 0x000000ffff978224 */ /* 0x010fe400078e000c */
[----:B0-----:R-:W-:Y:S01]  /*bf70*/  @!P0 IMAD.MOV.U32 R153, RZ, RZ, R209 ;  /* 0x000000ffff998224 */ /* 0x001fe200078e00d1 */
[----:B------:R-:W4:Y:S01]  /*bf80*/  LDL R12, [R1+0x100] ;  /* 0x00010000010c7983 */ /* 0x000f220000100800 */
[----:B-1----:R-:W-:-:S06]  /*bf90*/  PRMT R148, RZ, 0x7610, R148 ;  /* 0x00007610ff947816 */ /* 0x002fcc0000000094 */
[----:B------:R0:W2:Y:S02]  /*bfa0*/  @!P0 LDG.E.U16 R148, desc[UR6][R150.64] ;  /* 0x0000000696948981 */ /* 0x0000a4000c1e1500 */
[----:B0-----:R-:W-:Y:S02]  /*bfb0*/  @!P0 IMAD.MOV.U32 R150, RZ, RZ, R0 ;  /* 0x000000ffff968224 */ /* 0x001fe400078e0000 */
[----:B------:R-:W3:Y:S01]  /*bfc0*/  LDL R0, [R1+0xc0] ;  /* 0x0000c00001007983 */ /* 0x000ee20000100800 */
[----:B------:R-:W-:-:S03]  /*bfd0*/  PRMT R149, RZ, 0x7610, R149 ;  /* 0x00007610ff957816 */ /* 0x000fc60000000095 */
[----:B------:R0:W-:Y:S04]  /*bfe0*/  STS.U16 [R2+UR4+0x3400], R155 ;  /* 0x0034009b02007988 */ /* 0x0001e80008000404 */
[----:B------:R1:W-:Y:S01]  /*bff0*/  STS.U16 [R2+UR4+0x3800], R154 ;  /* 0x0038009a02007988 */ /* 0x0003e20008000404 */
[----:B0-----:R-:W-:-:S03]  /*c000*/  @!P0 IMAD.MOV.U32 R155, RZ, RZ, R193 ;  /* 0x000000ffff9b8224 */ /* 0x001fc600078e00c1 */
[----:B------:R-:W-:Y:S01]  /*c010*/  STS.U16 [R2+UR4+0x3c00], R157 ;  /* 0x003c009d02007988 */ /* 0x000fe20008000404 */
[----:B-1----:R-:W-:Y:S02]  /*c020*/  @!P0 IMAD.MOV.U32 R154, RZ, RZ, R196 ;  /* 0x000000ffff9a8224 */ /* 0x002fe400078e00c4 */
[----:B------:R-:W-:Y:S02]  /*c030*/  @!P0 IMAD.MOV.U32 R152, RZ, RZ, R203 ;  /* 0x000000ffff988224 */ /* 0x000fe400078e00cb */
[----:B------:R-:W-:-:S05]  /*c040*/  @!P0 IMAD.MOV.U32 R151, RZ, RZ, R5 ;  /* 0x000000ffff978224 */ /* 0x000fca00078e0005 */
[----:B------:R0:W2:Y:S02]  /*c050*/  @!P0 LDG.E.U16 R149, desc[UR6][R150.64] ;  /* 0x0000000696958981 */ /* 0x0000a4000c1e1500 */
[----:B0-----:R-:W-:Y:S02]  /*c060*/  PRMT R150, RZ, 0x7610, R150 ;  /* 0x00007610ff967816 */ /* 0x001fe40000000096 */
[----:B------:R-:W-:Y:S01]  /*c070*/  PRMT R151, RZ, 0x7610, R151 ;  /* 0x00007610ff977816 */ /* 0x000fe20000000097 */
[----:B------:R-:W-:Y:S04]  /*c080*/  STL [R1+0x5d0], R5 ;  /* 0x0005d00501007387 */ /* 0x000fe80000100800 */
[----:B------:R0:W2:Y:S04]  /*c090*/  @!P0 LDG.E.U16 R150, desc[UR6][R152.64] ;  /* 0x0000000698968981 */ /* 0x0000a8000c1e1500 */
[----:B------:R-:W-:Y:S01]  /*c0a0*/  STL [R1+0x5d4], R203 ;  /* 0x0005d4cb01007387 */ /* 0x000fe20000100800 */
[----:B0-----:R-:W-:-:S02]  /*c0b0*/  @!P0 IMAD.MOV.U32 R152, RZ, RZ, R239 ;  /* 0x000000ffff988224 */ /* 0x001fc400078e00ef */
[----:B------:R-:W-:Y:S01]  /*c0c0*/  @!P0 IMAD.MOV.U32 R153, RZ, RZ, R234 ;  /* 0x000000ffff998224 */ /* 0x000fe200078e00ea */
[----:B------:R-:W-:Y:S04]  /*c0d0*/  STL [R1+0x5cc], R209 ;  /* 0x0005ccd101007387 */ /* 0x000fe80000100800 */
[----:B------:R-:W-:Y:S04]  /*c0e0*/  STL [R1+0x5dc], R239 ;  /* 0x0005dcef01007387 */ /* 0x000fe80000100800 */
[----:B------:R0:W-:Y:S04]  /*c0f0*/  STL [R1+0x5d8], R234 ;  /* 0x0005d8ea01007387 */ /* 0x0001e80000100800 */
[----:B------:R1:W2:Y:S04]  /*c100*/  @!P0 LDG.E.U16 R151, desc[UR6][R152.64] ;  /* 0x0000000698978981 */ /* 0x0002a8000c1e1500 */
[----:B0-----:R-:W2:Y:S01]  /*c110*/  LDL.LU R234, [R1+0x78] ;  /* 0x0000780001ea7983 */ /* 0x001ea20000300800 */
[----:B-1----:R-:W-:-:S03]  /*c120*/  PRMT R152, RZ, 0x7610, R152 ;  /* 0x00007610ff987816 */ /* 0x002fc60000000098 */
[----:B------:R-:W-:Y:S04]  /*c130*/  STL [R1+0x5e4], R196 ;  /* 0x0005e4c401007387 */ /* 0x000fe80000100800 */
[----:B------:R0:W-:Y:S04]  /*c140*/  STL [R1+0x5e0], R193 ;  /* 0x0005e0c101007387 */ /* 0x0001e80000100800 */
[----:B------:R1:W2:Y:S04]  /*c150*/  @!P0 LDG.E.U16 R152, desc[UR6][R154.64] ;  /* 0x000000069a988981 */ /* 0x0002a8000c1e1500 */
[----:B0-----:R-:W2:Y:S04]  /*c160*/  LDL.LU R193, [R1+0x80] ;  /* 0x0000800001c17983 */ /* 0x001ea80000300800 */
[----:B------:R0:W-:Y:S01]  /*c170*/  STL [R1+0x5e8], R2 ;  /* 0x0005e80201007387 */ /* 0x0001e20000100800 */
[----:B-1----:R-:W-:-:S03]  /*c180*/  @!P0 IMAD.MOV.U32 R155, RZ, RZ, R13 ;  /* 0x000000ffff9b8224 */ /* 0x002fc600078e000d */
[----:B0-----:R-:W2:Y:S04]  /*c190*/  LDL.LU R2, [R1+0xb4] ;  /* 0x0000b40001027983 */ /* 0x001ea80000300800 */
[----:B------:R-:W-:Y:S04]  /*c1a0*/  STL [R1+0x5f0], R102 ;  /* 0x0005f06601007387 */ /* 0x000fe80000100800 */
[----:B------:R0:W-:Y:S04]  /*c1b0*/  STL [R1+0x5ec], R13 ;  /* 0x0005ec0d01007387 */ /* 0x0001e80000100800 */
[----:B0-----:R-:W2:Y:S04]  /*c1c0*/  LDL.LU R13, [R1+0xbc] ;  /* 0x0000bc00010d7983 */ /* 0x001ea80000300800 */
[----:B------:R-:W-:Y:S04]  /*c1d0*/  STS.U16 [R6+UR4+0x80], R156 ;  /* 0x0000809c06007988 */ /* 0x000fe80008000404 */
[----:B------:R-:W-:Y:S04]  /*c1e0*/  STS.U16 [R6+UR4+0x480], R159 ;  /* 0x0004809f06007988 */ /* 0x000fe80008000404 */
[----:B------:R-:W-:Y:S04]  /*c1f0*/  STL [R1+0x5f8], R94 ;  /* 0x0005f85e01007387 */ /* 0x000fe80000100800 */
[----:B------:R3:W-:Y:S04]  /*c200*/  STS.U16 [R6+UR4+0x880], R158 ;  /* 0x0008809e06007988 */ /* 0x0007e80008000404 */
[----:B------:R0:W-:Y:S01]  /*c210*/  STL [R1+0x5f4], R4 ;  /* 0x0005f40401007387 */ /* 0x0001e20000100800 */
[----:B---3--:R-:W-:-:S03]  /*c220*/  @!P0 IMAD.MOV.U32 R158, RZ, RZ, R0 ;  /* 0x000000ffff9e8224 */ /* 0x008fc600078e0000 */
[----:B------:R-:W3:Y:S01]  /*c230*/  LDL R0, [R1+0xf8] ;  /* 0x0000f80001007983 */ /* 0x000ee20000100800 */
[----:B------:R-:W-:-:S03]  /*c240*/  @!P0 IMAD.MOV.U32 R157, RZ, RZ, R4 ;  /* 0x000000ffff9d8224 */ /* 0x000fc600078e0004 */
[----:B0-----:R-:W3:Y:S01]  /*c250*/  LDL R4, [R1+0xf4] ;  /* 0x0000f40001047983 */ /* 0x001ee20000100800 */
[----:B------:R-:W-:Y:S01]  /*c260*/  PRMT R153, RZ, 0x7610, R153 ;  /* 0x00007610ff997816 */ /* 0x000fe20000000099 */
[----:B------:R-:W-:Y:S02]  /*c270*/  @!P0 IMAD.MOV.U32 R154, RZ, RZ, R102 ;  /* 0x000000ffff9a8224 */ /* 0x000fe400078e0066 */
[----:B------:R-:W-:-:S03]  /*c280*/  @!P0 IMAD.MOV.U32 R156, RZ, RZ, R94 ;  /* 0x000000ffff9c8224 */ /* 0x000fc600078e005e */
[----:B------:R0:W3:Y:S02]  /*c290*/  @!P0 LDG.E.U16 R153, desc[UR6][R154.64] ;  /* 0x000000069a998981 */ /* 0x0000e4000c1e1500 */
[----:B0-----:R-:W-:Y:S02]  /*c2a0*/  PRMT R154, RZ, 0x7610, R154 ;  /* 0x00007610ff9a7816 */ /* 0x001fe4000000009a */
[----:B------:R-:W-:-:S04]  /*c2b0*/  PRMT R155, RZ, 0x7610, R155 ;  /* 0x00007610ff9b7816 */ /* 0x000fc8000000009b */
[----:B------:R4:W3:Y:S02]  /*c2c0*/  @!P0 LDG.E.U16 R154, desc[UR6][R156.64] ;  /* 0x000000069c9a8981 */ /* 0x0008e4000c1e1500 */
[----:B----4-:R-:W-:Y:S02]  /*c2d0*/  @!P0 IMAD.MOV.U32 R156, RZ, RZ, R12 ;  /* 0x000000ffff9c8224 */ /* 0x010fe400078e000c */
[----:B------:R-:W-:-:S05]  /*c2e0*/  @!P0 IMAD.MOV.U32 R157, RZ, RZ, R17 ;  /* 0x000000ffff9d8224 */ /* 0x000fca00078e0011 */
[----:B------:R0:W4:Y:S02]  /*c2f0*/  @!P0 LDG.E.U16 R155, desc[UR6][R156.64] ;  /* 0x000000069c9b8981 */ /* 0x000124000c1e1500 */
[----:B0-----:R-:W-:Y:S02]  /*c300*/  PRMT R156, RZ, 0x7610, R156 ;  /* 0x00007610ff9c7816 */ /* 0x001fe4000000009c */
[----:B------:R-:W-:Y:S01]  /*c310*/  PRMT R157, RZ, 0x7610, R157 ;  /* 0x00007610ff9d7816 */ /* 0x000fe2000000009d */
[----:B------:R-:W-:Y:S04]  /*c320*/  STS.U16 [R6+UR4+0xc80], R191 ;  /* 0x000c80bf06007988 */ /* 0x000fe80008000404 */
[----:B------:R0:W-:Y:S04]  /*c330*/  STS.U16 [R6+UR4+0x1080], R160 ;  /* 0x001080a006007988 */ /* 0x0001e80008000404 */
[----:B------:R1:W-:Y:S01]  /*c340*/  STS.U16 [R6+UR4+0x1480], R161 ;  /* 0x001480a106007988 */ /* 0x0003e20008000404 */
[----:B0-----:R-:W-:-:S02]  /*c350*/  PRMT R160, RZ, 0x7610, R160 ;  /* 0x00007610ffa07816 */ /* 0x001fc400000000a0 */
[----:B-1----:R-:W-:Y:S01]  /*c360*/  PRMT R161, RZ, 0x7610, R161 ;  /* 0x00007610ffa17816 */ /* 0x002fe200000000a1 */
[----:B------:R0:W-:Y:S04]  /*c370*/  STS.U16 [R6+UR4+0x1880], R162 ;  /* 0x001880a206007988 */ /* 0x0001e80008000404 */
[----:B------:R1:W-:Y:S01]  /*c380*/  STS.U16 [R6+UR4+0x1c80], R163 ;  /* 0x001c80a306007988 */ /* 0x0003e20008000404 */
[----:B0-----:R-:W-:Y:S02]  /*c390*/  PRMT R162, RZ, 0x7610, R162 ;  /* 0x00007610ffa27816 */ /* 0x001fe400000000a2 */
[----:B-1----:R-:W-:Y:S01]  /*c3a0*/  PRMT R163, RZ, 0x7610, R163 ;  /* 0x00007610ffa37816 */ /* 0x002fe200000000a3 */
[----:B------:R0:W-:Y:S02]  /*c3b0*/  STS.U16 [R6+UR4+0x2080], R190 ;  /* 0x002080be06007988 */ /* 0x0001e40008000404 */
[----:B0-----:R-:W-:Y:S01]  /*c3c0*/  PRMT R190, RZ, 0x7610, R190 ;  /* 0x00007610ffbe7816 */ /* 0x001fe200000000be */
[----:B--2---:R-:W-:-:S05]  /*c3d0*/  @!P0 IMAD.MOV.U32 R159, RZ, RZ, R13 ;  /* 0x000000ffff9f8224 */ /* 0x004fca00078e000d */
[----:B------:R0:W2:Y:S02]  /*c3e0*/  @!P0 LDG.E.U16 R156, desc[UR6][R158.64] ;  /* 0x000000069e9c8981 */ /* 0x0000a4000c1e1500 */
[----:B0-----:R-:W-:Y:S02]  /*c3f0*/  @!P0 IMAD.MOV.U32 R158, RZ, RZ, R193 ;  /* 0x000000ffff9e8224 */ /* 0x001fe400078e00c1 */
[----:B------:R-:W-:-:S05]  /*c400*/  @!P0 IMAD.MOV.U32 R159, RZ, RZ, R103 ;  /* 0x000000ffff9f8224 */ /* 0x000fca00078e0067 */
        /* <DEDUP_REMOVED lines=9> */
[----:B------:R0:W2:Y:S04]  /*c4a0*/  @!P0 LDG.E.U16 R162, desc[UR6][R158.64] ;  /* 0x000000069ea28981 */ /* 0x0000a8000c1e1500 */
[----:B------:R-:W-:Y:S01]  /*c4b0*/  STL [R1+0x5fc], R13 ;  /* 0x0005fc0d01007387 */ /* 0x000fe20000100800 */
[----:B0-----:R-:W-:Y:S02]  /*c4c0*/  @!P0 IMAD.MOV.U32 R158, RZ, RZ, R101 ;  /* 0x000000ffff9e8224 */ /* 0x001fe400078e0065 */
[----:B------:R-:W-:Y:S01]  /*c4d0*/  @!P0 IMAD.MOV.U32 R159, RZ, RZ, R11 ;  /* 0x000000ffff9f8224 */ /* 0x000fe200078e000b */
[----:B------:R-:W-:Y:S04]  /*c4e0*/  STL [R1+0x604], R193 ;  /* 0x000604c101007387 */ /* 0x000fe80000100800 */
[----:B------:R0:W2:Y:S04]  /*c4f0*/  @!P0 LDG.E.U16 R163, desc[UR6][R158.64] ;  /* 0x000000069ea38981 */ /* 0x0000a8000c1e1500 */
[----:B------:R1:W-:Y:S01]  /*c500*/  STL [R1+0x600], R103 ;  /* 0x0006006701007387 */ /* 0x0003e20000100800 */
[----:B0-----:R-:W-:-:S02]  /*c510*/  @!P0 IMAD.MOV.U32 R158, RZ, RZ, R93 ;  /* 0x000000ffff9e8224 */ /* 0x001fc400078e005d */
[----:B------:R-:W-:Y:S01]  /*c520*/  @!P0 IMAD.MOV.U32 R159, RZ, RZ, R20 ;  /* 0x000000ffff9f8224 */ /* 0x000fe200078e0014 */
[----:B-1----:R-:W4:Y:S04]  /*c530*/  LDL.LU R103, [R1+0xb8] ;  /* 0x0000b80001677983 */ /* 0x002f280000300800 */
[----:B------:R-:W-:Y:S04]  /*c540*/  STL [R1+0x60c], R241 ;  /* 0x00060cf101007387 */ /* 0x000fe80000100800 */
[----:B------:R-:W-:Y:S04]  /*c550*/  STL [R1+0x608], R204 ;  /* 0x000608cc01007387 */ /* 0x000fe80000100800 */
[----:B------:R0:W-:Y:S04]  /*c560*/  STL [R1+0x614], R233 ;  /* 0x000614e901007387 */ /* 0x0001e80000100800 */
[----:B------:R3:W2:Y:S04]  /*c570*/  @!P0 LDG.E.U16 R190, desc[UR6][R158.64] ;  /* 0x000000069ebe8981 */ /* 0x0006a8000c1e1500 */
[----:B------:R1:W-:Y:S04]  /*c580*/  STL [R1+0x610], R231 ;  /* 0x000610e701007387 */ /* 0x0003e80000100800 */
[----:B------:R-:W4:Y:S01]  /*c590*/  LDL R113, [R1+0x550] ;  /* 0x0005500001717983 */ /* 0x000f220000100800 */
[----:B---3--:R-:W-:-:S03]  /*c5a0*/  @!P0 IMAD.MOV.U32 R158, RZ, RZ, R0 ;  /* 0x000000ffff9e8224 */ /* 0x008fc600078e0000 */
[----:B------:R-:W3:Y:S04]  /*c5b0*/  LDL R0, [R1+0x554] ;  /* 0x0005540001007983 */ /* 0x000ee80000100800 */
[----:B0-----:R-:W2:Y:S04]  /*c5c0*/  LDL.LU R233, [R1+0xf0] ;  /* 0x0000f00001e97983 */ /* 0x001ea80000300800 */
[----:B-1----:R-:W2:Y:S04]  /*c5d0*/  LDL.LU R231, [R1+0xe8] ;  /* 0x0000e80001e77983 */ /* 0x002ea80000300800 */
[----:B------:R-:W2:Y:S01]  /*c5e0*/  LDL.LU R204, [R1+0xec] ;  /* 0x0000ec0001cc7983 */ /* 0x000ea20000300800 */
[----:B------:R-:W-:-:S03]  /*c5f0*/  @!P0 IMAD.MOV.U32 R159, RZ, RZ, R4 ;  /* 0x000000ffff9f8224 */ /* 0x000fc600078e0004 */
[----:B------:R-:W2:Y:S04]  /*c600*/  LDL.LU R193, [R1+0xe4] ;  /* 0x0000e40001c17983 */ /* 0x000ea80000300800 */
[----:B------:R-:W2:Y:S04]  /*c610*/  LDL.LU R94, [R1+0xb0] ;  /* 0x0000b000015e7983 */ /* 0x000ea80000300800 */
[----:B------:R-:W2:Y:S04]  /*c620*/  LDL.LU R4, [R1+0xa8] ;  /* 0x0000a80001047983 */ /* 0x000ea80000300800 */
[----:B------:R-:W2:Y:S04]  /*c630*/  LDL.LU R196, [R1+0xac] ;  /* 0x0000ac0001c47983 */ /* 0x000ea80000300800 */
[----:B------:R-:W2:Y:S04]  /*c640*/  LDL.LU R239, [R1+0xa4] ;  /* 0x0000a40001ef7983 */ /* 0x000ea80000300800 */
[----:B------:R-:W-:Y:S04]  /*c650*/  STS.U16 [R6+UR4+0x2480], R189 ;  /* 0x002480bd06007988 */ /* 0x000fe80008000404 */
[----:B------:R-:W2:Y:S04]  /*c660*/  LDL.LU R5, [R1+0x70] ;  /* 0x0000700001057983 */ /* 0x000ea80000300800 */
[----:B------:R-:W-:Y:S04]  /*c670*/  STS.U16 [R6+UR4+0x2880], R188 ;  /* 0x002880bc06007988 */ /* 0x000fe80008000404 */
[----:B------:R-:W2:Y:S04]  /*c680*/  LDL.LU R209, [R1+0x68] ;  /* 0x0000680001d17983 */ /* 0x000ea80000300800 */
[----:B------:R-:W-:Y:S04]  /*c690*/  STS.U16 [R6+UR4+0x2c80], R187 ;  /* 0x002c80bb06007988 */ /* 0x000fe80008000404 */
[----:B------:R-:W2:Y:S04]  /*c6a0*/  LDL.LU R202, [R1+0x6c] ;  /* 0x00006c0001ca7983 */ /* 0x000ea80000300800 */
[----:B------:R-:W-:Y:S04]  /*c6b0*/  STS.U16 [R6+UR4+0x3080], R186 ;  /* 0x003080ba06007988 */ /* 0x000fe80008000404 */
[----:B------:R-:W-:Y:S04]  /*c6c0*/  STS.U16 [R6+UR4+0x3480], R185 ;  /* 0x003480b906007988 */ /* 0x000fe80008000404 */
[----:B------:R-:W-:Y:S04]  /*c6d0*/  STS.U16 [R6+UR4+0x3880], R184 ;  /* 0x003880b806007988 */ /* 0x000fe80008000404 */
[----:B------:R-:W2:Y:S04]  /*c6e0*/  LDL.LU R240, [R1+0x64] ;  /* 0x0000640001f07983 */ /* 0x000ea80000300800 */
[----:B------:R0:W-:Y:S04]  /*c6f0*/  STS.U16 [R6+UR4+0x3c80], R183 ;  /* 0x003c80b706007988 */ /* 0x0001e80008000404 */
[----:B------:R-:W2:Y:S04]  /*c700*/  LDL.LU R252, [R1+0x14] ;  /* 0x0000140001fc7983 */ /* 0x000ea80000300800 */
[----:B0-----:R-:W2:Y:S04]  /*c710*/  LDL.LU R6, [R1+0xc] ;  /* 0x00000c0001067983 */ /* 0x001ea80000300800 */
[----:B------:R-:W2:Y:S04]  /*c720*/  LDL.LU R22, [R1+0x10] ;  /* 0x0000100001167983 */ /* 0x000ea80000300800 */
[----:B------:R-:W2:Y:S04]  /*c730*/  LDL.LU R12, [R1+0x8] ;  /* 0x00000800010c7983 */ /* 0x000ea80000300800 */
[----:B------:R-:W2:Y:S04]  /*c740*/  LDL.LU R241, [R1+0xe0] ;  /* 0x0000e00001f17983 */ /* 0x000ea80000300800 */
[----:B------:R-:W2:Y:S04]  /*c750*/  LDL.LU R13, [R1+0xdc] ;  /* 0x0000dc00010d7983 */ /* 0x000ea80000300800 */
[----:B------:R-:W2:Y:S04]  /*c760*/  LDL.LU R102, [R1+0xa0] ;  /* 0x0000a00001667983 */ /* 0x000ea80000300800 */
[----:B------:R-:W2:Y:S04]  /*c770*/  LDL.LU R203, [R1+0x9c] ;  /* 0x00009c0001cb7983 */ /* 0x000ea80000300800 */
[----:B------:R-:W2:Y:S04]  /*c780*/  LDL.LU R95, [R1+0x60] ;  /* 0x00006000015f7983 */ /* 0x000ea80000300800 */
[----:B------:R-:W2:Y:S04]  /*c790*/  LDL.LU R96, [R1+0x5c] ;  /* 0x00005c0001607983 */ /* 0x000ea80000300800 */
[----:B------:R-:W2:Y:S01]  /*c7a0*/  LDL.LU R17, [R1+0x4] ;  /* 0x0000040001117983 */ /* 0x000ea20000300800 */
[----:B------:R-:W-:-:S02]  /*c7b0*/  PRMT R189, RZ, 0x7610, R189 ;  /* 0x00007610ffbd7816 */ /* 0x000fc400000000bd */
[----:B------:R-:W-:-:S04]  /*c7c0*/  PRMT R188, RZ, 0x7610, R188 ;  /* 0x00007610ffbc7816 */ /* 0x000fc800000000bc */
[----:B------:R0:W2:Y:S01]  /*c7d0*/  @!P0 LDG.E.U16 R189, desc[UR6][R158.64] ;  /* 0x000000069ebd8981 */ /* 0x0000a2000c1e1500 */
[----:B------:R-:W-:Y:S01]  /*c7e0*/  PRMT R187, RZ, 0x7610, R187 ;  /* 0x00007610ffbb7816 */ /* 0x000fe200000000bb */
[----:B0-----:R-:W-:Y:S02]  /*c7f0*/  @!P0 IMAD.MOV.U32 R159, RZ, RZ, R2 ;  /* 0x000000ffff9f8224 */ /* 0x001fe400078e0002 */
[----:B---3--:R-:W-:Y:S04]  /*c800*/  STS.U16 [R0+UR4+0x100], R182 ;  /* 0x000100b600007988 */ /* 0x008fe80008000404 */
[----:B------:R-:W-:Y:S04]  /*c810*/  STS.U16 [R0+UR4+0x500], R181 ;  /* 0x000500b500007988 */ /* 0x000fe80008000404 */
        /* <DEDUP_REMOVED lines=13> */
[----:B------:R0:W-:Y:S04]  /*c8f0*/  STS.U16 [R0+UR4+0x3d00], R167 ;  /* 0x003d00a700007988 */ /* 0x0001e80008000404 */
[----:B0-----:R-:W3:Y:S04]  /*c900*/  LDL.LU R0, [R1] ;  /* 0x0000000001007983 */ /* 0x001ee80000300800 */
[----:B----4-:R-:W-:Y:S04]  /*c910*/  STS.U16 [R113+UR4+0x180], R166 ;  /* 0x000180a671007988 */ /* 0x010fe80008000404 */
[----:B------:R-:W-:Y:S04]  /*c920*/  STS.U16 [R113+UR4+0x580], R165 ;  /* 0x000580a571007988 */ /* 0x000fe80008000404 */
[----:B------:R-:W-:Y:S04]  /*c930*/  STS.U16 [R113+UR4+0x980], R164 ;  /* 0x000980a471007988 */ /* 0x000fe80008000404 */
[----:B------:R-:W-:Y:S04]  /*c940*/  STS.U16 [R113+UR4+0xd80], R246 ;  /* 0x000d80f671007988 */ /* 0x000fe80008000404 */
[----:B------:R0:W-:Y:S04]  /*c950*/  STS.U16 [R113+UR4+0x1180], R7 ;  /* 0x0011800771007988 */ /* 0x0001e80008000404 */
[----:B0-----:R-:W4:Y:S01]  /*c960*/  LDL.LU R7, [R1+0x650] ;  /* 0x0006500001077983 */ /* 0x001f220000300800 */
[----:B------:R-:W-:-:S05]  /*c970*/  @!P0 IMAD.MOV.U32 R158, RZ, RZ, R103 ;  /* 0x000000ffff9e8224 */ /* 0x000fca00078e0067 */
[----:B------:R0:W4:Y:S01]  /*c980*/  @!P0 LDG.E.U16 R188, desc[UR6][R158.64] ;  /* 0x000000069ebc8981 */ /* 0x000122000c1e1500 */
[----:B------:R-:W-:Y:S01]  /*c990*/  PRMT R186, RZ, 0x7610, R186 ;  /* 0x00007610ffba7816 */ /* 0x000fe200000000ba */
[----:B0-----:R-:W-:Y:S02]  /*c9a0*/  @!P0 IMAD.MOV.U32 R158, RZ, RZ, R234 ;  /* 0x000000ffff9e8224 */ /* 0x001fe400078e00ea */
        /* <DEDUP_REMOVED lines=23> */
[----:B--2---:R-:W-:Y:S02]  /*cb20*/  @!P0 IMAD.MOV.U32 R158, RZ, RZ, R233 ;  /* 0x000000ffff9e8224 */ /* 0x004fe400078e00e9 */
[----:B------:R-:W-:-:S05]  /*cb30*/  @!P0 IMAD.MOV.U32 R159, RZ, RZ, R204 ;  /* 0x000000ffff9f8224 */ /* 0x000fca00078e00cc */
[----:B------:R0:W2:Y:S01]  /*cb40*/  @!P0 LDG.E.U16 R181, desc[UR6][R158.64] ;  /* 0x000000069eb58981 */ /* 0x0000a2000c1e1500 */
[----:B------:R-:W-:Y:S01]  /*cb50*/  PRMT R179, RZ, 0x7610, R179 ;  /* 0x00007610ffb37816 */ /* 0x000fe200000000b3 */
[----:B0-----:R-:W-:Y:S02]  /*cb60*/  @!P0 IMAD.MOV.U32 R158, RZ, RZ, R94 ;  /* 0x000000ffff9e8224 */ /* 0x001fe400078e005e */
        /* <DEDUP_REMOVED lines=69> */
[----:B------:R0:W2:Y:S04]  /*cfc0*/  @!P0 LDG.E.U16 R191, desc[UR6][R158.64] ;  /* 0x000000069ebf8981 */ /* 0x0000a8000c1e1500 */
[----:B------:R1:W-:Y:S01]  /*cfd0*/  STS.U16 [R113+UR4+0x1580], R248 ;  /* 0x001580f871007988 */ /* 0x0003e20008000404 */
[----:B0-----:R-:W-:Y:S02]  /*cfe0*/  @!P0 IMAD.MOV.U32 R158, RZ, RZ, R17 ;  /* 0x000000ffff9e8224 */ /* 0x001fe400078e0011 */
[----:B---3--:R-:W-:Y:S01]  /*cff0*/  @!P0 IMAD.MOV.U32 R159, RZ, RZ, R0 ;  /* 0x000000ffff9f8224 */ /* 0x008fe200078e0000 */
[----:B-1----:R-:W-:-:S04]  /*d000*/  PRMT R248, RZ, 0x7610, R248 ;  /* 0x00007610fff87816 */ /* 0x002fc800000000f8 */
[----:B------:R0:W3:Y:S04]  /*d010*/  @!P0 LDG.E.U16 R246, desc[UR6][R158.64] ;  /* 0x000000069ef68981 */ /* 0x0000e8000c1e1500 */
[----:B------:R1:W-:Y:S01]  /*d020*/  STS.U16 [R113+UR4+0x1980], R245 ;  /* 0x001980f571007988 */ /* 0x0003e20008000404 */
[----:B0-----:R-:W-:Y:S02]  /*d030*/  @!P0 IMAD.MOV.U32 R158, RZ, RZ, R214 ;  /* 0x000000ffff9e8224 */ /* 0x001fe400078e00d6 */
[----:B------:R-:W-:Y:S01]  /*d040*/  @!P0 IMAD.MOV.U32 R159, RZ, RZ, R210 ;  /* 0x000000ffff9f8224 */ /* 0x000fe200078e00d2 */
[----:B-1----:R-:W-:-:S04]  /*d050*/  PRMT R245, RZ, 0x7610, R245 ;  /* 0x00007610fff57816 */ /* 0x002fc800000000f5 */
[----:B------:R0:W3:Y:S04]  /*d060*/  @!P0 LDG.E.U16 R248, desc[UR6][R158.64] ;  /* 0x000000069ef88981 */ /* 0x0000e8000c1e1500 */
[----:B------:R1:W-:Y:S01]  /*d070*/  STS.U16 [R113+UR4+0x1d80], R237 ;  /* 0x001d80ed71007988 */ /* 0x0003e20008000404 */
[----:B0-----:R-:W-:Y:S02]  /*d080*/  @!P0 IMAD.MOV.U32 R158, RZ, RZ, R105 ;  /* 0x000000ffff9e8224 */ /* 0x001fe400078e0069 */
[----:B------:R-:W-:Y:S01]  /*d090*/  @!P0 IMAD.MOV.U32 R159, RZ, RZ, R19 ;  /* 0x000000ffff9f8224 */ /* 0x000fe200078e0013 */
[----:B-1----:R-:W-:-:S04]  /*d0a0*/  PRMT R237, RZ, 0x7610, R237 ;  /* 0x00007610ffed7816 */ /* 0x002fc800000000ed */
[----:B------:R0:W3:Y:S02]  /*d0b0*/  @!P0 LDG.E.U16 R245, desc[UR6][R158.64] ;  /* 0x000000069ef58981 */ /* 0x0000e4000c1e1500 */
[----:B0-----:R-:W-:Y:S02]  /*d0c0*/  @!P0 IMAD.MOV.U32 R158, RZ, RZ, R97 ;  /* 0x000000ffff9e8224 */ /* 0x001fe400078e0061 */
[----:B----4-:R-:W-:Y:S01]  /*d0d0*/  @!P0 IMAD.MOV.U32 R159, RZ, RZ, R7 ;  /* 0x000000ffff9f8224 */ /* 0x010fe200078e0007 */
[----:B------:R0:W-:Y:S04]  /*d0e0*/  STS.U16 [R113+UR4+0x2180], R230 ;  /* 0x002180e671007988 */ /* 0x0001e80008000404 */
[----:B------:R-:W4:Y:S04]  /*d0f0*/  @!P0 LDG.E.U16 R237, desc[UR6][R158.64] ;  /* 0x000000069eed8981 */ /* 0x000f28000c1e1500 */
[----:B------:R1:W-:Y:S04]  /*d100*/  STS.U16 [R113+UR4+0x2580], R222 ;  /* 0x002580de71007988 */ /* 0x0003e80008000404 */
[----:B------:R-:W2:Y:S04]  /*d110*/  LDL.LU R158, [R1+0x3c] ;  /* 0x00003c00019e7983 */ /* 0x000ea80000300800 */
[----:B------:R-:W3:Y:S04]  /*d120*/  LDL.LU R159, [R1+0x20] ;  /* 0x00002000019f7983 */ /* 0x000ee80000300800 */
[----:B0-----:R-:W4:Y:S04]  /*d130*/  LDL.LU R230, [R1+0x1c] ;  /* 0x00001c0001e67983 */ /* 0x001f280000300800 */
[----:B-1----:R-:W4:Y:S04]  /*d140*/  LDL.LU R222, [R1+0x34] ;  /* 0x0000340001de7983 */ /* 0x002f280000300800 */
[----:B------:R0:W-:Y:S04]  /*d150*/  STS.U16 [R113+UR4+0x2980], R213 ;  /* 0x002980d571007988 */ /* 0x0001e80008000404 */
[----:B------:R1:W-:Y:S04]  /*d160*/  STS.U16 [R113+UR4+0x2d80], R206 ;  /* 0x002d80ce71007988 */ /* 0x0003e80008000404 */
[----:B------:R1:W-:Y:S04]  /*d170*/  STS.U16 [R113+UR4+0x3180], R198 ;  /* 0x003180c671007988 */ /* 0x0003e80008000404 */
[----:B0-----:R-:W4:Y:S04]  /*d180*/  LDL.LU R213, [R1+0x50] ;  /* 0x0000500001d57983 */ /* 0x001f280000300800 */
[----:B-1----:R-:W4:Y:S04]  /*d190*/  LDL.LU R206, [R1+0x51c] ;  /* 0x00051c0001ce7983 */ /* 0x002f280000300800 */
[----:B------:R-:W2:Y:S04]  /*d1a0*/  LDL R198, [R1+0x54c] ;  /* 0x00054c0001c67983 */ /* 0x000ea80000100800 */
[----:B------:R0:W-:Y:S04]  /*d1b0*/  STS.U16 [R113+UR4+0x3580], R115 ;  /* 0x0035807371007988 */ /* 0x0001e80008000404 */
[----:B------:R1:W-:Y:S04]  /*d1c0*/  STS.U16 [R113+UR4+0x3980], R120 ;  /* 0x0039807871007988 */ /* 0x0003e80008000404 */
[----:B0-----:R-:W3:Y:S04]  /*d1d0*/  LDL.LU R115, [R1+0x54] ;  /* 0x0000540001737983 */ /* 0x001ee80000300800 */
[----:B-1----:R-:W2:Y:S04]  /*d1e0*/  LDL.LU R120, [R1+0x520] ;  /* 0x0005200001787983 */ /* 0x002ea80000300800 */
[----:B------:R0:W-:Y:S04]  /*d1f0*/  STS.U16 [R113+UR4+0x3d80], R125 ;  /* 0x003d807d71007988 */ /* 0x0001e80008000404 */
[----:B0-----:R-:W4:Y:S04]  /*d200*/  LDL.LU R113, [R1+0x64c] ;  /* 0x00064c0001717983 */ /* 0x001f280000300800 */
[----:B------:R-:W4:Y:S04]  /*d210*/  LDL R125, [R1+0x548] ;  /* 0x00054800017d7983 */ /* 0x000f280000100800 */
[----:B--2---:R-:W-:Y:S04]  /*d220*/  STS.U16 [R198+UR4+0x200], R120 ;  /* 0x00020078c6007988 */ /* 0x004fe80008000404 */
[----:B---3--:R-:W-:Y:S04]  /*d230*/  STS.U16 [R198+UR4+0x600], R115 ;  /* 0x00060073c6007988 */ /* 0x008fe80008000404 */
[----:B------:R-:W-:Y:S04]  /*d240*/  STS.U16 [R198+UR4+0xa00], R158 ;  /* 0x000a009ec6007988 */ /* 0x000fe80008000404 */
[----:B------:R-:W-:Y:S04]  /*d250*/  STS.U16 [R198+UR4+0xe00], R159 ;  /* 0x000e009fc6007988 */ /* 0x000fe80008000404 */
[----:B----4-:R0:W-:Y:S04]  /*d260*/  STS.U16 [R198+UR4+0x1200], R113 ;  /* 0x00120071c6007988 */ /* 0x0101e80008000404 */
[----:B------:R1:W-:Y:S04]  /*d270*/  STS.U16 [R198+UR4+0x1600], R114 ;  /* 0x00160072c6007988 */ /* 0x0003e80008000404 */
        /* <DEDUP_REMOVED lines=10> */
[----:B0-----:R-:W2:Y:S04]  /*d320*/  LDL.LU R113, [R1+0x648] ;  /* 0x0006480001717983 */ /* 0x001ea80000300800 */
[----:B------:R-:W-:Y:S04]  /*d330*/  STS.U16 [R125+UR4+0x280], R206 ;  /* 0x000280ce7d007988 */ /* 0x000fe80008000404 */
[----:B------:R-:W3:Y:S04]  /*d340*/  LDL.LU R158, [R1+0x518] ;  /* 0x00051800019e7983 */ /* 0x000ee80000300800 */
[----:B------:R-:W-:Y:S04]  /*d350*/  STS.U16 [R125+UR4+0x680], R213 ;  /* 0x000680d57d007988 */ /* 0x000fe80008000404 */
[----:B------:R-:W4:Y:S04]  /*d360*/  LDL.LU R159, [R1+0x4c] ;  /* 0x00004c00019f7983 */ /* 0x000f280000300800 */
[----:B------:R-:W-:Y:S04]  /*d370*/  STS.U16 [R125+UR4+0xa80], R222 ;  /* 0x000a80de7d007988 */ /* 0x000fe80008000404 */
[----:B-1----:R-:W2:Y:S04]  /*d380*/  LDL.LU R114, [R1+0x644] ;  /* 0x0006440001727983 */ /* 0x002ea80000300800 */
[----:B------:R-:W-:Y:S04]  /*d390*/  STS.U16 [R125+UR4+0xe80], R230 ;  /* 0x000e80e67d007988 */ /* 0x000fe80008000404 */
[----:B------:R-:W3:Y:S04]  /*d3a0*/  LDL R120, [R1+0x544] ;  /* 0x0005440001787983 */ /* 0x000ee80000100800 */
[----:B------:R-:W2:Y:S04]  /*d3b0*/  LDL R115, [R1+0x540] ;  /* 0x0005400001737983 */ /* 0x000ea80000100800 */
[----:B------:R0:W-:Y:S04]  /*d3c0*/  STS.U16 [R125+UR4+0x1280], R110 ;  /* 0x0012806e7d007988 */ /* 0x0001e80008000404 */
[----:B------:R1:W-:Y:S04]  /*d3d0*/  STS.U16 [R125+UR4+0x1680], R111 ;  /* 0x0016806f7d007988 */ /* 0x0003e80008000404 */
[----:B0-----:R-:W2:Y:S04]  /*d3e0*/  LDL.LU R110, [R1+0x640] ;  /* 0x00064000016e7983 */ /* 0x001ea80000300800 */
[----:B-1----:R-:W2:Y:S04]  /*d3f0*/  LDL.LU R111, [R1+0x63c] ;  /* 0x00063c00016f7983 */ /* 0x002ea80000300800 */
        /* <DEDUP_REMOVED lines=10> */
[----:B---3--:R-:W-:Y:S04]  /*d4a0*/  STS.U16 [R120+UR4+0x300], R158 ;  /* 0x0003009e78007988 */ /* 0x008fe80008000404 */
[----:B----4-:R-:W-:Y:S04]  /*d4b0*/  STS.U16 [R120+UR4+0x700], R159 ;  /* 0x0007009f78007988 */ /* 0x010fe80008000404 */
[----:B--2---:R0:W-:Y:S04]  /*d4c0*/  STS.U16 [R120+UR4+0xb00], R111 ;  /* 0x000b006f78007988 */ /* 0x0041e80008000404 */
[----:B------:R1:W-:Y:S04]  /*d4d0*/  STS.U16 [R120+UR4+0xf00], R114 ;  /* 0x000f007278007988 */ /* 0x0003e80008000404 */
[----:B0-----:R-:W2:Y:S04]  /*d4e0*/  LDL.LU R111, [R1+0x638] ;  /* 0x00063800016f7983 */ /* 0x001ea80000300800 */
[----:B-1----:R-:W3:Y:S04]  /*d4f0*/  LDL.LU R114, [R1+0x634] ;  /* 0x0006340001727983 */ /* 0x002ee80000300800 */
        /* <DEDUP_REMOVED lines=12> */
[----:B0-----:R-:W4:Y:S04]  /*d5c0*/  LDL.LU R112, [R1+0x630] ;  /* 0x0006300001707983 */ /* 0x001f280000300800 */
[----:B---3--:R0:W-:Y:S04]  /*d5d0*/  STS.U16 [R115+UR4+0x380], R114 ;  /* 0x0003807273007988 */ /* 0x0081e80008000404 */
[----:B--2---:R1:W-:Y:S04]  /*d5e0*/  STS.U16 [R115+UR4+0x780], R111 ;  /* 0x0007806f73007988 */ /* 0x0043e80008000404 */
[----:B------:R2:W-:Y:S04]  /*d5f0*/  STS.U16 [R115+UR4+0xb80], R110 ;  /* 0x000b806e73007988 */ /* 0x0005e80008000404 */
[----:B0-----:R-:W3:Y:S04]  /*d600*/  LDL.LU R114, [R1+0x62c] ;  /* 0x00062c0001727983 */ /* 0x001ee80000300800 */
[----:B-1----:R-:W3:Y:S04]  /*d610*/  LDL.LU R111, [R1+0x628] ;  /* 0x00062800016f7983 */ /* 0x002ee80000300800 */
[----:B--2---:R-:W2:Y:S04]  /*d620*/  LDL.LU R110, [R1+0x624] ;  /* 0x00062400016e7983 */ /* 0x004ea80000300800 */
[----:B------:R0:W-:Y:S04]  /*d630*/  STS.U16 [R115+UR4+0xf80], R113 ;  /* 0x000f807173007988 */ /* 0x0001e80008000404 */
[----:B------:R1:W-:Y:S04]  /*d640*/  STS.U16 [R115+UR4+0x1380], R3 ;  /* 0x0013800373007988 */ /* 0x0003e80008000404 */
[----:B0-----:R-:W4:Y:S04]  /*d650*/  LDL.LU R113, [R1+0x620] ;  /* 0x0006200001717983 */ /* 0x001f280000300800 */
[----:B-1----:R-:W3:Y:S04]  /*d660*/  LDL.LU R3, [R1+0x61c] ;  /* 0x00061c0001037983 */ /* 0x002ee80000300800 */
        /* <DEDUP_REMOVED lines=10> */
[----:B------:R0:W-:Y:S01]  /*d710*/  STS.U16 [R115+UR4+0x3f80], R129 ;  /* 0x003f808173007988 */ /* 0x0001e20008000404 */
[----:B------:R-:W-:-:S03]  /*d720*/  UMOV UR37, 0x40000040 ;  /* 0x4000004000257882 */ /* 0x000fc60000000000 */
[----:B------:R-:W2:Y:S04]  /*d730*/  LDL.LU R213, [R1+0x538] ;  /* 0x0005380001d57983 */ /* 0x000ea80000300800 */
[----:B------:R-:W4:Y:S04]  /*d740*/  LDL.LU R222, [R1+0x534] ;  /* 0x0005340001de7983 */ /* 0x000f280000300800 */
[----:B------:R-:W4:Y:S04]  /*d750*/  LDL.LU R230, [R1+0x530] ;  /* 0x0005300001e67983 */ /* 0x000f280000300800 */
[----:B------:R-:W4:Y:S04]  /*d760*/  LDL.LU R158, [R1+0x52c] ;  /* 0x00052c00019e7983 */ /* 0x000f280000300800 */
[----:B------:R-:W4:Y:S01]  /*d770*/  LDL.LU R159, [R1+0x528] ;  /* 0x00052800019f7983 */ /* 0x000f220000300800 */
[----:B---3--:R-:W-:-:S03]  /*d780*/  LOP3.LUT R116, R3, 0x10, RZ, 0x3c, !PT ;  /* 0x0000001003747812 */ /* 0x008fc600078e3cff */
[----:B------:R-:W-:Y:S04]  /*d790*/  STS.U16 [R3+UR4+0x8000], R131 ;  /* 0x0080008303007988 */ /* 0x000fe80008000404 */
[----:B------:R-:W-:Y:S04]  /*d7a0*/  STS.U16 [R3+UR4+0x8400], R132 ;  /* 0x0084008403007988 */ /* 0x000fe80008000404 */
[----:B------:R-:W-:Y:S04]  /*d7b0*/  STS.U16 [R3+UR4+0x8800], R133 ;  /* 0x0088008503007988 */ /* 0x000fe80008000404 */
[----:B------:R-:W-:Y:S04]  /*d7c0*/  STS.U16 [R3+UR4+0x8c00], R134 ;  /* 0x008c008603007988 */ /* 0x000fe80008000404 */
[----:B------:R-:W-:Y:S04]  /*d7d0*/  STS.U16 [R3+UR4+0x9000], R135 ;  /* 0x0090008703007988 */ /* 0x000fe80008000404 */
[----:B------:R-:W-:Y:S04]  /*d7e0*/  STS.U16 [R3+UR4+0x9400], R136 ;  /* 0x0094008803007988 */ /* 0x000fe80008000404 */
[----:B------:R-:W-:Y:S04]  /*d7f0*/  STS.U16 [R3+UR4+0x9800], R137 ;  /* 0x0098008903007988 */ /* 0x000fe80008000404 */
[----:B------:R-:W-:Y:S01]  /*d800*/  STS.U16 [R3+UR4+0x9c00], R138 ;  /* 0x009c008a03007988 */ /* 0x000fe20008000404 */
[----:B0-----:R-:W-:-:S03]  /*d810*/  LOP3.LUT R115, R3, 0x20, RZ, 0x3c, !PT ;  /* 0x0000002003737812 */ /* 0x001fc600078e3cff */
        /* <DEDUP_REMOVED lines=52> */
[----:B------:R-:W-:Y:S01]  /*db60*/  UIADD3.64 UR48, UR8, 0x380, URZ ;  /* 0x0000038008307897 */ /* 0x000fe2000fffe03f */
[----:B------:R-:W-:Y:S01]  /*db70*/  UMOV UR50, UR38 ;  /* 0x0000002600327c82 */ /* 0x000fe20008000000 */
[----:B------:R-:W-:Y:S01]  /*db80*/  UMOV UR51, UR39 ;  /* 0x0000002700337c82 */ /* 0x000fe20008000000 */
[----:B------:R-:W-:Y:S01]  /*db90*/  UIADD3.64 UR52, UR8, 0x400, URZ ;  /* 0x0000040008347897 */ /* 0x000fe2000fffe03f */
[----:B0-----:R-:W3:Y:S01]  /*dba0*/  LDL R116, [R1+0x53c] ;  /* 0x00053c0001747983 */ /* 0x001ee20000100800 */
[----:B-1----:R-:W-:Y:S01]  /*dbb0*/  LOP3.LUT R115, R3, 0x70, RZ, 0x3c, !PT ;  /* 0x0000007003737812 */ /* 0x002fe200078e3cff */
[----:B------:R-:W-:Y:S01]  /*dbc0*/  UMOV UR54, UR10 ;  /* 0x0000000a00367c82 */ /* 0x000fe20008000000 */
[----:B------:R-:W-:Y:S01]  /*dbd0*/  UMOV UR55, UR11 ;  /* 0x0000000b00377c82 */ /* 0x000fe20008000000 */
[----:B------:R-:W-:Y:S01]  /*dbe0*/  UIADD3.64 UR56, UR8, 0x480, URZ ;  /* 0x0000048008387897 */ /* 0x000fe2000fffe03f */
[----:B------:R-:W3:Y:S04]  /*dbf0*/  LDL.LU R229, [R1+0x510] ;  /* 0x0005100001e57983 */ /* 0x000ee80000300800 */
        /* <DEDUP_REMOVED lines=8> */
[----:B------:R1:W-:Y:S06]  /*dc80*/  MEMBAR.ALL.CTA ;  /* 0x0000000000007992 */ /* 0x0003ec0000008000 */
[----:B-1----:R-:W1:Y:S02]  /*dc90*/  FENCE.VIEW.ASYNC.S ;  /* 0x00000000000073c6 */ /* 0x002e640000000000 */
[----:B-1----:R-:W-:Y:S06]  /*dca0*/  BAR.SYNC.DEFER_BLOCKING 0x0 ;  /* 0x0000000000007b1d */ /* 0x002fec0000010000 */
[----:B------:R-:W-:-:S06]  /*dcb0*/  WARPGROUP.ARRIVE ;  /* 0x00000000000079c5 */ /* 0x000fcc0000000000 */
[----:B------:R-:W-:Y:S04]  /*dcc0*/  HGMMA.64x64x16.F32.BF16 R56, gdesc[UR36].tnspA, R56 ;  /* 0x20e00000243879f0 */ /* 0x000fe80008701838 */
[----:B------:R-:W-:Y:S04]  /*dcd0*/  HGMMA.64x64x16.F32.BF16 R56, gdesc[UR8].tnspA, R56 ;  /* 0x20e00000083879f0 */ /* 0x000fe80008701838 */
[----:B------:R-:W-:Y:S04]  /*dce0*/  HGMMA.64x64x16.F32.BF16 R56, gdesc[UR12].tnspA, R56 ;  /* 0x20e000000c3879f0 */ /* 0x000fe80008701838 */
[----:B------:R-:W-:Y:S04]  /*dcf0*/  HGMMA.64x64x16.F32.BF16 R56, gdesc[UR16].tnspA, R56 ;  /* 0x20e00000103879f0 */ /* 0x000fe80008701838 */
[----:B------:R-:W-:Y:S04]  /*dd00*/  HGMMA.64x64x16.F32.BF16 R56, gdesc[UR20].tnspA, R56 ;  /* 0x20e00000143879f0 */ /* 0x000fe80008701838 */
[----:B------:R-:W-:Y:S04]  /*dd10*/  HGMMA.64x64x16.F32.BF16 R56, gdesc[UR24].tnspA, R56 ;  /* 0x20e00000183879f0 */ /* 0x000fe80008701838 */
[----:B------:R-:W-:Y:S04]  /*dd20*/  HGMMA.64x64x16.F32.BF16 R56, gdesc[UR28].tnspA, R56 ;  /* 0x20e000001c3879f0 */ /* 0x000fe80008701838 */
[----:B------:R-:W-:Y:S04]  /*dd30*/  HGMMA.64x64x16.F32.BF16 R56, gdesc[UR32].tnspA, R56 ;  /* 0x20e00000203879f0 */ /* 0x000fe80008701838 */
[----:B------:R-:W-:Y:S01]  /*dd40*/  HGMMA.64x64x16.F32.BF16 R24, gdesc[UR48].tnspA, R24 ;  /* 0x20e00000301879f0 */ /* 0x000fe20008701818 */
[----:B------:R-:W-:Y:S01]  /*dd50*/  UMOV UR58, UR14 ;  /* 0x0000000e003a7c82 */ /* 0x000fe20008000000 */
[----:B------:R-:W-:-:S02]  /*dd60*/  UMOV UR59, UR15 ;  /* 0x0000000f003b7c82 */ /* 0x000fc40008000000 */
[----:B------:R-:W-:Y:S01]  /*dd70*/  HGMMA.64x64x16.F32.BF16 R24, gdesc[UR52].tnspA, R24 ;  /* 0x20e00000341879f0 */ /* 0x000fe20008701818 */
[----:B--2---:R-:W-:Y:S02]  /*dd80*/  R2UR UR49, R213 ;  /* 0x00000000d53172ca */ /* 0x004fe400000e0000 */
[----:B----4-:R-:W-:Y:S01]  /*dd90*/  R2UR UR48, R222 ;  /* 0x00000000de3072ca */ /* 0x010fe200000e0000 */
[----:B------:R-:W2:Y:S01]  /*dda0*/  LDL.LU R213, [R1+0x500] ;  /* 0x0005000001d57983 */ /* 0x000ea20000300800 */
[----:B------:R-:W-:-:S03]  /*ddb0*/  R2UR UR53, R230 ;  /* 0x00000000e63572ca */ /* 0x000fc600000e0000 */
[----:B------:R-:W4:Y:S01]  /*ddc0*/  LDL.LU R222, [R1+0x4f8] ;  /* 0x0004f80001de7983 */ /* 0x000f220000300800 */
[----:B------:R-:W-:-:S03]  /*ddd0*/  R2UR UR52, R158 ;  /* 0x000000009e3472ca */ /* 0x000fc600000e0000 */
[----:B------:R-:W4:Y:S04]  /*dde0*/  LDL.LU R230, [R1+0x4f0] ;  /* 0x0004f00001e67983 */ /* 0x000f280000300800 */
[----:B------:R-:W4:Y:S04]  /*ddf0*/  LDL.LU R205, [R1+0x4e8] ;  /* 0x0004e80001cd7983 */ /* 0x000f280000300800 */
[----:B------:R-:W4:Y:S04]  /*de00*/  LDL.LU R212, [R1+0x50c] ;  /* 0x00050c0001d47983 */ /* 0x000f280000300800 */
[----:B------:R-:W4:Y:S04]  /*de10*/  LDL.LU R158, [R1+0x4e0] ;  /* 0x0004e000019e7983 */ /* 0x000f280000300800 */
[----:B------:R-:W4:Y:S04]  /*de20*/  LDL.LU R120, [R1+0x504] ;  /* 0x0005040001787983 */ /* 0x000f280000300800 */
[----:B------:R-:W4:Y:S04]  /*de30*/  LDL.LU R238, [R1+0x4d8] ;  /* 0x0004d80001ee7983 */ /* 0x000f280000300800 */
[----:B0-----:R-:W4:Y:S01]  /*de40*/  LDL.LU R115, [R1+0x4fc] ;  /* 0x0004fc0001737983 */ /* 0x001f220000300800 */
[----:B------:R-:W-:Y:S01]  /*de50*/  HGMMA.64x64x16.F32.BF16 R24, gdesc[UR56].tnspA, R24 ;  /* 0x20e00000381879f0 */ /* 0x000fe20008701818 */
[----:B------:R-:W-:-:S02]  /*de60*/  R2UR UR56, R113 ;  /* 0x00000000713872ca */ /* 0x000fc400000e0000 */
[----:B------:R-:W0:Y:S01]  /*de70*/  LDC R113, c[0x0][0x238] ;  /* 0x00008e00ff717b82 */ /* 0x000e220000000800 */
[----:B------:R-:W-:Y:S02]  /*de80*/  R2UR UR57, R159 ;  /* 0x000000009f3972ca */ /* 0x000fe400000e0000 */
[----:B------:R-:W4:Y:S04]  /*de90*/  LDL.LU R159, [R1+0x4d0] ;  /* 0x0004d000019f7983 */ /* 0x000f280000300800 */
[----:B------:R-:W4:Y:S04]  /*dea0*/  LDL.LU R198, [R1+0x4f4] ;  /* 0x0004f40001c67983 */ /* 0x000f280000300800 */
[----:B------:R-:W4:Y:S04]  /*deb0*/  LDL.LU R206, [R1+0x4c8] ;  /* 0x0004c80001ce7983 */ /* 0x000f280000300800 */
[----:B------:R-:W4:Y:S04]  /*dec0*/  LDL.LU R247, [R1+0x4ec] ;  /* 0x0004ec0001f77983 */ /* 0x000f280000300800 */
[----:B------:R-:W4:Y:S01]  /*ded0*/  LDL.LU R125, [R1+0x4c0] ;  /* 0x0004c000017d7983 */ /* 0x000f220000300800 */
[----:B0-----:R-:W-:-:S04]  /*dee0*/  IMAD.SHL.U32 R113, R113, 0x80, RZ ;  /* 0x0000008071717824 */ /* 0x001fc800078e00ff */
[----:B------:R-:W-:-:S05]  /*def0*/  IMAD.SHL.U32 R113, R113, 0x2, RZ ;  /* 0x0000000271717824 */ /* 0x000fca00078e00ff */
[----:B------:R-:W-:-:S05]  /*df00*/  IADD3 R112, P6, R112, R113, RZ ;  /* 0x0000007170707210 */ /* 0x000fca0007fde0ff */
[----:B------:R0:W-:Y:S04]  /*df10*/  STL [R1+0x508], R112 ;  /* 0x0005087001007387 */ /* 0x0001e80000100800 */
[----:B0-----:R-:W4:Y:S01]  /*df20*/  LDL.LU R112, [R1+0x618] ;  /* 0x0006180001707983 */ /* 0x001f220000300800 */
[----:B---3--:R-:W-:-:S05]  /*df30*/  IADD3 R229, P5, R229, R113, RZ ;  /* 0x00000071e5e57210 */ /* 0x008fca0007fbe0ff */
[----:B------:R-:W-:Y:S04]  /*df40*/  STL [R1+0x510], R229 ;  /* 0x000510e501007387 */ /* 0x000fe80000100800 */
[----:B------:R-:W3:Y:S01]  /*df50*/  LDL.LU R221, [R1+0x4e4] ;  /* 0x0004e40001dd7983 */ /* 0x000ee20000300800 */
[-C--:B------:R-:W-:Y:S02]  /*df60*/  IADD3 R114, P4, R114, R113.reuse, RZ ;  /* 0x0000007172727210 */ /* 0x080fe40007f9e0ff */
[-C--:B--2---:R-:W-:Y:S02]  /*df70*/  IADD3 R213, P1, R213, R113.reuse, RZ ;  /* 0x00000071d5d57210 */ /* 0x084fe40007f3e0ff */
[----:B----4-:R-:W-:-:S03]  /*df80*/  IADD3 R222, P2, R222, R113, RZ ;  /* 0x00000071dede7210 */ /* 0x010fc60007f5e0ff */
[----:B------:R0:W-:Y:S01]  /*df90*/  STL [R1+0x500], R213 ;  /* 0x000500d501007387 */ /* 0x0001e20000100800 */
[----:B------:R-:W-:-:S03]  /*dfa0*/  IADD3 R230, P3, R230, R113, RZ ;  /* 0x00000071e6e67210 */ /* 0x000fc60007f7e0ff */
[----:B0-----:R-:W2:Y:S04]  /*dfb0*/  LDL.LU R213, [R1+0x4b8] ;  /* 0x0004b80001d57983 */ /* 0x001ea80000300800 */
[----:B------:R-:W4:Y:S04]  /*dfc0*/  LDL.LU R229, [R1+0x4dc] ;  /* 0x0004dc0001e57983 */ /* 0x000f280000300800 */
[----:B------:R0:W-:Y:S04]  /*dfd0*/  STL [R1+0x4f8], R222 ;  /* 0x0004f8de01007387 */ /* 0x0001e80000100800 */
[----:B0-----:R-:W4:Y:S04]  /*dfe0*/  LDL.LU R222, [R1+0x4b0] ;  /* 0x0004b00001de7983 */ /* 0x001f280000300800 */
[----:B------:R0:W-:Y:S04]  /*dff0*/  STL [R1+0x4f0], R230 ;  /* 0x0004f0e601007387 */ /* 0x0001e80000100800 */
[----:B0-----:R-:W4:Y:S01]  /*e000*/  LDL.LU R230, [R1+0x4d4] ;  /* 0x0004d40001e67983 */ /* 0x001f220000300800 */
[--C-:B------:R-:W-:Y:S01]  /*e010*/  IMAD.X R212, R212, 0x1, R112.reuse, P5 ;  /* 0x00000001d4d47824 */ /* 0x100fe200028e0670 */
[-C--:B------:R-:W-:Y:S01]  /*e020*/  IADD3 R158, P5, R158, R113.reuse, RZ ;  /* 0x000000719e9e7210 */ /* 0x080fe20007fbe0ff */
[----:B------:R-:W-:Y:S01]  /*e030*/  IMAD.X R111, R111, 0x1, R112, P4 ;  /* 0x000000016f6f7824 */ /* 0x000fe200020e0670 */
[----:B------:R-:W-:-:S03]  /*e040*/  IADD3 R205, P4, R205, R113, RZ ;  /* 0x00000071cdcd7210 */ /* 0x000fc60007f9e0ff */
[----:B------:R0:W-:Y:S04]  /*e050*/  STL [R1+0x4e0], R158 ;  /* 0x0004e09e01007387 */ /* 0x0001e80000100800 */
[----:B------:R-:W-:Y:S04]  /*e060*/  STL [R1+0x4e8], R205 ;  /* 0x0004e8cd01007387 */ /* 0x000fe80000100800 */
[----:B0-----:R-:W4:Y:S01]  /*e070*/  LDL.LU R158, [R1+0x4a8] ;  /* 0x0004a800019e7983 */ /* 0x001f220000300800 */
[--C-:B------:R-:W-:Y:S01]  /*e080*/  IMAD.X R120, R120, 0x1, R112.reuse, P6 ;  /* 0x0000000178787824 */ /* 0x100fe200030e0670 */
[----:B------:R-:W-:Y:S01]  /*e090*/  IADD3 R238, P6, R238, R113, RZ ;  /* 0x00000071eeee7210 */ /* 0x000fe20007fde0ff */
[----:B------:R-:W-:Y:S01]  /*e0a0*/  IMAD.X R115, R115, 0x1, R112, P1 ;  /* 0x0000000173737824 */ /* 0x000fe200008e0670 */
[----:B------:R-:W-:Y:S01]  /*e0b0*/  STL [R1+0x50c], R212 ;  /* 0x00050cd401007387 */ /* 0x000fe20000100800 */
[----:B------:R-:W-:-:S03]  /*e0c0*/  VIADD R110, R110, 0x1 ;  /* 0x000000016e6e7836 */ /* 0x000fc60000000000 */
[----:B------:R0:W-:Y:S01]  /*e0d0*/  STL [R1+0x504], R120 ;  /* 0x0005047801007387 */ /* 0x0001e20000100800 */
[-C--:B------:R-:W-:Y:S02]  /*e0e0*/  IADD3 R159, P1, R159, R113.reuse, RZ ;  /* 0x000000719f9f7210 */ /* 0x080fe40007f3e0ff */
[----:B------:R-:W-:Y:S01]  /*e0f0*/  ISETP.NE.U32.AND P0, PT, R110, R116, PT ;  /* 0x000000746e00720c */ /* 0x000fe20003f05070 */
[----:B------:R-:W-:Y:S01]  /*e100*/  IMAD.X R198, R198, 0x1, R112, P2 ;  /* 0x00000001c6c67824 */ /* 0x000fe200010e0670 */
[----:B0-----:R-:W4:Y:S04]  /*e110*/  LDL.LU R120, [R1+0x4cc] ;  /* 0x0004cc0001787983 */ /* 0x001f280000300800 */
[----:B------:R-:W4:Y:S04]  /*e120*/  LDL.LU R121, [R1+0x4a0] ;  /* 0x0004a00001797983 */ /* 0x000f280000300800 */
[----:B------:R0:W-:Y:S04]  /*e130*/  STL [R1+0x4fc], R115 ;  /* 0x0004fc7301007387 */ /* 0x0001e80000100800 */
[----:B------:R1:W-:Y:S01]  /*e140*/  STL [R1+0x4d8], R238 ;  /* 0x0004d8ee01007387 */ /* 0x0003e20000100800 */
[----:B------:R-:W-:-:S03]  /*e150*/  IADD3 R206, P2, R206, R113, RZ ;  /* 0x00000071cece7210 */ /* 0x000fc60007f5e0ff */
[----:B0-----:R-:W4:Y:S04]  /*e160*/  LDL.LU R115, [R1+0x4c4] ;  /* 0x0004c40001737983 */ /* 0x001f280000300800 */
[----:B------:R-:W4:Y:S04]  /*e170*/  LDL.LU R116, [R1+0x498] ;  /* 0x0004980001747983 */ /* 0x000f280000300800 */
[----:B-1----:R-:W4:Y:S04]  /*e180*/  LDL.LU R238, [R1+0x4bc] ;  /* 0x0004bc0001ee7983 */ /* 0x002f280000300800 */
[----:B------:R0:W-:Y:S01]  /*e190*/  STL [R1+0x4d0], R159 ;  /* 0x0004d09f01007387 */ /* 0x0001e20000100800 */
[----:B------:R-:W-:Y:S01]  /*e1a0*/  IMAD.X R247, R247, 0x1, R112, P3 ;  /* 0x00000001f7f77824 */ /* 0x000fe200018e0670 */
[----:B------:R-:W-:-:S02]  /*e1b0*/  IADD3 R125, P3, R125, R113, RZ ;  /* 0x000000717d7d7210 */ /* 0x000fc40007f7e0ff */
[----:B0-----:R-:W4:Y:S04]  /*e1c0*/  LDL.LU R159, [R1+0x490] ;  /* 0x00049000019f7983 */ /* 0x001f280000300800 */
[----:B------:R0:W-:Y:S01]  /*e1d0*/  STL [R1+0x4f4], R198 ;  /* 0x0004f4c601007387 */ /* 0x0001e20000100800 */
[----:B---3--:R-:W-:-:S03]  /*e1e0*/  IMAD.X R221, R221, 0x1, R112, P4 ;  /* 0x00000001dddd7824 */ /* 0x008fc600020e0670 */
[----:B0-----:R-:W3:Y:S04]  /*e1f0*/  LDL.LU R198, [R1+0x4b4] ;  /* 0x0004b40001c67983 */ /* 0x001ee80000300800 */
[----:B------:R0:W-:Y:S04]  /*e200*/  STL [R1+0x4c8], R206 ;  /* 0x0004c8ce01007387 */ /* 0x0001e80000100800 */
[----:B0-----:R-:W3:Y:S04]  /*e210*/  LDL.LU R206, [R1+0x488] ;  /* 0x0004880001ce7983 */ /* 0x001ee80000300800 */
[----:B------:R-:W3:Y:S04]  /*e220*/  LDL.LU R212, [R1+0x4ac] ;  /* 0x0004ac0001d47983 */ /* 0x000ee80000300800 */
[----:B------:R0:W-:Y:S04]  /*e230*/  STL [R1+0x4ec], R247 ;  /* 0x0004ecf701007387 */ /* 0x0001e80000100800 */
[----:B0-----:R-:W3:Y:S04]  /*e240*/  LDL.LU R247, [R1+0x480] ;  /* 0x0004800001f77983 */ /* 0x001ee80000300800 */
[----:B------:R0:W-:Y:S04]  /*e250*/  STL [R1+0x4c0], R125 ;  /* 0x0004c07d01007387 */ /* 0x0001e80000100800 */
[----:B0-----:R-:W3:Y:S01]  /*e260*/  LDL.LU R125, [R1+0x4a4] ;  /* 0x0004a400017d7983 */ /* 0x001ee20000300800 */
[----:B--2---:R-:W-:Y:S01]  /*e270*/  IADD3 R213, P4, R213, R113, RZ ;  /* 0x00000071d5d57210 */ /* 0x004fe20007f9e0ff */
[----:B----4-:R-:W-:-:S04]  /*e280*/  IMAD.X R229, R229, 0x1, R112, P5 ;  /* 0x00000001e5e57824 */ /* 0x010fc800028e0670 */
[----:B------:R0:W-:Y:S04]  /*e290*/  STL [R1+0x4b8], R213 ;  /* 0x0004b8d501007387 */ /* 0x0001e80000100800 */
[----:B0-----:R-:W2:Y:S01]  /*e2a0*/  LDL.LU R213, [R1+0x478] ;  /* 0x0004780001d57983 */ /* 0x001ea20000300800 */
[----:B------:R-:W-:-:S03]  /*e2b0*/  IADD3 R222, P5, R222, R113, RZ ;  /* 0x00000071dede7210 */ /* 0x000fc60007fbe0ff */
[----:B------:R-:W-:Y:S04]  /*e2c0*/  STL [R1+0x4e4], R221 ;  /* 0x0004e4dd01007387 */ /* 0x000fe80000100800 */
[----:B------:R0:W-:Y:S01]  /*e2d0*/  STL [R1+0x4b0], R222 ;  /* 0x0004b0de01007387 */ /* 0x0001e20000100800 */
[----:B------:R-:W-:-:S03]  /*e2e0*/  IMAD.X R230, R230, 0x1, R112, P6 ;  /* 0x00000001e6e67824 */ /* 0x000fc600030e0670 */
[----:B0-----:R-:W4:Y:S04]  /*e2f0*/  LDL.LU R222, [R1+0x49c] ;  /* 0x00049c0001de7983 */ /* 0x001f280000300800 */
[----:B------:R-:W-:Y:S04]  /*e300*/  STL [R1+0x4dc], R229 ;  /* 0x0004dce501007387 */ /* 0x000fe80000100800 */
[----:B------:R-:W4:Y:S04]  /*e310*/  LDL.LU R197, [R1+0x470] ;  /* 0x0004700001c57983 */ /* 0x000f280000300800 */
[----:B------:R-:W4:Y:S04]  /*e320*/  LDL.LU R205, [R1+0x494] ;  /* 0x0004940001cd7983 */ /* 0x000f280000300800 */
[----:B------:R-:W4:Y:S04]  /*e330*/  LDL.LU R221, [R1+0x468] ;  /* 0x0004680001dd7983 */ /* 0x000f280000300800 */
[----:B------:R0:W-:Y:S04]  /*e340*/  STL [R1+0x4d4], R230 ;  /* 0x0004d4e601007387 */ /* 0x0001e80000100800 */
[----:B0-----:R-:W4:Y:S01]  /*e350*/  LDL.LU R230, [R1+0x48c] ;  /* 0x00048c0001e67983 */ /* 0x001f220000300800 */
[----:B------:R-:W-:-:S05]  /*e360*/  IADD3 R158, P6, R158, R113, RZ ;  /* 0x000000719e9e7210 */ /* 0x000fca0007fde0ff */
[----:B------:R0:W-:Y:S04]  /*e370*/  STL [R1+0x4a8], R158 ;  /* 0x0004a89e01007387 */ /* 0x0001e80000100800 */
[----:B0-----:R-:W4:Y:S01]  /*e380*/  LDL.LU R158, [R1+0x460] ;  /* 0x00046000019e7983 */ /* 0x001f220000300800 */
[----:B------:R-:W-:-:S03]  /*e390*/  IMAD.X R120, R120, 0x1, R112, P1 ;  /* 0x0000000178787824 */ /* 0x000fc600008e0670 */
[----:B------:R-:W4:Y:S04]  /*e3a0*/  LDL.LU R229, [R1+0x484] ;  /* 0x0004840001e57983 */ /* 0x000f280000300800 */
[----:B------:R0:W-:Y:S01]  /*e3b0*/  STL [R1+0x4cc], R120 ;  /* 0x0004cc7801007387 */ /* 0x0001e20000100800 */
[----:B------:R-:W-:-:S03]  /*e3c0*/  IADD3 R121, P1, R121, R113, RZ ;  /* 0x0000007179797210 */ /* 0x000fc60007f3e0ff */
[----:B0-----:R-:W4:Y:S01]  /*e3d0*/  LDL.LU R120, [R1+0x458] ;  /* 0x0004580001787983 */ /* 0x001f220000300800 */
[----:B------:R-:W-:Y:S01]  /*e3e0*/  IMAD.X R115, R115, 0x1, R112, P2 ;  /* 0x0000000173737824 */ /* 0x000fe200010e0670 */
[----:B------:R-:W-:-:S04]  /*e3f0*/  IADD3 R116, P2, R116, R113, RZ ;  /* 0x0000007174747210 */ /* 0x000fc80007f5e0ff */
[----:B------:R0:W-:Y:S01]  /*e400*/  STL [R1+0x4c4], R115 ;  /* 0x0004c47301007387 */ /* 0x0001e20000100800 */
[----:B------:R-:W-:-:S03]  /*e410*/  IMAD.X R238, R238, 0x1, R112, P3 ;  /* 0x00000001eeee7824 */ /* 0x000fc600018e0670 */
[----:B0-----:R-:W4:Y:S01]  /*e420*/  LDL.LU R115, [R1+0x47c] ;  /* 0x00047c0001737983 */ /* 0x001f220000300800 */
[----:B------:R-:W-:-:S03]  /*e430*/  IADD3 R159, P3, R159, R113, RZ ;  /* 0x000000719f9f7210 */ /* 0x000fc60007f7e0ff */
[----:B------:R-:W-:Y:S04]  /*e440*/  STL [R1+0x4a0], R121 ;  /* 0x0004a07901007387 */ /* 0x000fe80000100800 */
[----:B------:R0:W-:Y:S04]  /*e450*/  STL [R1+0x490], R159 ;  /* 0x0004909f01007387 */ /* 0x0001e80000100800 */
[----:B------:R-:W-:Y:S01]  /*e460*/  STL [R1+0x498], R116 ;  /* 0x0004987401007387 */ /* 0x000fe20000100800 */
[----:B---3--:R-:W-:-:S03]  /*e470*/  IMAD.X R198, R198, 0x1, R112, P4 ;  /* 0x00000001c6c67824 */ /* 0x008fc600020e0670 */
[----:B0-----:R-:W3:Y:S04]  /*e480*/  LDL.LU R159, [R1+0x450] ;  /* 0x00045000019f7983 */ /* 0x001ee80000300800 */
[----:B------:R-:W-:Y:S04]  /*e490*/  STL [R1+0x4bc], R238 ;  /* 0x0004bcee01007387 */ /* 0x000fe80000100800 */
[----:B------:R0:W-:Y:S01]  /*e4a0*/  STL [R1+0x4b4], R198 ;  /* 0x0004b4c601007387 */ /* 0x0001e20000100800 */
[----:B------:R-:W-:Y:S01]  /*e4b0*/  IADD3 R206, P4, R206, R113, RZ ;  /* 0x00000071cece7210 */ /* 0x000fe20007f9e0ff */
[----:B------:R-:W-:-:S02]  /*e4c0*/  IMAD.X R212, R212, 0x1, R112, P5 ;  /* 0x00000001d4d47824 */ /* 0x000fc400028e0670 */
[----:B0-----:R-:W3:Y:S04]  /*e4d0*/  LDL.LU R198, [R1+0x474] ;  /* 0x0004740001c67983 */ /* 0x001ee80000300800 */
[----:B------:R-:W3:Y:S04]  /*e4e0*/  LDL.LU R238, [R1+0x448] ;  /* 0x0004480001ee7983 */ /* 0x000ee80000300800 */
[----:B------:R0:W-:Y:S01]  /*e4f0*/  STL [R1+0x488], R206 ;  /* 0x000488ce01007387 */ /* 0x0001e20000100800 */
[----:B------:R-:W-:-:S03]  /*e500*/  IADD3 R247, P5, R247, R113, RZ ;  /* 0x00000071f7f77210 */ /* 0x000fc60007fbe0ff */
[----:B0-----:R-:W3:Y:S04]  /*e510*/  LDL.LU R206, [R1+0x46c] ;  /* 0x00046c0001ce7983 */ /* 0x001ee80000300800 */
[----:B------:R0:W-:Y:S01]  /*e520*/  STL [R1+0x4ac], R212 ;  /* 0x0004acd401007387 */ /* 0x0001e20000100800 */
[----:B------:R-:W-:-:S03]  /*e530*/  IMAD.X R125, R125, 0x1, R112, P6 ;  /* 0x000000017d7d7824 */ /* 0x000fc600030e0670 */
[----:B0-----:R-:W3:Y:S04]  /*e540*/  LDL.LU R212, [R1+0x440] ;  /* 0x0004400001d47983 */ /* 0x001ee80000300800 */
[----:B------:R0:W-:Y:S04]  /*e550*/  STL [R1+0x4a4], R125 ;  /* 0x0004a47d01007387 */ /* 0x0001e80000100800 */
[----:B------:R1:W-:Y:S04]  /*e560*/  STL [R1+0x480], R247 ;  /* 0x000480f701007387 */ /* 0x0003e80000100800 */
[----:B0-----:R-:W3:Y:S04]  /*e570*/  LDL.LU R125, [R1+0x464] ;  /* 0x00046400017d7983 */ /* 0x001ee80000300800 */
[----:B-1----:R-:W3:Y:S01]  /*e580*/  LDL.LU R247, [R1+0x438] ;  /* 0x0004380001f77983 */ /* 0x002ee20000300800 */
[----:B--2---:R-:W-:-:S05]  /*e590*/  IADD3 R213, P6, R213, R113, RZ ;  /* 0x00000071d5d57210 */ /* 0x004fca0007fde0ff */
[----:B------:R0:W-:Y:S04]  /*e5a0*/  STL [R1+0x478], R213 ;  /* 0x000478d501007387 */ /* 0x0001e80000100800 */
[----:B0-----:R-:W2:Y:S01]  /*e5b0*/  LDL.LU R213, [R1+0x45c] ;  /* 0x00045c0001d57983 */ /* 0x001ea20000300800 */
[----:B----4-:R-:W-:-:S05]  /*e5c0*/  IMAD.X R222, R222, 0x1, R112, P1 ;  /* 0x00000001dede7824 */ /* 0x010fca00008e0670 */
[----:B------:R0:W-:Y:S01]  /*e5d0*/  STL [R1+0x49c], R222 ;  /* 0x00049cde01007387 */ /* 0x0001e20000100800 */
[-C--:B------:R-:W-:Y:S01]  /*e5e0*/  IADD3 R197, P1, R197, R113.reuse, RZ ;  /* 0x00000071c5c57210 */ /* 0x080fe20007f3e0ff */
[----:B------:R-:W-:Y:S02]  /*e5f0*/  IMAD.X R205, R205, 0x1, R112, P2 ;  /* 0x00000001cdcd7824 */ /* 0x000fe400010e0670 */
[----:B0-----:R-:W4:Y:S01]  /*e600*/  LDL.LU R222, [R1+0x430] ;  /* 0x0004300001de7983 */ /* 0x001f220000300800 */
[----:B------:R-:W-:-:S03]  /*e610*/  IADD3 R221, P2, R221, R113, RZ ;  /* 0x00000071dddd7210 */ /* 0x000fc60007f5e0ff */
[----:B------:R-:W-:Y:S01]  /*e620*/  STL [R1+0x470], R197 ;  /* 0x000470c501007387 */ /* 0x000fe20000100800 */
[----:B------:R-:W-:-:S05]  /*e630*/  IMAD.X R230, R230, 0x1, R112, P3 ;  /* 0x00000001e6e67824 */ /* 0x000fca00018e0670 */
[----:B------:R0:W-:Y:S04]  /*e640*/  STL [R1+0x48c], R230 ;  /* 0x00048ce601007387 */ /* 0x0001e80000100800 */
[----:B------:R-:W-:Y:S04]  /*e650*/  STL [R1+0x494], R205 ;  /* 0x000494cd01007387 */ /* 0x000fe80000100800 */
[----:B0-----:R-:W4:Y:S04]  /*e660*/  LDL.LU R230, [R1+0x454] ;  /* 0x0004540001e67983 */ /* 0x001f280000300800 */
[----:B------:R-:W-:Y:S01]  /*e670*/  STL [R1+0x468], R221 ;  /* 0x000468dd01007387 */ /* 0x000fe20000100800 */
[----:B------:R-:W-:-:S05]  /*e680*/  IADD3 R158, P3, R158, R113, RZ ;  /* 0x000000719e9e7210 */ /* 0x000fca0007f7e0ff */
[----:B------:R0:W-:Y:S04]  /*e690*/  STL [R1+0x460], R158 ;  /* 0x0004609e01007387 */ /* 0x0001e80000100800 */
[----:B0-----:R-:W4:Y:S01]  /*e6a0*/  LDL.LU R158, [R1+0x428] ;  /* 0x00042800019e7983 */ /* 0x001f220000300800 */
[--C-:B------:R-:W-:Y:S01]  /*e6b0*/  IMAD.X R229, R229, 0x1, R112.reuse, P4 ;  /* 0x00000001e5e57824 */ /* 0x100fe200020e0670 */
[----:B------:R-:W-:Y:S02]  /*e6c0*/  IADD3 R120, P4, R120, R113, RZ ;  /* 0x0000007178787210 */ /* 0x000fe40007f9e0ff */
[----:B------:R-:W4:Y:S04]  /*e6d0*/  LDL.LU R121, [R1+0x44c] ;  /* 0x00044c0001797983 */ /* 0x000f280000300800 */
[----:B------:R0:W-:Y:S04]  /*e6e0*/  STL [R1+0x458], R120 ;  /* 0x0004587801007387 */ /* 0x0001e80000100800 */
[----:B------:R1:W-:Y:S04]  /*e6f0*/  STL [R1+0x484], R229 ;  /* 0x000484e501007387 */ /* 0x0003e80000100800 */
[----:B0-----:R-:W4:Y:S01]  /*e700*/  LDL.LU R120, [R1+0x420] ;  /* 0x0004200001787983 */ /* 0x001f220000300800 */
[----:B------:R-:W-:-:S03]  /*e710*/  IMAD.X R115, R115, 0x1, R112, P5 ;  /* 0x0000000173737824 */ /* 0x000fc600028e0670 */
[----:B------:R-:W4:Y:S04]  /*e720*/  LDL.LU R116, [R1+0x444] ;  /* 0x0004440001747983 */ /* 0x000f280000300800 */
[----:B-1----:R-:W4:Y:S04]  /*e730*/  LDL.LU R229, [R1+0x418] ;  /* 0x0004180001e57983 */ /* 0x002f280000300800 */
[----:B------:R0:W-:Y:S04]  /*e740*/  STL [R1+0x47c], R115 ;  /* 0x00047c7301007387 */ /* 0x0001e80000100800 */
[----:B0-----:R-:W4:Y:S01]  /*e750*/  LDL.LU R115, [R1+0x43c] ;  /* 0x00043c0001737983 */ /* 0x001f220000300800 */
[----:B---3--:R-:W-:-:S05]  /*e760*/  IADD3 R159, P5, R159, R113, RZ ;  /* 0x000000719f9f7210 */ /* 0x008fca0007fbe0ff */
[----:B------:R0:W-:Y:S04]  /*e770*/  STL [R1+0x450], R159 ;  /* 0x0004509f01007387 */ /* 0x0001e80000100800 */
[----:B0-----:R-:W3:Y:S01]  /*e780*/  LDL.LU R159, [R1+0x410] ;  /* 0x00041000019f7983 */ /* 0x001ee20000300800 */
[----:B------:R-:W-:Y:S01]  /*e790*/  IMAD.X R198, R198, 0x1, R112, P6 ;  /* 0x00000001c6c67824 */ /* 0x000fe200030e0670 */
[----:B------:R-:W-:-:S04]  /*e7a0*/  IADD3 R238, P6, R238, R113, RZ ;  /* 0x00000071eeee7210 */ /* 0x000fc80007fde0ff */
[----:B------:R0:W-:Y:S04]  /*e7b0*/  STL [R1+0x474], R198 ;  /* 0x000474c601007387 */ /* 0x0001e80000100800 */
[----:B0-----:R-:W3:Y:S01]  /*e7c0*/  LDL.LU R198, [R1+0x434] ;  /* 0x0004340001c67983 */ /* 0x001ee20000300800 */
[----:B------:R-:W-:-:S03]  /*e7d0*/  IMAD.X R206, R206, 0x1, R112, P1 ;  /* 0x00000001cece7824 */ /* 0x000fc600008e0670 */
[----:B------:R-:W3:Y:S04]  /*e7e0*/  LDL.LU R221, [R1+0x408] ;  /* 0x0004080001dd7983 */ /* 0x000ee80000300800 */
[----:B------:R0:W-:Y:S04]  /*e7f0*/  STL [R1+0x448], R238 ;  /* 0x000448ee01007387 */ /* 0x0001e80000100800 */
[----:B0-----:R-:W3:Y:S01]  /*e800*/  LDL.LU R238, [R1+0x42c] ;  /* 0x00042c0001ee7983 */ /* 0x001ee20000300800 */
[----:B------:R-:W-:-:S03]  /*e810*/  IADD3 R212, P1, R212, R113, RZ ;  /* 0x00000071d4d47210 */ /* 0x000fc60007f3e0ff */
[----:B------:R0:W-:Y:S01]  /*e820*/  STL [R1+0x46c], R206 ;  /* 0x00046cce01007387 */ /* 0x0001e20000100800 */
[----:B------:R-:W-:-:S03]  /*e830*/  IMAD.X R125, R125, 0x1, R112, P2 ;  /* 0x000000017d7d7824 */ /* 0x000fc600010e0670 */
[----:B0-----:R-:W3:Y:S01]  /*e840*/  LDL.LU R206, [R1+0x400] ;  /* 0x0004000001ce7983 */ /* 0x001ee20000300800 */
[----:B------:R-:W-:-:S03]  /*e850*/  IADD3 R247, P2, R247, R113, RZ ;  /* 0x00000071f7f77210 */ /* 0x000fc60007f5e0ff */
[----:B------:R0:W-:Y:S04]  /*e860*/  STL [R1+0x464], R125 ;  /* 0x0004647d01007387 */ /* 0x0001e80000100800 */
[----:B0-----:R-:W3:Y:S04]  /*e870*/  LDL.LU R125, [R1+0x424] ;  /* 0x00042400017d7983 */ /* 0x001ee80000300800 */
[----:B------:R-:W-:Y:S01]  /*e880*/  STL [R1+0x440], R212 ;  /* 0x000440d401007387 */ /* 0x000fe20000100800 */
[----:B--2---:R-:W-:-:S05]  /*e890*/  IMAD.X R213, R213, 0x1, R112, P3 ;  /* 0x00000001d5d57824 */ /* 0x004fca00018e0670 */
[----:B------:R0:W-:Y:S04]  /*e8a0*/  STL [R1+0x45c], R213 ;  /* 0x00045cd501007387 */ /* 0x0001e80000100800 */
[----:B0-----:R-:W2:Y:S01]  /*e8b0*/  LDL.LU R213, [R1+0x3f8] ;  /* 0x0003f80001d57983 */ /* 0x001ea20000300800 */
[----:B----4-:R-:W-:-:S03]  /*e8c0*/  IADD3 R222, P3, R222, R113, RZ ;  /* 0x00000071dede7210 */ /* 0x010fc60007f7e0ff */
[----:B------:R-:W-:Y:S04]  /*e8d0*/  STL [R1+0x438], R247 ;  /* 0x000438f701007387 */ /* 0x000fe80000100800 */
[----:B------:R-:W4:Y:S04]  /*e8e0*/  LDL.LU R197, [R1+0x41c] ;  /* 0x00041c0001c57983 */ /* 0x000f280000300800 */
[----:B------:R-:W4:Y:S04]  /*e8f0*/  LDL.LU R205, [R1+0x3f0] ;  /* 0x0003f00001cd7983 */ /* 0x000f280000300800 */
[----:B------:R-:W4:Y:S04]  /*e900*/  LDL.LU R212, [R1+0x414] ;  /* 0x0004140001d47983 */ /* 0x000f280000300800 */
[----:B------:R0:W-:Y:S04]  /*e910*/  STL [R1+0x430], R222 ;  /* 0x000430de01007387 */ /* 0x0001e80000100800 */
[----:B0-----:R-:W4:Y:S01]  /*e920*/  LDL.LU R222, [R1+0x3e8] ;  /* 0x0003e80001de7983 */ /* 0x001f220000300800 */
[----:B------:R-:W-:-:S05]  /*e930*/  IMAD.X R230, R230, 0x1, R112, P4 ;  /* 0x00000001e6e67824 */ /* 0x000fca00020e0670 */
[----:B------:R0:W-:Y:S04]  /*e940*/  STL [R1+0x454], R230 ;  /* 0x000454e601007387 */ /* 0x0001e80000100800 */
[----:B0-----:R-:W4:Y:S04]  /*e950*/  LDL.LU R230, [R1+0x40c] ;  /* 0x00040c0001e67983 */ /* 0x001f280000300800 */
[----:B------:R-:W4:Y:S01]  /*e960*/  LDL.LU R247, [R1+0x3e0] ;  /* 0x0003e00001f77983 */ /* 0x000f220000300800 */
[----:B------:R-:W-:-:S05]  /*e970*/  IADD3 R158, P4, R158, R113, RZ ;  /* 0x000000719e9e7210 */ /* 0x000fca0007f9e0ff */
[----:B------:R0:W-:Y:S04]  /*e980*/  STL [R1+0x428], R158 ;  /* 0x0004289e01007387 */ /* 0x0001e80000100800 */
[----:B0-----:R-:W4:Y:S01]  /*e990*/  LDL.LU R158, [R1+0x404] ;  /* 0x00040400019e7983 */ /* 0x001f220000300800 */
[--C-:B------:R-:W-:Y:S01]  /*e9a0*/  IMAD.X R121, R121, 0x1, R112.reuse, P5 ;  /* 0x0000000179797824 */ /* 0x100fe200028e0670 */
[----:B------:R-:W-:Y:S01]  /*e9b0*/  IADD3 R120, P5, R120, R113, RZ ;  /* 0x0000007178787210 */ /* 0x000fe20007fbe0ff */
[----:B------:R-:W-:-:S04]  /*e9c0*/  IMAD.X R116, R116, 0x1, R112, P6 ;  /* 0x0000000174747824 */ /* 0x000fc800030e0670 */
[----:B------:R0:W-:Y:S01]  /*e9d0*/  STL [R1+0x420], R120 ;  /* 0x0004207801007387 */ /* 0x0001e20000100800 */
[----:B------:R-:W-:-:S03]  /*e9e0*/  IADD3 R229, P6, R229, R113, RZ ;  /* 0x00000071e5e57210 */ /* 0x000fc60007fde0ff */
[----:B0-----:R-:W4:Y:S01]  /*e9f0*/  LDL.LU R120, [R1+0x3d8] ;  /* 0x0003d80001787983 */ /* 0x001f220000300800 */
[----:B------:R-:W-:-:S03]  /*ea00*/  IMAD.X R115, R115, 0x1, R112, P1 ;  /* 0x0000000173737824 */ /* 0x000fc600008e0670 */
[----:B------:R-:W-:Y:S04]  /*ea10*/  STL [R1+0x44c], R121 ;  /* 0x00044c7901007387 */ /* 0x000fe80000100800 */
[----:B------:R0:W-:Y:S04]  /*ea20*/  STL [R1+0x43c], R115 ;  /* 0x00043c7301007387 */ /* 0x0001e80000100800 */
[----:B------:R-:W-:Y:S04]  /*ea30*/  STL [R1+0x444], R116 ;  /* 0x0004447401007387 */ /* 0x000fe80000100800 */
[----:B0-----:R-:W4:Y:S01]  /*ea40*/  LDL.LU R115, [R1+0x3fc] ;  /* 0x0003fc0001737983 */ /* 0x001f220000300800 */
[----:B---3--:R-:W-:-:S03]  /*ea50*/  IADD3 R159, P1, R159, R113, RZ ;  /* 0x000000719f9f7210 */ /* 0x008fc60007f3e0ff */
[----:B------:R-:W-:Y:S04]  /*ea60*/  STL [R1+0x418], R229 ;  /* 0x000418e501007387 */ /* 0x000fe80000100800 */
[----:B------:R0:W-:Y:S04]  /*ea70*/  STL [R1+0x410], R159 ;  /* 0x0004109f01007387 */ /* 0x0001e80000100800 */
[----:B0-----:R-:W3:Y:S01]  /*ea80*/  LDL.LU R159, [R1+0x3d0] ;  /* 0x0003d000019f7983 */ /* 0x001ee20000300800 */
[----:B------:R-:W-:-:S03]  /*ea90*/  IMAD.X R198, R198, 0x1, R112, P2 ;  /* 0x00000001c6c67824 */ /* 0x000fc600010e0670 */
[----:B------:R-:W3:Y:S01]  /*eaa0*/  LDL.LU R229, [R1+0x3f4] ;  /* 0x0003f40001e57983 */ /* 0x000ee20000300800 */
[----:B------:R-:W-:-:S03]  /*eab0*/  IADD3 R221, P2, R221, R113, RZ ;  /* 0x00000071dddd7210 */ /* 0x000fc60007f5e0ff */
[----:B------:R0:W-:Y:S04]  /*eac0*/  STL [R1+0x434], R198 ;  /* 0x000434c601007387 */ /* 0x0001e80000100800 */
[----:B0-----:R-:W3:Y:S01]  /*ead0*/  LDL.LU R198, [R1+0x3c8] ;  /* 0x0003c80001c67983 */ /* 0x001ee20000300800 */
[----:B------:R-:W-:-:S03]  /*eae0*/  IMAD.X R238, R238, 0x1, R112, P3 ;  /* 0x00000001eeee7824 */ /* 0x000fc600018e0670 */
[----:B------:R0:W-:Y:S04]  /*eaf0*/  STL [R1+0x408], R221 ;  /* 0x000408dd01007387 */ /* 0x0001e80000100800 */
[----:B0-----:R-:W3:Y:S01]  /*eb00*/  LDL.LU R221, [R1+0x3ec] ;  /* 0x0003ec0001dd7983 */ /* 0x001ee20000300800 */
[----:B------:R-:W-:-:S05]  /*eb10*/  IADD3 R206, P3, R206, R113, RZ ;  /* 0x00000071cece7210 */ /* 0x000fca0007f7e0ff */
[----:B------:R0:W-:Y:S04]  /*eb20*/  STL [R1+0x400], R206 ;  /* 0x000400ce01007387 */ /* 0x0001e80000100800 */
[----:B------:R1:W-:Y:S01]  /*eb30*/  STL [R1+0x42c], R238 ;  /* 0x00042cee01007387 */ /* 0x0003e20000100800 */
[----:B------:R-:W-:-:S03]  /*eb40*/  IMAD.X R125, R125, 0x1, R112, P4 ;  /* 0x000000017d7d7824 */ /* 0x000fc600020e0670 */
[----:B0-----:R-:W3:Y:S04]  /*eb50*/  LDL.LU R206, [R1+0x3c0] ;  /* 0x0003c00001ce7983 */ /* 0x001ee80000300800 */
[----:B-1----:R-:W3:Y:S04]  /*eb60*/  LDL.LU R238, [R1+0x3e4] ;  /* 0x0003e40001ee7983 */ /* 0x002ee80000300800 */
[----:B------:R0:W-:Y:S04]  /*eb70*/  STL [R1+0x424], R125 ;  /* 0x0004247d01007387 */ /* 0x0001e80000100800 */
[----:B0-----:R-:W3:Y:S01]  /*eb80*/  LDL.LU R125, [R1+0x3b8] ;  /* 0x0003b800017d7983 */ /* 0x001ee20000300800 */
[----:B--2---:R-:W-:-:S05]  /*eb90*/  IADD3 R213, P4, R213, R113, RZ ;  /* 0x00000071d5d57210 */ /* 0x004fca0007f9e0ff */
[----:B------:R0:W-:Y:S01]  /*eba0*/  STL [R1+0x3f8], R213 ;  /* 0x0003f8d501007387 */ /* 0x0001e20000100800 */
[--C-:B----4-:R-:W-:Y:S01]  /*ebb0*/  IMAD.X R197, R197, 0x1, R112.reuse, P5 ;  /* 0x00000001c5c57824 */ /* 0x110fe200028e0670 */
[----:B------:R-:W-:Y:S02]  /*ebc0*/  IADD3 R205, P5, R205, R113, RZ ;  /* 0x00000071cdcd7210 */ /* 0x000fe40007fbe0ff */
[----:B0-----:R-:W2:Y:S01]  /*ebd0*/  LDL.LU R213, [R1+0x3dc] ;  /* 0x0003dc0001d57983 */ /* 0x001ea20000300800 */
[----:B------:R-:W-:-:S03]  /*ebe0*/  IMAD.X R212, R212, 0x1, R112, P6 ;  /* 0x00000001d4d47824 */ /* 0x000fc600030e0670 */
[----:B------:R-:W-:Y:S01]  /*ebf0*/  STL [R1+0x41c], R197 ;  /* 0x00041cc501007387 */ /* 0x000fe20000100800 */
[----:B------:R-:W-:-:S05]  /*ec00*/  IADD3 R222, P6, R222, R113, RZ ;  /* 0x00000071dede7210 */ /* 0x000fca0007fde0ff */
[----:B------:R0:W-:Y:S04]  /*ec10*/  STL [R1+0x3e8], R222 ;  /* 0x0003e8de01007387 */ /* 0x0001e80000100800 */
[----:B------:R-:W-:Y:S04]  /*ec20*/  STL [R1+0x3f0], R205 ;  /* 0x0003f0cd01007387 */ /* 0x000fe80000100800 */
[----:B0-----:R-:W4:Y:S01]  /*ec30*/  LDL.LU R222, [R1+0x3b0] ;  /* 0x0003b00001de7983 */ /* 0x001f220000300800 */
[----:B------:R-:W-:-:S03]  /*ec40*/  IMAD.X R230, R230, 0x1, R112, P1 ;  /* 0x00000001e6e67824 */ /* 0x000fc600008e0670 */
[----:B------:R-:W-:Y:S04]  /*ec50*/  STL [R1+0x414], R212 ;  /* 0x000414d401007387 */ /* 0x000fe80000100800 */
[----:B------:R0:W-:Y:S01]  /*ec60*/  STL [R1+0x40c], R230 ;  /* 0x00040ce601007387 */ /* 0x0001e20000100800 */
[----:B------:R-:W-:-:S03]  /*ec70*/  IADD3 R247, P1, R247, R113, RZ ;  /* 0x00000071f7f77210 */ /* 0x000fc60007f3e0ff */
[----:B0-----:R-:W4:Y:S04]  /*ec80*/  LDL.LU R230, [R1+0x3d4] ;  /* 0x0003d40001e67983 */ /* 0x001f280000300800 */
[----:B------:R-:W4:Y:S01]  /*ec90*/  LDL.LU R121, [R1+0x3a8] ;  /* 0x0003a80001797983 */ /* 0x000f220000300800 */
[----:B------:R-:W-:-:S05]  /*eca0*/  IMAD.X R158, R158, 0x1, R112, P2 ;  /* 0x000000019e9e7824 */ /* 0x000fca00010e0670 */
[----:B------:R0:W-:Y:S04]  /*ecb0*/  STL [R1+0x404], R158 ;  /* 0x0004049e01007387 */ /* 0x0001e80000100800 */
[----:B------:R1:W-:Y:S04]  /*ecc0*/  STL [R1+0x3e0], R247 ;  /* 0x0003e0f701007387 */ /* 0x0003e80000100800 */
[----:B0-----:R-:W4:Y:S01]  /*ecd0*/  LDL.LU R158, [R1+0x3cc] ;  /* 0x0003cc00019e7983 */ /* 0x001f220000300800 */
[----:B------:R-:W-:-:S03]  /*ece0*/  IADD3 R120, P2, R120, R113, RZ ;  /* 0x0000007178787210 */ /* 0x000fc60007f5e0ff */
[----:B------:R-:W4:Y:S04]  /*ecf0*/  LDL.LU R116, [R1+0x3a0] ;  /* 0x0003a00001747983 */ /* 0x000f280000300800 */
[----:B-1----:R-:W4:Y:S04]  /*ed00*/  LDL.LU R247, [R1+0x3c4] ;  /* 0x0003c40001f77983 */ /* 0x002f280000300800 */
[----:B------:R0:W-:Y:S04]  /*ed10*/  STL [R1+0x3d8], R120 ;  /* 0x0003d87801007387 */ /* 0x0001e80000100800 */
[----:B0-----:R-:W4:Y:S01]  /*ed20*/  LDL.LU R120, [R1+0x398] ;  /* 0x0003980001787983 */ /* 0x001f220000300800 */
[----:B------:R-:W-:-:S05]  /*ed30*/  IMAD.X R115, R115, 0x1, R112, P3 ;  /* 0x0000000173737824 */ /* 0x000fca00018e0670 */
[----:B------:R0:W-:Y:S04]  /*ed40*/  STL [R1+0x3fc], R115 ;  /* 0x0003fc7301007387 */ /* 0x0001e80000100800 */
[----:B0-----:R-:W4:Y:S01]  /*ed50*/  LDL.LU R115, [R1+0x3bc] ;  /* 0x0003bc0001737983 */ /* 0x001f220000300800 */
[----:B---3--:R-:W-:Y:S01]  /*ed60*/  IADD3 R159, P3, R159, R113, RZ ;  /* 0x000000719f9f7210 */ /* 0x008fe20007f7e0ff */
[----:B------:R-:W-:-:S04]  /*ed70*/  IMAD.X R229, R229, 0x1, R112, P4 ;  /* 0x00000001e5e57824 */ /* 0x000fc800020e0670 */
[----:B------:R0:W-:Y:S04]  /*ed80*/  STL [R1+0x3d0], R159 ;  /* 0x0003d09f01007387 */ /* 0x0001e80000100800 */
[----:B0-----:R-:W3:Y:S01]  /*ed90*/  LDL.LU R159, [R1+0x390] ;  /* 0x00039000019f7983 */ /* 0x001ee20000300800 */
[----:B------:R-:W-:-:S03]  /*eda0*/  IADD3 R198, P4, R198, R113, RZ ;  /* 0x00000071c6c67210 */ /* 0x000fc60007f9e0ff */
[----:B------:R-:W3:Y:S04]  /*edb0*/  LDL.LU R212, [R1+0x3b4] ;  /* 0x0003b40001d47983 */ /* 0x000ee80000300800 */
[----:B------:R0:W-:Y:S01]  /*edc0*/  STL [R1+0x3f4], R229 ;  /* 0x0003f4e501007387 */ /* 0x0001e20000100800 */
[----:B------:R-:W-:-:S03]  /*edd0*/  IMAD.X R221, R221, 0x1, R112, P5 ;  /* 0x00000001dddd7824 */ /* 0x000fc600028e0670 */
[----:B0-----:R-:W3:Y:S04]  /*ede0*/  LDL.LU R229, [R1+0x388] ;  /* 0x0003880001e57983 */ /* 0x001ee80000300800 */
[----:B------:R0:W-:Y:S04]  /*edf0*/  STL [R1+0x3c8], R198 ;  /* 0x0003c8c601007387 */ /* 0x0001e80000100800 */
[----:B0-----:R-:W3:Y:S01]  /*ee00*/  LDL.LU R198, [R1+0x3ac] ;  /* 0x0003ac0001c67983 */ /* 0x001ee20000300800 */
[----:B------:R-:W-:Y:S01]  /*ee10*/  IADD3 R206, P5, R206, R113, RZ ;  /* 0x00000071cece7210 */ /* 0x000fe20007fbe0ff */
[----:B------:R-:W-:-:S04]  /*ee20*/  IMAD.X R238, R238, 0x1, R112, P6 ;  /* 0x00000001eeee7824 */ /* 0x000fc800030e0670 */
[----:B------:R0:W-:Y:S04]  /*ee30*/  STL [R1+0x3c0], R206 ;  /* 0x0003c0ce01007387 */ /* 0x0001e80000100800 */
[----:B0-----:R-:W3:Y:S01]  /*ee40*/  LDL.LU R206, [R1+0x380] ;  /* 0x0003800001ce7983 */ /* 0x001ee20000300800 */
[----:B------:R-:W-:-:S03]  /*ee50*/  IADD3 R125, P6, R125, R113, RZ ;  /* 0x000000717d7d7210 */ /* 0x000fc60007fde0ff */
[----:B------:R-:W-:Y:S04]  /*ee60*/  STL [R1+0x3ec], R221 ;  /* 0x0003ecdd01007387 */ /* 0x000fe80000100800 */
[----:B------:R0:W-:Y:S04]  /*ee70*/  STL [R1+0x3b8], R125 ;  /* 0x0003b87d01007387 */ /* 0x0001e80000100800 */
[----:B0-----:R-:W3:Y:S04]  /*ee80*/  LDL.LU R125, [R1+0x3a4] ;  /* 0x0003a400017d7983 */ /* 0x001ee80000300800 */
[----:B------:R-:W-:Y:S04]  /*ee90*/  STL [R1+0x3e4], R238 ;  /* 0x0003e4ee01007387 */ /* 0x000fe80000100800 */
[----:B------:R-:W3:Y:S04]  /*eea0*/  LDL.LU R197, [R1+0x378] ;  /* 0x0003780001c57983 */ /* 0x000ee80000300800 */
[----:B------:R-:W3:Y:S04]  /*eeb0*/  LDL.LU R205, [R1+0x39c] ;  /* 0x00039c0001cd7983 */ /* 0x000ee80000300800 */
[----:B------:R-:W3:Y:S01]  /*eec0*/  LDL.LU R221, [R1+0x370] ;  /* 0x0003700001dd7983 */ /* 0x000ee20000300800 */
[----:B--2---:R-:W-:-:S05]  /*eed0*/  IMAD.X R213, R213, 0x1, R112, P1 ;  /* 0x00000001d5d57824 */ /* 0x004fca00008e0670 */
[----:B------:R0:W-:Y:S04]  /*eee0*/  STL [R1+0x3dc], R213 ;  /* 0x0003dcd501007387 */ /* 0x0001e80000100800 */
[----:B0-----:R-:W2:Y:S01]  /*eef0*/  LDL.LU R213, [R1+0x394] ;  /* 0x0003940001d57983 */ /* 0x001ea20000300800 */
[----:B----4-:R-:W-:-:S05]  /*ef00*/  IADD3 R222, P1, R222, R113, RZ ;  /* 0x00000071dede7210 */ /* 0x010fca0007f3e0ff */
[----:B------:R0:W-:Y:S04]  /*ef10*/  STL [R1+0x3b0], R222 ;  /* 0x0003b0de01007387 */ /* 0x0001e80000100800 */
[----:B0-----:R-:W4:Y:S01]  /*ef20*/  LDL.LU R222, [R1+0x368] ;  /* 0x0003680001de7983 */ /* 0x001f220000300800 */
[----:B------:R-:W-:-:S03]  /*ef30*/  IMAD.X R230, R230, 0x1, R112, P2 ;  /* 0x00000001e6e67824 */ /* 0x000fc600010e0670 */
[----:B------:R-:W4:Y:S04]  /*ef40*/  LDL.LU R238, [R1+0x38c] ;  /* 0x00038c0001ee7983 */ /* 0x000f280000300800 */
[----:B------:R0:W-:Y:S04]  /*ef50*/  STL [R1+0x3d4], R230 ;  /* 0x0003d4e601007387 */ /* 0x0001e80000100800 */
[----:B0-----:R-:W4:Y:S01]  /*ef60*/  LDL.LU R230, [R1+0x360] ;  /* 0x0003600001e67983 */ /* 0x001f220000300800 */
[----:B------:R-:W-:-:S05]  /*ef70*/  IMAD.X R158, R158, 0x1, R112, P3 ;  /* 0x000000019e9e7824 */ /* 0x000fca00018e0670 */
[----:B------:R0:W-:Y:S04]  /*ef80*/  STL [R1+0x3cc], R158 ;  /* 0x0003cc9e01007387 */ /* 0x0001e80000100800 */
[----:B0-----:R-:W4:Y:S01]  /*ef90*/  LDL.LU R158, [R1+0x384] ;  /* 0x00038400019e7983 */ /* 0x001f220000300800 */
[-C--:B------:R-:W-:Y:S01]  /*efa0*/  IADD3 R121, P2, R121, R113.reuse, RZ ;  /* 0x0000007179797210 */ /* 0x080fe20007f5e0ff */
[--C-:B------:R-:W-:Y:S01]  /*efb0*/  IMAD.X R247, R247, 0x1, R112.reuse, P4 ;  /* 0x00000001f7f77824 */ /* 0x100fe200020e0670 */
[-C--:B------:R-:W-:Y:S02]  /*efc0*/  IADD3 R116, P3, R116, R113.reuse, RZ ;  /* 0x0000007174747210 */ /* 0x080fe40007f7e0ff */
[----:B------:R-:W-:Y:S01]  /*efd0*/  IADD3 R120, P4, R120, R113, RZ ;  /* 0x0000007178787210 */ /* 0x000fe20007f9e0ff */
[----:B------:R-:W-:Y:S04]  /*efe0*/  STL [R1+0x3a8], R121 ;  /* 0x0003a87901007387 */ /* 0x000fe80000100800 */
[----:B------:R0:W-:Y:S04]  /*eff0*/  STL [R1+0x398], R120 ;  /* 0x0003987801007387 */ /* 0x0001e80000100800 */
[----:B------:R-:W-:Y:S04]  /*f000*/  STL [R1+0x3a0], R116 ;  /* 0x0003a07401007387 */ /* 0x000fe80000100800 */
[----:B0-----:R-:W4:Y:S01]  /*f010*/  LDL.LU R120, [R1+0x358] ;  /* 0x0003580001787983 */ /* 0x001f220000300800 */
[----:B------:R-:W-:-:S03]  /*f020*/  IMAD.X R115, R115, 0x1, R112, P5 ;  /* 0x0000000173737824 */ /* 0x000fc600028e0670 */
[----:B------:R-:W-:Y:S04]  /*f030*/  STL [R1+0x3c4], R247 ;  /* 0x0003c4f701007387 */ /* 0x000fe80000100800 */
[----:B------:R0:W-:Y:S04]  /*f040*/  STL [R1+0x3bc], R115 ;  /* 0x0003bc7301007387 */ /* 0x0001e80000100800 */
[----:B0-----:R-:W4:Y:S01]  /*f050*/  LDL.LU R115, [R1+0x37c] ;  /* 0x00037c0001737983 */ /* 0x001f220000300800 */
[----:B---3--:R-:W-:-:S03]  /*f060*/  IADD3 R159, P5, R159, R113, RZ ;  /* 0x000000719f9f7210 */ /* 0x008fc60007fbe0ff */
[----:B------:R-:W3:Y:S01]  /*f070*/  LDL.LU R247, [R1+0x350] ;  /* 0x0003500001f77983 */ /* 0x000ee20000300800 */
[----:B------:R-:W-:-:S03]  /*f080*/  IMAD.X R212, R212, 0x1, R112, P6 ;  /* 0x00000001d4d47824 */ /* 0x000fc600030e0670 */
[----:B------:R0:W-:Y:S04]  /*f090*/  STL [R1+0x390], R159 ;  /* 0x0003909f01007387 */ /* 0x0001e80000100800 */
[----:B0-----:R-:W3:Y:S01]  /*f0a0*/  LDL.LU R159, [R1+0x374] ;  /* 0x00037400019f7983 */ /* 0x001ee20000300800 */
[----:B------:R-:W-:-:S03]  /*f0b0*/  IADD3 R229, P6, R229, R113, RZ ;  /* 0x00000071e5e57210 */ /* 0x000fc60007fde0ff */
[----:B------:R0:W-:Y:S04]  /*f0c0*/  STL [R1+0x3b4], R212 ;  /* 0x0003b4d401007387 */ /* 0x0001e80000100800 */
[----:B0-----:R-:W3:Y:S01]  /*f0d0*/  LDL.LU R212, [R1+0x348] ;  /* 0x0003480001d47983 */ /* 0x001ee20000300800 */
[----:B------:R-:W-:-:S05]  /*f0e0*/  IMAD.X R198, R198, 0x1, R112, P1 ;  /* 0x00000001c6c67824 */ /* 0x000fca00008e0670 */
[----:B------:R0:W-:Y:S04]  /*f0f0*/  STL [R1+0x3ac], R198 ;  /* 0x0003acc601007387 */ /* 0x0001e80000100800 */
[----:B------:R1:W-:Y:S04]  /*f100*/  STL [R1+0x388], R229 ;  /* 0x000388e501007387 */ /* 0x0003e80000100800 */
[----:B0-----:R-:W3:Y:S01]  /*f110*/  LDL.LU R198, [R1+0x36c] ;  /* 0x00036c0001c67983 */ /* 0x001ee20000300800 */
[----:B------:R-:W-:-:S03]  /*f120*/  IADD3 R206, P1, R206, R113, RZ ;  /* 0x00000071cece7210 */ /* 0x000fc60007f3e0ff */
[----:B-1----:R-:W3:Y:S04]  /*f130*/  LDL.LU R229, [R1+0x340] ;  /* 0x0003400001e57983 */ /* 0x002ee80000300800 */
[----:B------:R0:W-:Y:S04]  /*f140*/  STL [R1+0x380], R206 ;  /* 0x000380ce01007387 */ /* 0x0001e80000100800 */
[----:B0-----:R-:W3:Y:S01]  /*f150*/  LDL.LU R206, [R1+0x364] ;  /* 0x0003640001ce7983 */ /* 0x001ee20000300800 */
[----:B------:R-:W-:-:S05]  /*f160*/  IMAD.X R125, R125, 0x1, R112, P2 ;  /* 0x000000017d7d7824 */ /* 0x000fca00010e0670 */
[----:B------:R0:W-:Y:S01]  /*f170*/  STL [R1+0x3a4], R125 ;  /* 0x0003a47d01007387 */ /* 0x0001e20000100800 */
[-C--:B------:R-:W-:Y:S01]  /*f180*/  IADD3 R197, P2, R197, R113.reuse, RZ ;  /* 0x00000071c5c57210 */ /* 0x080fe20007f5e0ff */
[----:B------:R-:W-:Y:S02]  /*f190*/  IMAD.X R205, R205, 0x1, R112, P3 ;  /* 0x00000001cdcd7824 */ /* 0x000fe400018e0670 */
[----:B0-----:R-:W3:Y:S01]  /*f1a0*/  LDL.LU R125, [R1+0x338] ;  /* 0x00033800017d7983 */ /* 0x001ee20000300800 */
[----:B------:R-:W-:-:S03]  /*f1b0*/  IADD3 R221, P3, R221, R113, RZ ;  /* 0x00000071dddd7210 */ /* 0x000fc60007f7e0ff */
[----:B------:R-:W-:Y:S01]  /*f1c0*/  STL [R1+0x378], R197 ;  /* 0x000378c501007387 */ /* 0x000fe20000100800 */
[----:B--2---:R-:W-:-:S05]  /*f1d0*/  IMAD.X R213, R213, 0x1, R112, P4 ;  /* 0x00000001d5d57824 */ /* 0x004fca00020e0670 */
[----:B------:R0:W-:Y:S04]  /*f1e0*/  STL [R1+0x394], R213 ;  /* 0x000394d501007387 */ /* 0x0001e80000100800 */
[----:B------:R-:W-:Y:S04]  /*f1f0*/  STL [R1+0x39c], R205 ;  /* 0x00039ccd01007387 */ /* 0x000fe80000100800 */
[----:B0-----:R-:W2:Y:S04]  /*f200*/  LDL.LU R213, [R1+0x35c] ;  /* 0x00035c0001d57983 */ /* 0x001ea80000300800 */
[----:B------:R-:W-:Y:S01]  /*f210*/  STL [R1+0x370], R221 ;  /* 0x000370dd01007387 */ /* 0x000fe20000100800 */
[----:B----4-:R-:W-:Y:S01]  /*f220*/  IADD3 R222, P4, R222, R113, RZ ;  /* 0x00000071dede7210 */ /* 0x010fe20007f9e0ff */
[----:B------:R-:W-:-:S04]  /*f230*/  IMAD.X R238, R238, 0x1, R112, P5 ;  /* 0x00000001eeee7824 */ /* 0x000fc800028e0670 */
[----:B------:R0:W-:Y:S04]  /*f240*/  STL [R1+0x368], R222 ;  /* 0x000368de01007387 */ /* 0x0001e80000100800 */
[----:B0-----:R-:W4:Y:S01]  /*f250*/  LDL.LU R222, [R1+0x330] ;  /* 0x0003300001de7983 */ /* 0x001f220000300800 */
[----:B------:R-:W-:-:S03]  /*f260*/  IADD3 R230, P5, R230, R113, RZ ;  /* 0x00000071e6e67210 */ /* 0x000fc60007fbe0ff */
[----:B------:R-:W4:Y:S04]  /*f270*/  LDL.LU R121, [R1+0x354] ;  /* 0x0003540001797983 */ /* 0x000f280000300800 */
[----:B------:R0:W-:Y:S04]  /*f280*/  STL [R1+0x360], R230 ;  /* 0x000360e601007387 */ /* 0x0001e80000100800 */
[----:B------:R1:W-:Y:S04]  /*f290*/  STL [R1+0x38c], R238 ;  /* 0x00038cee01007387 */ /* 0x0003e80000100800 */
[----:B0-----:R-:W4:Y:S04]  /*f2a0*/  LDL.LU R230, [R1+0x328] ;  /* 0x0003280001e67983 */ /* 0x001f280000300800 */
[----:B------:R-:W4:Y:S04]  /*f2b0*/  LDL.LU R116, [R1+0x34c] ;  /* 0x00034c0001747983 */ /* 0x000f280000300800 */
[----:B-1----:R-:W4:Y:S01]  /*f2c0*/  LDL.LU R238, [R1+0x320] ;  /* 0x0003200001ee7983 */ /* 0x002f220000300800 */
[----:B------:R-:W-:-:S05]  /*f2d0*/  IMAD.X R158, R158, 0x1, R112, P6 ;  /* 0x000000019e9e7824 */ /* 0x000fca00030e0670 */
[----:B------:R0:W-:Y:S04]  /*f2e0*/  STL [R1+0x384], R158 ;  /* 0x0003849e01007387 */ /* 0x0001e80000100800 */
[----:B0-----:R-:W4:Y:S01]  /*f2f0*/  LDL.LU R158, [R1+0x344] ;  /* 0x00034400019e7983 */ /* 0x001f220000300800 */
[----:B------:R-:W-:-:S05]  /*f300*/  IADD3 R120, P6, R120, R113, RZ ;  /* 0x0000007178787210 */ /* 0x000fca0007fde0ff */
[----:B------:R0:W-:Y:S04]  /*f310*/  STL [R1+0x358], R120 ;  /* 0x0003587801007387 */ /* 0x0001e80000100800 */
[----:B0-----:R-:W4:Y:S01]  /*f320*/  LDL.LU R120, [R1+0x318] ;  /* 0x0003180001787983 */ /* 0x001f220000300800 */
[----:B------:R-:W-:Y:S01]  /*f330*/  IMAD.X R115, R115, 0x1, R112, P1 ;  /* 0x0000000173737824 */ /* 0x000fe200008e0670 */
[----:B---3--:R-:W-:-:S04]  /*f340*/  IADD3 R247, P1, R247, R113, RZ ;  /* 0x00000071f7f77210 */ /* 0x008fc80007f3e0ff */
[----:B------:R0:W-:Y:S04]  /*f350*/  STL [R1+0x37c], R115 ;  /* 0x00037c7301007387 */ /* 0x0001e80000100800 */
[----:B0-----:R-:W3:Y:S01]  /*f360*/  LDL.LU R115, [R1+0x33c] ;  /* 0x00033c0001737983 */ /* 0x001ee20000300800 */
[----:B------:R-:W-:-:S03]  /*f370*/  IMAD.X R159, R159, 0x1, R112, P2 ;  /* 0x000000019f9f7824 */ /* 0x000fc600010e0670 */
[----:B------:R-:W3:Y:S04]  /*f380*/  LDL.LU R221, [R1+0x310] ;  /* 0x0003100001dd7983 */ /* 0x000ee80000300800 */
[----:B------:R0:W-:Y:S04]  /*f390*/  STL [R1+0x350], R247 ;  /* 0x000350f701007387 */ /* 0x0001e80000100800 */
[----:B0-----:R-:W3:Y:S01]  /*f3a0*/  LDL.LU R247, [R1+0x334] ;  /* 0x0003340001f77983 */ /* 0x001ee20000300800 */
[----:B------:R-:W-:-:S03]  /*f3b0*/  IADD3 R212, P2, R212, R113, RZ ;  /* 0x00000071d4d47210 */ /* 0x000fc60007f5e0ff */
[----:B------:R0:W-:Y:S04]  /*f3c0*/  STL [R1+0x374], R159 ;  /* 0x0003749f01007387 */ /* 0x0001e80000100800 */
[----:B0-----:R-:W3:Y:S01]  /*f3d0*/  LDL.LU R159, [R1+0x308] ;  /* 0x00030800019f7983 */ /* 0x001ee20000300800 */
[----:B------:R-:W-:Y:S01]  /*f3e0*/  IMAD.X R198, R198, 0x1, R112, P3 ;  /* 0x00000001c6c67824 */ /* 0x000fe200018e0670 */
[----:B------:R-:W-:-:S04]  /*f3f0*/  IADD3 R229, P3, R229, R113, RZ ;  /* 0x00000071e5e57210 */ /* 0x000fc80007f7e0ff */
[----:B------:R0:W-:Y:S04]  /*f400*/  STL [R1+0x36c], R198 ;  /* 0x00036cc601007387 */ /* 0x0001e80000100800 */
[----:B0-----:R-:W3:Y:S01]  /*f410*/  LDL.LU R198, [R1+0x32c] ;  /* 0x00032c0001c67983 */ /* 0x001ee20000300800 */
[----:B------:R-:W-:-:S03]  /*f420*/  IMAD.X R206, R206, 0x1, R112, P4 ;  /* 0x00000001cece7824 */ /* 0x000fc600020e0670 */
[----:B------:R-:W-:Y:S04]  /*f430*/  STL [R1+0x348], R212 ;  /* 0x000348d401007387 */ /* 0x000fe80000100800 */
[----:B------:R0:W-:Y:S04]  /*f440*/  STL [R1+0x364], R206 ;  /* 0x000364ce01007387 */ /* 0x0001e80000100800 */
[----:B0-----:R-:W3:Y:S01]  /*f450*/  LDL.LU R206, [R1+0x300] ;  /* 0x0003000001ce7983 */ /* 0x001ee20000300800 */
[----:B------:R-:W-:-:S03]  /*f460*/  IADD3 R125, P4, R125, R113, RZ ;  /* 0x000000717d7d7210 */ /* 0x000fc60007f9e0ff */
[----:B------:R-:W-:Y:S04]  /*f470*/  STL [R1+0x340], R229 ;  /* 0x000340e501007387 */ /* 0x000fe80000100800 */
[----:B------:R-:W3:Y:S04]  /*f480*/  LDL.LU R197, [R1+0x324] ;  /* 0x0003240001c57983 */ /* 0x000ee80000300800 */
[----:B------:R-:W3:Y:S04]  /*f490*/  LDL.LU R205, [R1+0x2f8] ;  /* 0x0002f80001cd7983 */ /* 0x000ee80000300800 */
[----:B------:R-:W3:Y:S04]  /*f4a0*/  LDL.LU R212, [R1+0x31c] ;  /* 0x00031c0001d47983 */ /* 0x000ee80000300800 */
[----:B------:R0:W-:Y:S04]  /*f4b0*/  STL [R1+0x338], R125 ;  /* 0x0003387d01007387 */ /* 0x0001e80000100800 */
[----:B0-----:R-:W3:Y:S01]  /*f4c0*/  LDL.LU R125, [R1+0x2f0] ;  /* 0x0002f000017d7983 */ /* 0x001ee20000300800 */
[----:B--2---:R-:W-:-:S05]  /*f4d0*/  IMAD.X R213, R213, 0x1, R112, P5 ;  /* 0x00000001d5d57824 */ /* 0x004fca00028e0670 */
[----:B------:R0:W-:Y:S04]  /*f4e0*/  STL [R1+0x35c], R213 ;  /* 0x00035cd501007387 */ /* 0x0001e80000100800 */
[----:B0-----:R-:W2:Y:S04]  /*f4f0*/  LDL.LU R213, [R1+0x314] ;  /* 0x0003140001d57983 */ /* 0x001ea80000300800 */
[----:B------:R-:W2:Y:S01]  /*f500*/  LDL.LU R229, [R1+0x2e8] ;  /* 0x0002e80001e57983 */ /* 0x000ea20000300800 */
[----:B----4-:R-:W-:Y:S01]  /*f510*/  IADD3 R222, P5, R222, R113, RZ ;  /* 0x00000071dede7210 */ /* 0x010fe20007fbe0ff */
[----:B------:R-:W-:-:S04]  /*f520*/  IMAD.X R121, R121, 0x1, R112, P6 ;  /* 0x0000000179797824 */ /* 0x000fc800030e0670 */
[----:B------:R0:W-:Y:S04]  /*f530*/  STL [R1+0x330], R222 ;  /* 0x000330de01007387 */ /* 0x0001e80000100800 */
[----:B0-----:R-:W4:Y:S01]  /*f540*/  LDL.LU R222, [R1+0x30c] ;  /* 0x00030c0001de7983 */ /* 0x001f220000300800 */
[----:B------:R-:W-:-:S05]  /*f550*/  IADD3 R230, P6, R230, R113, RZ ;  /* 0x00000071e6e67210 */ /* 0x000fca0007fde0ff */
[----:B------:R0:W-:Y:S01]  /*f560*/  STL [R1+0x328], R230 ;  /* 0x000328e601007387 */ /* 0x0001e20000100800 */
[----:B------:R-:W-:-:S03]  /*f570*/  IMAD.X R116, R116, 0x1, R112, P1 ;  /* 0x0000000174747824 */ /* 0x000fc600008e0670 */
[----:B0-----:R-:W4:Y:S04]  /*f580*/  LDL.LU R230, [R1+0x2e0] ;  /* 0x0002e00001e67983 */ /* 0x001f280000300800 */
[----:B------:R-:W-:Y:S01]  /*f590*/  STL [R1+0x354], R121 ;  /* 0x0003547901007387 */ /* 0x000fe20000100800 */
[----:B------:R-:W-:-:S05]  /*f5a0*/  IMAD.X R158, R158, 0x1, R112, P2 ;  /* 0x000000019e9e7824 */ /* 0x000fca00010e0670 */
[----:B------:R0:W-:Y:S04]  /*f5b0*/  STL [R1+0x344], R158 ;  /* 0x0003449e01007387 */ /* 0x0001e80000100800 */
[----:B------:R-:W-:Y:S04]  /*f5c0*/  STL [R1+0x34c], R116 ;  /* 0x00034c7401007387 */ /* 0x000fe80000100800 */
[----:B0-----:R-:W4:Y:S01]  /*f5d0*/  LDL.LU R158, [R1+0x304] ;  /* 0x00030400019e7983 */ /* 0x001f220000300800 */
[-C--:B------:R-:W-:Y:S02]  /*f5e0*/  IADD3 R238, P1, R238, R113.reuse, RZ ;  /* 0x00000071eeee7210 */ /* 0x080fe40007f3e0ff */
[----:B------:R-:W-:-:S03]  /*f5f0*/  IADD3 R120, P2, R120, R113, RZ ;  /* 0x0000007178787210 */ /* 0x000fc60007f5e0ff */
[----:B------:R-:W-:Y:S04]  /*f600*/  STL [R1+0x320], R238 ;  /* 0x000320ee01007387 */ /* 0x000fe80000100800 */
[----:B------:R0:W-:Y:S04]  /*f610*/  STL [R1+0x318], R120 ;  /* 0x0003187801007387 */ /* 0x0001e80000100800 */
[----:B0-----:R-:W4:Y:S01]  /*f620*/  LDL.LU R120, [R1+0x2d8] ;  /* 0x0002d80001787983 */ /* 0x001f220000300800 */
[----:B---3--:R-:W-:-:S03]  /*f630*/  IMAD.X R115, R115, 0x1, R112, P3 ;  /* 0x0000000173737824 */ /* 0x008fc600018e0670 */
        /* <DEDUP_REMOVED lines=9> */
[----:B------:R1:W-:Y:S04]  /*f6d0*/  STL [R1+0x334], R247 ;  /* 0x000334f701007387 */ /* 0x0003e80000100800 */
[----:B0-----:R-:W3:Y:S01]  /*f6e0*/  LDL.LU R159, [R1+0x2c8] ;  /* 0x0002c800019f7983 */ /* 0x001ee20000300800 */
[----:B------:R-:W-:-:S03]  /*f6f0*/  IMAD.X R198, R198, 0x1, R112, P5 ;  /* 0x00000001c6c67824 */ /* 0x000fc600028e0670 */
[----:B-1----:R-:W3:Y:S04]  /*f700*/  LDL.LU R247, [R1+0x2ec] ;  /* 0x0002ec0001f77983 */ /* 0x002ee80000300800 */
[----:B------:R0:W-:Y:S04]  /*f710*/  STL [R1+0x32c], R198 ;  /* 0x00032cc601007387 */ /* 0x0001e80000100800 */
[----:B0-----:R-:W3:Y:S01]  /*f720*/  LDL.LU R198, [R1+0x2c0] ;  /* 0x0002c00001c67983 */ /* 0x001ee20000300800 */
[----:B------:R-:W-:-:S05]  /*f730*/  IADD3 R206, P5, R206, R113, RZ ;  /* 0x00000071cece7210 */ /* 0x000fca0007fbe0ff */
[----:B------:R0:W-:Y:S01]  /*f740*/  STL [R1+0x300], R206 ;  /* 0x000300ce01007387 */ /* 0x0001e20000100800 */
[--C-:B------:R-:W-:Y:S01]  /*f750*/  IMAD.X R197, R197, 0x1, R112.reuse, P6 ;  /* 0x00000001c5c57824 */ /* 0x100fe200030e0670 */
[----:B------:R-:W-:Y:S02]  /*f760*/  IADD3 R205, P6, R205, R113, RZ ;  /* 0x00000071cdcd7210 */ /* 0x000fe40007fde0ff */
[----:B0-----:R-:W3:Y:S01]  /*f770*/  LDL.LU R206, [R1+0x2e4] ;  /* 0x0002e40001ce7983 */ /* 0x001ee20000300800 */
[----:B------:R-:W-:-:S03]  /*f780*/  IMAD.X R212, R212, 0x1, R112, P1 ;  /* 0x00000001d4d47824 */ /* 0x000fc600008e0670 */
[----:B------:R-:W-:Y:S01]  /*f790*/  STL [R1+0x324], R197 ;  /* 0x000324c501007387 */ /* 0x000fe20000100800 */
[----:B------:R-:W-:-:S05]  /*f7a0*/  IADD3 R125, P1, R125, R113, RZ ;  /* 0x000000717d7d7210 */ /* 0x000fca0007f3e0ff */
[----:B------:R0:W-:Y:S04]  /*f7b0*/  STL [R1+0x2f0], R125 ;  /* 0x0002f07d01007387 */ /* 0x0001e80000100800 */
[----:B------:R-:W-:Y:S04]  /*f7c0*/  STL [R1+0x2f8], R205 ;  /* 0x0002f8cd01007387 */ /* 0x000fe80000100800 */
[----:B0-----:R-:W3:Y:S04]  /*f7d0*/  LDL.LU R125, [R1+0x2b8] ;  /* 0x0002b800017d7983 */ /* 0x001ee80000300800 */
[----:B------:R-:W-:Y:S01]  /*f7e0*/  STL [R1+0x31c], R212 ;  /* 0x00031cd401007387 */ /* 0x000fe20000100800 */
[----:B--2---:R-:W-:Y:S01]  /*f7f0*/  IMAD.X R213, R213, 0x1, R112, P2 ;  /* 0x00000001d5d57824 */ /* 0x004fe200010e0670 */
[----:B------:R-:W-:-:S04]  /*f800*/  IADD3 R229, P2, R229, R113, RZ ;  /* 0x00000071e5e57210 */ /* 0x000fc80007f5e0ff */
[----:B------:R0:W-:Y:S04]  /*f810*/  STL [R1+0x314], R213 ;  /* 0x000314d501007387 */ /* 0x0001e80000100800 */
[----:B0-----:R-:W2:Y:S04]  /*f820*/  LDL.LU R213, [R1+0x2dc] ;  /* 0x0002dc0001d57983 */ /* 0x001ea80000300800 */
[----:B------:R-:W2:Y:S01]  /*f830*/  LDL.LU R121, [R1+0x2b0] ;  /* 0x0002b00001797983 */ /* 0x000ea20000300800 */
[----:B----4-:R-:W-:-:S05]  /*f840*/  IMAD.X R222, R222, 0x1, R112, P3 ;  /* 0x00000001dede7824 */ /* 0x010fca00018e0670 */
        /* <DEDUP_REMOVED lines=11> */
[----:B------:R-:W-:Y:S01]  /*f900*/  IADD3 R120, P4, R120, R113, RZ ;  /* 0x0000007178787210 */ /* 0x000fe20007f9e0ff */
[----:B---3--:R-:W-:-:S04]  /*f910*/  IMAD.X R238, R238, 0x1, R112, P5 ;  /* 0x00000001eeee7824 */ /* 0x008fc800028e0670 */
        /* <DEDUP_REMOVED lines=16> */
[----:B0-----:R-:W3:Y:S01]  /*fa20*/  LDL.LU R198, [R1+0x2ac] ;  /* 0x0002ac0001c67983 */ /* 0x001ee20000300800 */
[----:B------:R-:W-:-:S03]  /*fa30*/  IMAD.X R206, R206, 0x1, R112, P2 ;  /* 0x00000001cece7824 */ /* 0x000fc600010e0670 */
[----:B------:R-:W-:Y:S04]  /*fa40*/  STL [R1+0x2ec], R247 ;  /* 0x0002ecf701007387 */ /* 0x000fe80000100800 */
[----:B------:R-:W3:Y:S04]  /*fa50*/  LDL.LU R205, [R1+0x280] ;  /* 0x0002800001cd7983 */ /* 0x000ee80000300800 */
[----:B------:R-:W3:Y:S04]  /*fa60*/  LDL.LU R212, [R1+0x2a4] ;  /* 0x0002a40001d47983 */ /* 0x000ee80000300800 */
[----:B------:R-:W3:Y:S04]  /*fa70*/  LDL.LU R221, [R1+0x278] ;  /* 0x0002780001dd7983 */ /* 0x000ee80000300800 */
[----:B------:R0:W-:Y:S04]  /*fa80*/  STL [R1+0x2e4], R206 ;  /* 0x0002e4ce01007387 */ /* 0x0001e80000100800 */
[----:B0-----:R-:W3:Y:S01]  /*fa90*/  LDL.LU R206, [R1+0x29c] ;  /* 0x00029c0001ce7983 */ /* 0x001ee20000300800 */
[----:B------:R-:W-:-:S03]  /*faa0*/  IADD3 R125, P2, R125, R113, RZ ;  /* 0x000000717d7d7210 */ /* 0x000fc60007f5e0ff */
[----:B------:R-:W3:Y:S04]  /*fab0*/  LDL.LU R247, [R1+0x270] ;  /* 0x0002700001f77983 */ /* 0x000ee80000300800 */
[----:B------:R0:W-:Y:S04]  /*fac0*/  STL [R1+0x2b8], R125 ;  /* 0x0002b87d01007387 */ /* 0x0001e80000100800 */
[----:B0-----:R-:W3:Y:S01]  /*fad0*/  LDL.LU R125, [R1+0x294] ;  /* 0x00029400017d7983 */ /* 0x001ee20000300800 */
[----:B--2---:R-:W-:-:S05]  /*fae0*/  IMAD.X R213, R213, 0x1, R112, P3 ;  /* 0x00000001d5d57824 */ /* 0x004fca00018e0670 */
[----:B------:R0:W-:Y:S01]  /*faf0*/  STL [R1+0x2dc], R213 ;  /* 0x0002dcd501007387 */ /* 0x0001e20000100800 */
[----:B------:R-:W-:-:S03]  /*fb00*/  IADD3 R121, P3, R121, R113, RZ ;  /* 0x0000007179797210 */ /* 0x000fc60007f7e0ff */
[----:B0-----:R-:W2:Y:S01]  /*fb10*/  LDL.LU R213, [R1+0x268] ;  /* 0x0002680001d57983 */ /* 0x001ea20000300800 */
[----:B----4-:R-:W-:Y:S01]  /*fb20*/  IMAD.X R222, R222, 0x1, R112, P4 ;  /* 0x00000001dede7824 */ /* 0x010fe200020e0670 */
[----:B------:R-:W-:-:S04]  /*fb30*/  IADD3 R116, P4, R116, R113, RZ ;  /* 0x0000007174747210 */ /* 0x000fc80007f9e0ff */
[----:B------:R0:W-:Y:S01]  /*fb40*/  STL [R1+0x2d4], R222 ;  /* 0x0002d4de01007387 */ /* 0x0001e20000100800 */
[----:B------:R-:W-:-:S03]  /*fb50*/  IMAD.X R229, R229, 0x1, R112, P5 ;  /* 0x00000001e5e57824 */ /* 0x000fc600028e0670 */
[----:B0-----:R-:W4:Y:S01]  /*fb60*/  LDL.LU R222, [R1+0x28c] ;  /* 0x00028c0001de7983 */ /* 0x001f220000300800 */
[----:B------:R-:W-:-:S03]  /*fb70*/  IADD3 R230, P5, R230, R113, RZ ;  /* 0x00000071e6e67210 */ /* 0x000fc60007fbe0ff */
[----:B------:R-:W-:Y:S04]  /*fb80*/  STL [R1+0x2b0], R121 ;  /* 0x0002b07901007387 */ /* 0x000fe80000100800 */
[----:B------:R0:W-:Y:S04]  /*fb90*/  STL [R1+0x2a0], R230 ;  /* 0x0002a0e601007387 */ /* 0x0001e80000100800 */
[----:B------:R-:W-:Y:S04]  /*fba0*/  STL [R1+0x2a8], R116 ;  /* 0x0002a87401007387 */ /* 0x000fe80000100800 */
[----:B0-----:R-:W4:Y:S04]  /*fbb0*/  LDL.LU R230, [R1+0x260] ;  /* 0x0002600001e67983 */ /* 0x001f280000300800 */
[----:B------:R-:W-:Y:S01]  /*fbc0*/  STL [R1+0x2cc], R229 ;  /* 0x0002cce501007387 */ /* 0x000fe20000100800 */
[----:B------:R-:W-:-:S05]  /*fbd0*/  IMAD.X R158, R158, 0x1, R112, P6 ;  /* 0x000000019e9e7824 */ /* 0x000fca00030e0670 */
[----:B------:R0:W-:Y:S04]  /*fbe0*/  STL [R1+0x2c4], R158 ;  /* 0x0002c49e01007387 */ /* 0x0001e80000100800 */
[----:B0-----:R-:W4:Y:S04]  /*fbf0*/  LDL.LU R158, [R1+0x284] ;  /* 0x00028400019e7983 */ /* 0x001f280000300800 */
[----:B------:R-:W4:Y:S01]  /*fc00*/  LDL.LU R229, [R1+0x258] ;  /* 0x0002580001e57983 */ /* 0x000f220000300800 */
[----:B---3--:R-:W-:Y:S01]  /*fc10*/  IADD3 R120, P6, R120, R113, RZ ;  /* 0x0000007178787210 */ /* 0x008fe20007fde0ff */
[----:B------:R-:W-:-:S04]  /*fc20*/  IMAD.X R197, R197, 0x1, R112, P1 ;  /* 0x00000001c5c57824 */ /* 0x000fc800008e0670 */
[----:B------:R0:W-:Y:S04]  /*fc30*/  STL [R1+0x298], R120 ;  /* 0x0002987801007387 */ /* 0x0001e80000100800 */
[----:B0-----:R-:W3:Y:S01]  /*fc40*/  LDL.LU R120, [R1+0x27c] ;  /* 0x00027c0001787983 */ /* 0x001ee20000300800 */
[----:B------:R-:W-:-:S05]  /*fc50*/  IADD3 R238, P1, R238, R113, RZ ;  /* 0x00000071eeee7210 */ /* 0x000fca0007f3e0ff */
[----:B------:R0:W-:Y:S04]  /*fc60*/  STL [R1+0x290], R238 ;  /* 0x000290ee01007387 */ /* 0x0001e80000100800 */
[----:B------:R-:W-:Y:S01]  /*fc70*/  STL [R1+0x2bc], R197 ;  /* 0x0002bcc501007387 */ /* 0x000fe20000100800 */
[----:B------:R-:W-:-:S03]  /*fc80*/  IMAD.X R115, R115, 0x1, R112, P2 ;  /* 0x0000000173737824 */ /* 0x000fc600010e0670 */
[----:B0-----:R-:W3:Y:S04]  /*fc90*/  LDL.LU R238, [R1+0x250] ;  /* 0x0002500001ee7983 */ /* 0x001ee80000300800 */
[----:B------:R0:W-:Y:S04]  /*fca0*/  STL [R1+0x2b4], R115 ;  /* 0x0002b47301007387 */ /* 0x0001e80000100800 */
[----:B0-----:R-:W3:Y:S01]  /*fcb0*/  LDL.LU R115, [R1+0x274] ;  /* 0x0002740001737983 */ /* 0x001ee20000300800 */
[----:B------:R-:W-:-:S05]  /*fcc0*/  IADD3 R159, P2, R159, R113, RZ ;  /* 0x000000719f9f7210 */ /* 0x000fca0007f5e0ff */
        /* <DEDUP_REMOVED lines=9> */
[----:B------:R-:W-:Y:S01]  /*fd60*/  IMAD.X R206, R206, 0x1, R112, P5 ;  /* 0x00000001cece7824 */ /* 0x000fe200028e0670 */
[----:B------:R-:W-:-:S04]  /*fd70*/  IADD3 R247, P5, R247, R113, RZ ;  /* 0x00000071f7f77210 */ /* 0x000fc80007fbe0ff */
[----:B------:R0:W-:Y:S04]  /*fd80*/  STL [R1+0x29c], R206 ;  /* 0x00029cce01007387 */ /* 0x0001e80000100800 */
[----:B------:R-:W-:Y:S04]  /*fd90*/  STL [R1+0x2a4], R212 ;  /* 0x0002a4d401007387 */ /* 0x000fe80000100800 */
[----:B0-----:R-:W3:Y:S01]  /*fda0*/  LDL.LU R206, [R1+0x240] ;  /* 0x0002400001ce7983 */ /* 0x001ee20000300800 */
[----:B------:R-:W-:-:S03]  /*fdb0*/  IMAD.X R125, R125, 0x1, R112, P6 ;  /* 0x000000017d7d7824 */ /* 0x000fc600030e0670 */
[----:B------:R-:W-:Y:S04]  /*fdc0*/  STL [R1+0x278], R221 ;  /* 0x000278dd01007387 */ /* 0x000fe80000100800 */
[----:B------:R0:W-:Y:S04]  /*fdd0*/  STL [R1+0x270], R247 ;  /* 0x000270f701007387 */ /* 0x0001e80000100800 */
[----:B0-----:R-:W3:Y:S04]  /*fde0*/  LDL.LU R247, [R1+0x264] ;  /* 0x0002640001f77983 */ /* 0x001ee80000300800 */
[----:B------:R-:W3:Y:S01]  /*fdf0*/  LDL.LU R126, [R1+0x238] ;  /* 0x00023800017e7983 */ /* 0x000ee20000300800 */
[----:B--2---:R-:W-:-:S05]  /*fe00*/  IADD3 R213, P6, R213, R113, RZ ;  /* 0x00000071d5d57210 */ /* 0x004fca0007fde0ff */
[----:B------:R0:W-:Y:S04]  /*fe10*/  STL [R1+0x268], R213 ;  /* 0x000268d501007387 */ /* 0x0001e80000100800 */
[----:B------:R1:W-:Y:S04]  /*fe20*/  STL [R1+0x294], R125 ;  /* 0x0002947d01007387 */ /* 0x0003e80000100800 */
[----:B0-----:R-:W2:Y:S04]  /*fe30*/  LDL.LU R213, [R1+0x25c] ;  /* 0x00025c0001d57983 */ /* 0x001ea80000300800 */
[----:B------:R-:W2:Y:S04]  /*fe40*/  LDL.LU R121, [R1+0x230] ;  /* 0x0002300001797983 */ /* 0x000ea80000300800 */
[----:B-1----:R-:W2:Y:S01]  /*fe50*/  LDL.LU R125, [R1+0x254] ;  /* 0x00025400017d7983 */ /* 0x002ea20000300800 */
[----:B----4-:R-:W-:-:S05]  /*fe60*/  IMAD.X R222, R222, 0x1, R112, P1 ;  /* 0x00000001dede7824 */ /* 0x010fca00008e0670 */
[----:B------:R0:W-:Y:S04]  /*fe70*/  STL [R1+0x28c], R222 ;  /* 0x00028cde01007387 */ /* 0x0001e80000100800 */
[----:B0-----:R-:W4:Y:S01]  /*fe80*/  LDL.LU R222, [R1+0x228] ;  /* 0x0002280001de7983 */ /* 0x001f220000300800 */
[----:B------:R-:W-:-:S05]  /*fe90*/  IADD3 R230, P1, R230, R113, RZ ;  /* 0x00000071e6e67210 */ /* 0x000fca0007f3e0ff */
[----:B------:R0:W-:Y:S04]  /*fea0*/  STL [R1+0x260], R230 ;  /* 0x000260e601007387 */ /* 0x0001e80000100800 */
[----:B0-----:R-:W4:Y:S01]  /*feb0*/  LDL.LU R230, [R1+0x24c] ;  /* 0x00024c0001e67983 */ /* 0x001f220000300800 */
[----:B------:R-:W-:-:S05]  /*fec0*/  IMAD.X R158, R158, 0x1, R112, P2 ;  /* 0x000000019e9e7824 */ /* 0x000fca00010e0670 */
[----:B------:R0:W-:Y:S04]  /*fed0*/  STL [R1+0x284], R158 ;  /* 0x0002849e01007387 */ /* 0x0001e80000100800 */
[----:B0-----:R-:W4:Y:S01]  /*fee0*/  LDL.LU R158, [R1+0x220] ;  /* 0x00022000019e7983 */ /* 0x001f220000300800 */
[----:B------:R-:W-:-:S03]  /*fef0*/  IADD3 R229, P2, R229, R113, RZ ;  /* 0x00000071e5e57210 */ /* 0x000fc60007f5e0ff */
[----:B------:R-:W4:Y:S01]  /*ff00*/  LDL.LU R116, [R1+0x244] ;  /* 0x0002440001747983 */ /* 0x000f220000300800 */
[----:B---3--:R-:W-:-:S03]  /*ff10*/  IMAD.X R120, R120, 0x1, R112, P3 ;  /* 0x0000000178787824 */ /* 0x008fc600018e0670 */
[----:B------:R0:W-:Y:S04]  /*ff20*/  STL [R1+0x258], R229 ;  /* 0x000258e501007387 */ /* 0x0001e80000100800 */
[----:B0-----:R-:W3:Y:S04]  /*ff30*/  LDL.LU R229, [R1+0x218] ;  /* 0x0002180001e57983 */ /* 0x001ee80000300800 */
[----:B------:R0:W-:Y:S01]  /*ff40*/  STL [R1+0x27c], R120 ;  /* 0x00027c7801007387 */ /* 0x0001e20000100800 */
[----:B------:R-:W-:-:S03]  /*ff50*/  IADD3 R238, P3, R238, R113, RZ ;  /* 0x00000071eeee7210 */ /* 0x000fc60007f7e0ff */
[----:B0-----:R-:W3:Y:S01]  /*ff60*/  LDL.LU R120, [R1+0x23c] ;  /* 0x00023c0001787983 */ /* 0x001ee20000300800 */
[----:B------:R-:W-:-:S05]  /*ff70*/  IMAD.X R115, R115, 0x1, R112, P4 ;  /* 0x0000000173737824 */ /* 0x000fca00020e0670 */
[----:B------:R0:W-:Y:S04]  /*ff80*/  STL [R1+0x274], R115 ;  /* 0x0002747301007387 */ /* 0x0001e80000100800 */
[----:B0-----:R-:W3:Y:S01]  /*ff90*/  LDL.LU R115, [R1+0x210] ;  /* 0x0002100001737983 */ /* 0x001ee20000300800 */
[----:B------:R-:W-:-:S03]  /*ffa0*/  IADD3 R159, P4, R159, R113, RZ ;  /* 0x000000719f9f7210 */ /* 0x000fc60007f9e0ff */
[----:B------:R-:W-:Y:S04]  /*ffb0*/  STL [R1+0x250], R238 ;  /* 0x000250ee01007387 */ /* 0x000fe80000100800 */
[----:B------:R-:W3:Y:S04]  /*ffc0*/  LDL.LU R197, [R1+0x234] ;  /* 0x0002340001c57983 */ /* 0x000ee80000300800 */
[----:B------:R0:W-:Y:S01]  /*ffd0*/  STL [R1+0x248], R159 ;  /* 0x0002489f01007387 */ /* 0x0001e20000100800 */
[----:B------:R-:W-:-:S03]  /*ffe0*/  IMAD.X R198, R198, 0x1, R112, P5 ;  /* 0x00000001c6c67824 */ /* 0x000fc600028e0670 */
[----:B0-----:R-:W3:Y:S04]  /*fff0*/  LDL.LU R159, [R1+0x208] ;  /* 0x00020800019f7983 */ /* 0x001ee80000300800 */
[----:B------:R-:W3:Y:S04]  /*10000*/  LDL.LU R205, [R1+0x22c] ;  /* 0x00022c0001cd7983 */ /* 0x000ee80000300800 */
[----:B------:R-:W3:Y:S04]  /*10010*/  LDL.LU R212, [R1+0x200] ;  /* 0x0002000001d47983 */ /* 0x000ee80000300800 */
[----:B------:R-:W3:Y:S04]  /*10020*/  LDL.LU R221, [R1+0x224] ;  /* 0x0002240001dd7983 */ /* 0x000ee80000300800 */
[----:B------:R0:W-:Y:S04]  /*10030*/  STL [R1+0x26c], R198 ;  /* 0x00026cc601007387 */ /* 0x0001e80000100800 */
[----:B0-----:R-:W3:Y:S01]  /*10040*/  LDL.LU R198, [R1+0x1f8] ;  /* 0x0001f80001c67983 */ /* 0x001ee20000300800 */
[----:B------:R-:W-:-:S05]  /*10050*/  IADD3 R206, P5, R206, R113, RZ ;  /* 0x00000071cece7210 */ /* 0x000fca0007fbe0ff */
[----:B------:R0:W-:Y:S04]  /*10060*/  STL [R1+0x240], R206 ;  /* 0x000240ce01007387 */ /* 0x0001e80000100800 */
[----:B0-----:R-:W3:Y:S01]  /*10070*/  LDL.LU R206, [R1+0x21c] ;  /* 0x00021c0001ce7983 */ /* 0x001ee20000300800 */
[----:B------:R-:W-:-:S03]  /*10080*/  IMAD.X R247, R247, 0x1, R112, P6 ;  /* 0x00000001f7f77824 */ /* 0x000fc600030e0670 */
[----:B------:R-:W3:Y:S01]  /*10090*/  LDL.LU R238, [R1+0x1f0] ;  /* 0x0001f00001ee7983 */ /* 0x000ee20000300800 */
[----:B------:R-:W-:-:S03]  /*100a0*/  IADD3 R126, P6, R126, R113, RZ ;  /* 0x000000717e7e7210 */ /* 0x000fc60007fde0ff */
[----:B------:R0:W-:Y:S04]  /*100b0*/  STL [R1+0x264], R247 ;  /* 0x000264f701007387 */ /* 0x0001e80000100800 */
[----:B0-----:R-:W3:Y:S01]  /*100c0*/  LDL.LU R247, [R1+0x214] ;  /* 0x0002140001f77983 */ /* 0x001ee20000300800 */
[----:B--2---:R-:W-:Y:S01]  /*100d0*/  IMAD.X R213, R213, 0x1, R112, P1 ;  /* 0x00000001d5d57824 */ /* 0x004fe200008e0670 */
[----:B------:R-:W-:-:S04]  /*100e0*/  IADD3 R121, P1, R121, R113, RZ ;  /* 0x0000007179797210 */ /* 0x000fc80007f3e0ff */
[----:B------:R0:W-:Y:S01]  /*100f0*/  STL [R1+0x25c], R213 ;  /* 0x00025cd501007387 */ /* 0x0001e20000100800 */
[----:B------:R-:W-:-:S03]  /*10100*/  IMAD.X R125, R125, 0x1, R112, P2 ;  /* 0x000000017d7d7824 */ /* 0x000fc600010e0670 */
[----:B0-----:R-:W2:Y:S04]  /*10110*/  LDL.LU R213, [R1+0x1e8] ;  /* 0x0001e80001d57983 */ /* 0x001ea80000300800 */
[----:B------:R-:W-:Y:S01]  /*10120*/  STL [R1+0x238], R126 ;  /* 0x0002387e01007387 */ /* 0x000fe20000100800 */
[----:B----4-:R-:W-:-:S05]  /*10130*/  IADD3 R222, P2, R222, R113, RZ ;  /* 0x00000071dede7210 */ /* 0x010fca0007f5e0ff */
[----:B------:R0:W-:Y:S04]  /*10140*/  STL [R1+0x228], R222 ;  /* 0x000228de01007387 */ /* 0x0001e80000100800 */
[----:B------:R-:W-:Y:S04]  /*10150*/  STL [R1+0x230], R121 ;  /* 0x0002307901007387 */ /* 0x000fe80000100800 */
[----:B0-----:R-:W4:Y:S01]  /*10160*/  LDL.LU R222, [R1+0x20c] ;  /* 0x00020c0001de7983 */ /* 0x001f220000300800 */
[----:B------:R-:W-:-:S03]  /*10170*/  IMAD.X R230, R230, 0x1, R112, P3 ;  /* 0x00000001e6e67824 */ /* 0x000fc600018e0670 */
[----:B------:R-:W-:Y:S04]  /*10180*/  STL [R1+0x254], R125 ;  /* 0x0002547d01007387 */ /* 0x000fe80000100800 */
[----:B------:R0:W-:Y:S04]  /*10190*/  STL [R1+0x24c], R230 ;  /* 0x00024ce601007387 */ /* 0x0001e80000100800 */
[----:B0-----:R-:W4:Y:S04]  /*101a0*/  LDL.LU R230, [R1+0x1e0] ;  /* 0x0001e00001e67983 */ /* 0x001f280000300800 */
[----:B------:R-:W4:Y:S01]  /*101b0*/  LDL.LU R125, [R1+0x204] ;  /* 0x00020400017d7983 */ /* 0x000f220000300800 */
[----:B------:R-:W-:-:S05]  /*101c0*/  IADD3 R158, P3, R158, R113, RZ ;  /* 0x000000719e9e7210 */ /* 0x000fca0007f7e0ff */
[----:B------:R0:W-:Y:S04]  /*101d0*/  STL [R1+0x220], R158 ;  /* 0x0002209e01007387 */ /* 0x0001e80000100800 */
[----:B0-----:R-:W4:Y:S01]  /*101e0*/  LDL.LU R158, [R1+0x1d8] ;  /* 0x0001d800019e7983 */ /* 0x001f220000300800 */
[----:B------:R-:W-:Y:S01]  /*101f0*/  IMAD.X R116, R116, 0x1, R112, P4 ;  /* 0x0000000174747824 */ /* 0x000fe200020e0670 */
[----:B---3--:R-:W-:-:S05]  /*10200*/  IADD3 R229, P4, R229, R113, RZ ;  /* 0x00000071e5e57210 */ /* 0x008fca0007f9e0ff */
[----:B------:R0:W-:Y:S04]  /*10210*/  STL [R1+0x218], R229 ;  /* 0x000218e501007387 */ /* 0x0001e80000100800 */
[----:B------:R-:W-:Y:S01]  /*10220*/  STL [R1+0x244], R116 ;  /* 0x0002447401007387 */ /* 0x000fe20000100800 */
[----:B------:R-:W-:-:S03]  /*10230*/  IMAD.X R120, R120, 0x1, R112, P5 ;  /* 0x0000000178787824 */ /* 0x000fc600028e0670 */
[----:B0-----:R-:W3:Y:S04]  /*10240*/  LDL.LU R229, [R1+0x1fc] ;  /* 0x0001fc0001e57983 */ /* 0x001ee80000300800 */
[----:B------:R0:W-:Y:S04]  /*10250*/  STL [R1+0x23c], R120 ;  /* 0x00023c7801007387 */ /* 0x0001e80000100800 */
[----:B0-----:R-:W3:Y:S01]  /*10260*/  LDL.LU R120, [R1+0x1d0] ;  /* 0x0001d00001787983 */ /* 0x001ee20000300800 */
[----:B------:R-:W-:-:S05]  /*10270*/  IADD3 R115, P5, R115, R113, RZ ;  /* 0x0000007173737210 */ /* 0x000fca0007fbe0ff */
[----:B------:R0:W-:Y:S01]  /*10280*/  STL [R1+0x210], R115 ;  /* 0x0002107301007387 */ /* 0x0001e20000100800 */
[----:B------:R-:W-:-:S03]  /*10290*/  IMAD.X R197, R197, 0x1, R112, P6 ;  /* 0x00000001c5c57824 */ /* 0x000fc600030e0670 */
[----:B0-----:R-:W3:Y:S01]  /*102a0*/  LDL.LU R115, [R1+0x1f4] ;  /* 0x0001f40001737983 */ /* 0x001ee20000300800 */
[----:B------:R-:W-:Y:S01]  /*102b0*/  IADD3 R159, P6, R159, R113, RZ ;  /* 0x000000719f9f7210 */ /* 0x000fe20007fde0ff */
[----:B------:R-:W-:-:S04]  /*102c0*/  IMAD.X R205, R205, 0x1, R112, P1 ;  /* 0x00000001cdcd7824 */ /* 0x000fc800008e0670 */
[----:B------:R0:W-:Y:S01]  /*102d0*/  STL [R1+0x208], R159 ;  /* 0x0002089f01007387 */ /* 0x0001e20000100800 */
[-C--:B------:R-:W-:Y:S01]  /*102e0*/  IADD3 R212, P1, R212, R113.reuse, RZ ;  /* 0x00000071d4d47210 */ /* 0x080fe20007f3e0ff */
[----:B------:R-:W-:Y:S02]  /*102f0*/  IMAD.X R221, R221, 0x1, R112, P2 ;  /* 0x00000001dddd7824 */ /* 0x000fe400010e0670 */
[----:B0-----:R-:W3:Y:S04]  /*10300*/  LDL.LU R159, [R1+0x1c8] ;  /* 0x0001c800019f7983 */ /* 0x001ee80000300800 */
[----:B------:R-:W-:Y:S01]  /*10310*/  STL [R1+0x234], R197 ;  /* 0x000234c501007387 */ /* 0x000fe20000100800 */
[----:B------:R-:W-:-:S03]  /*10320*/  IADD3 R198, P2, R198, R113, RZ ;  /* 0x00000071c6c67210 */ /* 0x000fc60007f5e0ff */
[----:B------:R-:W-:Y:S04]  /*10330*/  STL [R1+0x22c], R205 ;  /* 0x00022ccd01007387 */ /* 0x000fe80000100800 */
[----:B------:R0:W-:Y:S04]  /*10340*/  STL [R1+0x1f8], R198 ;  /* 0x0001f8c601007387 */ /* 0x0001e80000100800 */
[----:B------:R-:W-:Y:S04]  /*10350*/  STL [R1+0x200], R212 ;  /* 0x000200d401007387 */ /* 0x000fe80000100800 */
[----:B0-----:R-:W3:Y:S01]  /*10360*/  LDL.LU R198, [R1+0x1ec] ;  /* 0x0001ec0001c67983 */ /* 0x001ee20000300800 */
[----:B------:R-:W-:-:S03]  /*10370*/  IMAD.X R206, R206, 0x1, R112, P3 ;  /* 0x00000001cece7824 */ /* 0x000fc600018e0670 */
[----:B------:R-:W-:Y:S01]  /*10380*/  STL [R1+0x224], R221 ;  /* 0x000224dd01007387 */ /* 0x000fe20000100800 */
[----:B------:R-:W-:-:S03]  /*10390*/  IADD3 R238, P3, R238, R113, RZ ;  /* 0x00000071eeee7210 */ /* 0x000fc60007f7e0ff */
[----:B------:R0:W-:Y:S04]  /*103a0*/  STL [R1+0x21c], R206 ;  /* 0x00021cce01007387 */ /* 0x0001e80000100800 */
[----:B0-----:R-:W3:Y:S01]  /*103b0*/  LDL.LU R206, [R1+0x1c0] ;  /* 0x0001c00001ce7983 */ /* 0x001ee20000300800 */
[----:B------:R-:W-:-:S03]  /*103c0*/  IMAD.X R247, R247, 0x1, R112, P4 ;  /* 0x00000001f7f77824 */ /* 0x000fc600020e0670 */
[----:B------:R-:W3:Y:S04]  /*103d0*/  LDL.LU R126, [R1+0x1e4] ;  /* 0x0001e400017e7983 */ /* 0x000ee80000300800 */
[----:B------:R0:W-:Y:S04]  /*103e0*/  STL [R1+0x1f0], R238 ;  /* 0x0001f0ee01007387 */ /* 0x0001e80000100800 */
[----:B0-----:R-:W3:Y:S04]  /*103f0*/  LDL.LU R238, [R1+0x1b8] ;  /* 0x0001b80001ee7983 */ /* 0x001ee80000300800 */
[----:B------:R0:W-:Y:S04]  /*10400*/  STL [R1+0x214], R247 ;  /* 0x000214f701007387 */ /* 0x0001e80000100800 */
[----:B------:R-:W3:Y:S04]  /*10410*/  LDL.LU R121, [R1+0x1dc] ;  /* 0x0001dc0001797983 */ /* 0x000ee80000300800 */
[----:B0-----:R-:W3:Y:S01]  /*10420*/  LDL.LU R247, [R1+0x1b0] ;  /* 0x0001b00001f77983 */ /* 0x001ee20000300800 */
[----:B--2---:R-:W-:-:S05]  /*10430*/  IADD3 R213, P4, R213, R113, RZ ;  /* 0x00000071d5d57210 */ /* 0x004fca0007f9e0ff */
[----:B------:R0:W-:Y:S04]  /*10440*/  STL [R1+0x1e8], R213 ;  /* 0x0001e8d501007387 */ /* 0x0001e80000100800 */
[----:B0-----:R-:W2:Y:S01]  /*10450*/  LDL.LU R213, [R1+0x1d4] ;  /* 0x0001d40001d57983 */ /* 0x001ea20000300800 */
[----:B----4-:R-:W-:-:S05]  /*10460*/  IMAD.X R222, R222, 0x1, R112, P5 ;  /* 0x00000001dede7824 */ /* 0x010fca00028e0670 */
[----:B------:R0:W-:Y:S04]  /*10470*/  STL [R1+0x20c], R222 ;  /* 0x00020cde01007387 */ /* 0x0001e80000100800 */
[----:B0-----:R-:W4:Y:S01]  /*10480*/  LDL.LU R222, [R1+0x1a8] ;  /* 0x0001a80001de7983 */ /* 0x001f220000300800 */
[----:B------:R-:W-:Y:S01]  /*10490*/  IADD3 R230, P5, R230, R113, RZ ;  /* 0x00000071e6e67210 */ /* 0x000fe20007fbe0ff */
[----:B------:R-:W-:-:S04]  /*104a0*/  IMAD.X R125, R125, 0x1, R112, P6 ;  /* 0x000000017d7d7824 */ /* 0x000fc800030e0670 */
[----:B------:R0:W-:Y:S04]  /*104b0*/  STL [R1+0x1e0], R230 ;  /* 0x0001e0e601007387 */ /* 0x0001e80000100800 */
[----:B0-----:R-:W4:Y:S04]  /*104c0*/  LDL.LU R230, [R1+0x1cc] ;  /* 0x0001cc0001e67983 */ /* 0x001f280000300800 */
[----:B------:R-:W4:Y:S04]  /*104d0*/  LDL.LU R116, [R1+0x1a0] ;  /* 0x0001a00001747983 */ /* 0x000f280000300800 */
[----:B------:R0:W-:Y:S04]  /*104e0*/  STL [R1+0x204], R125 ;  /* 0x0002047d01007387 */ /* 0x0001e80000100800 */
[----:B0-----:R-:W4:Y:S01]  /*104f0*/  LDL.LU R125, [R1+0x1c4] ;  /* 0x0001c400017d7983 */ /* 0x001f220000300800 */
[----:B------:R-:W-:-:S05]  /*10500*/  IADD3 R158, P6, R158, R113, RZ ;  /* 0x000000719e9e7210 */ /* 0x000fca0007fde0ff */
[----:B------:R0:W-:Y:S04]  /*10510*/  STL [R1+0x1d8], R158 ;  /* 0x0001d89e01007387 */ /* 0x0001e80000100800 */
[----:B0-----:R-:W4:Y:S01]  /*10520*/  LDL.LU R158, [R1+0x198] ;  /* 0x00019800019e7983 */ /* 0x001f220000300800 */
[----:B---3--:R-:W-:Y:S01]  /*10530*/  IMAD.X R229, R229, 0x1, R112, P1 ;  /* 0x00000001e5e57824 */ /* 0x008fe200008e0670 */
[----:B------:R-:W-:-:S05]  /*10540*/  IADD3 R120, P1, R120, R113, RZ ;  /* 0x0000007178787210 */ /* 0x000fca0007f3e0ff */
[----:B------:R0:W-:Y:S04]  /*10550*/  STL [R1+0x1d0], R120 ;  /* 0x0001d07801007387 */ /* 0x0001e80000100800 */
[----:B0-----:R-:W3:Y:S04]  /*10560*/  LDL.LU R120, [R1+0x1bc] ;  /* 0x0001bc0001787983 */ /* 0x001ee80000300800 */
[----:B------:R-:W-:Y:S01]  /*10570*/  STL [R1+0x1fc], R229 ;  /* 0x0001fce501007387 */ /* 0x000fe20000100800 */
[----:B------:R-:W-:-:S03]  /*10580*/  IMAD.X R115, R115, 0x1, R112, P2 ;  /* 0x0000000173737824 */ /* 0x000fc600010e0670 */
[----:B------:R-:W3:Y:S04]  /*10590*/  LDL.LU R197, [R1+0x190] ;  /* 0x0001900001c57983 */ /* 0x000ee80000300800 */
[----:B------:R0:W-:Y:S04]  /*105a0*/  STL [R1+0x1f4], R115 ;  /* 0x0001f47301007387 */ /* 0x0001e80000100800 */
[----:B0-----:R-:W3:Y:S04]  /*105b0*/  LDL.LU R115, [R1+0x1b4] ;  /* 0x0001b40001737983 */ /* 0x001ee80000300800 */
[----:B------:R-:W3:Y:S01]  /*105c0*/  LDL.LU R205, [R1+0x188] ;  /* 0x0001880001cd7983 */ /* 0x000ee20000300800 */
[----:B------:R-:W-:-:S03]  /*105d0*/  IADD3 R159, P2, R159, R113, RZ ;  /* 0x000000719f9f7210 */ /* 0x000fc60007f5e0ff */
[----:B------:R-:W3:Y:S04]  /*105e0*/  LDL.LU R212, [R1+0x1ac] ;  /* 0x0001ac0001d47983 */ /* 0x000ee80000300800 */
[----:B------:R-:W3:Y:S04]  /*105f0*/  LDL.LU R221, [R1+0x180] ;  /* 0x0001800001dd7983 */ /* 0x000ee80000300800 */
[----:B------:R0:W-:Y:S04]  /*10600*/  STL [R1+0x1c8], R159 ;  /* 0x0001c89f01007387 */ /* 0x0001e80000100800 */
[----:B0-----:R-:W3:Y:S01]  /*10610*/  LDL.LU R159, [R1+0x1a4] ;  /* 0x0001a400019f7983 */ /* 0x001ee20000300800 */
[----:B------:R-:W-:-:S05]  /*10620*/  IMAD.X R198, R198, 0x1, R112, P3 ;  /* 0x00000001c6c67824 */ /* 0x000fca00018e0670 */
[----:B------:R0:W-:Y:S04]  /*10630*/  STL [R1+0x1ec], R198 ;  /* 0x0001ecc601007387 */ /* 0x0001e80000100800 */
[----:B0-----:R-:W3:Y:S01]  /*10640*/  LDL.LU R198, [R1+0x178] ;  /* 0x0001780001c67983 */ /* 0x001ee20000300800 */
[----:B------:R-:W-:-:S03]  /*10650*/  IADD3 R206, P3, R206, R113, RZ ;  /* 0x00000071cece7210 */ /* 0x000fc60007f7e0ff */
[----:B------:R-:W3:Y:S01]  /*10660*/  LDL.LU R229, [R1+0x19c] ;  /* 0x00019c0001e57983 */ /* 0x000ee20000300800 */
[----:B------:R-:W-:-:S03]  /*10670*/  IMAD.X R126, R126, 0x1, R112, P4 ;  /* 0x000000017e7e7824 */ /* 0x000fc600020e0670 */
[----:B------:R0:W-:Y:S04]  /*10680*/  STL [R1+0x1c0], R206 ;  /* 0x0001c0ce01007387 */ /* 0x0001e80000100800 */
[----:B0-----:R-:W3:Y:S01]  /*10690*/  LDL.LU R206, [R1+0x170] ;  /* 0x0001700001ce7983 */ /* 0x001ee20000300800 */
[----:B------:R-:W-:-:S05]  /*106a0*/  IADD3 R238, P4, R238, R113, RZ ;  /* 0x00000071eeee7210 */ /* 0x000fca0007f9e0ff */
[----:B------:R0:W-:Y:S01]  /*106b0*/  STL [R1+0x1b8], R238 ;  /* 0x0001b8ee01007387 */ /* 0x0001e20000100800 */
[--C-:B------:R-:W-:Y:S01]  /*106c0*/  IMAD.X R121, R121, 0x1, R112.reuse, P5 ;  /* 0x0000000179797824 */ /* 0x100fe200028e0670 */
[----:B------:R-:W-:Y:S02]  /*106d0*/  IADD3 R247, P5, R247, R113, RZ ;  /* 0x00000071f7f77210 */ /* 0x000fe40007fbe0ff */
[----:B0-----:R-:W3:Y:S04]  /*106e0*/  LDL.LU R238, [R1+0x194] ;  /* 0x0001940001ee7983 */ /* 0x001ee80000300800 */
[----:B------:R-:W-:Y:S04]  /*106f0*/  STL [R1+0x1e4], R126 ;  /* 0x0001e47e01007387 */ /* 0x000fe80000100800 */
[----:B------:R0:W-:Y:S04]  /*10700*/  STL [R1+0x1b0], R247 ;  /* 0x0001b0f701007387 */ /* 0x0001e80000100800 */
[----:B------:R-:W-:Y:S04]  /*10710*/  STL [R1+0x1dc], R121 ;  /* 0x0001dc7901007387 */ /* 0x000fe80000100800 */
[----:B0-----:R-:W3:Y:S01]  /*10720*/  LDL.LU R247, [R1+0x168] ;  /* 0x0001680001f77983 */ /* 0x001ee20000300800 */
[----:B--2---:R-:W-:-:S05]  /*10730*/  IMAD.X R213, R213, 0x1, R112, P6 ;  /* 0x00000001d5d57824 */ /* 0x004fca00030e0670 */
[----:B------:R0:W-:Y:S04]  /*10740*/  STL [R1+0x1d4], R213 ;  /* 0x0001d4d501007387 */ /* 0x0001e80000100800 */
[----:B0-----:R-:W2:Y:S01]  /*10750*/  LDL.LU R213, [R1+0x18c] ;  /* 0x00018c0001d57983 */ /* 0x001ea20000300800 */
[----:B----4-:R-:W-:-:S05]  /*10760*/  IADD3 R222, P6, R222, R113, RZ ;  /* 0x00000071dede7210 */ /* 0x010fca0007fde0ff */
[----:B------:R0:W-:Y:S04]  /*10770*/  STL [R1+0x1a8], R222 ;  /* 0x0001a8de01007387 */ /* 0x0001e80000100800 */
[----:B0-----:R-:W4:Y:S01]  /*10780*/  LDL.LU R222, [R1+0x160] ;  /* 0x0001600001de7983 */ /* 0x001f220000300800 */
[----:B------:R-:W-:Y:S01]  /*10790*/  IMAD.X R230, R230, 0x1, R112, P1 ;  /* 0x00000001e6e67824 */ /* 0x000fe200008e0670 */
[----:B------:R-:W-:-:S04]  /*107a0*/  IADD3 R116, P1, R116, R113, RZ ;  /* 0x0000007174747210 */ /* 0x000fc80007f3e0ff */
[----:B------:R0:W-:Y:S04]  /*107b0*/  STL [R1+0x1cc], R230 ;  /* 0x0001cce601007387 */ /* 0x0001e80000100800 */
[----:B0-----:R-:W4:Y:S01]  /*107c0*/  LDL.LU R230, [R1+0x184] ;  /* 0x0001840001e67983 */ /* 0x001f220000300800 */
[----:B------:R-:W-:-:S05]  /*107d0*/  IMAD.X R125, R125, 0x1, R112, P2 ;  /* 0x000000017d7d7824 */ /* 0x000fca00010e0670 */
[----:B------:R0:W-:Y:S04]  /*107e0*/  STL [R1+0x1c4], R125 ;  /* 0x0001c47d01007387 */ /* 0x0001e80000100800 */
[----:B------:R-:W-:Y:S04]  /*107f0*/  STL [R1+0x1a0], R116 ;  /* 0x0001a07401007387 */ /* 0x000fe80000100800 */
[----:B0-----:R-:W4:Y:S01]  /*10800*/  LDL.LU R125, [R1+0x158] ;  /* 0x00015800017d7983 */ /* 0x001f220000300800 */
[----:B------:R-:W-:-:S05]  /*10810*/  IADD3 R158, P2, R158, R113, RZ ;  /* 0x000000719e9e7210 */ /* 0x000fca0007f5e0ff */
[----:B------:R0:W-:Y:S04]  /*10820*/  STL [R1+0x198], R158 ;  /* 0x0001989e01007387 */ /* 0x0001e80000100800 */
[----:B0-----:R-:W4:Y:S01]  /*10830*/  LDL.LU R158, [R1+0x17c] ;  /* 0x00017c00019e7983 */ /* 0x001f220000300800 */
[----:B---3--:R-:W-:-:S05]  /*10840*/  IMAD.X R120, R120, 0x1, R112, P3 ;  /* 0x0000000178787824 */ /* 0x008fca00018e0670 */
[----:B------:R0:W-:Y:S01]  /*10850*/  STL [R1+0x1bc], R120 ;  /* 0x0001bc7801007387 */ /* 0x0001e20000100800 */
[----:B------:R-:W-:-:S03]  /*10860*/  IADD3 R197, P3, R197, R113, RZ ;  /* 0x00000071c5c57210 */ /* 0x000fc60007f7e0ff */
[----:B0-----:R-:W3:Y:S01]  /*10870*/  LDL.LU R120, [R1+0x150] ;  /* 0x0001500001787983 */ /* 0x001ee20000300800 */
[----:B------:R-:W-:Y:S01]  /*10880*/  IMAD.X R115, R115, 0x1, R112, P4 ;  /* 0x0000000173737824 */ /* 0x000fe200020e0670 */
[----:B------:R-:W-:-:S04]  /*10890*/  IADD3 R205, P4, R205, R113, RZ ;  /* 0x00000071cdcd7210 */ /* 0x000fc80007f9e0ff */
[----:B------:R0:W-:Y:S01]  /*108a0*/  STL [R1+0x1b4], R115 ;  /* 0x0001b47301007387 */ /* 0x0001e20000100800 */
[--C-:B------:R-:W-:Y:S01]  /*108b0*/  IMAD.X R212, R212, 0x1, R112.reuse, P5 ;  /* 0x00000001d4d47824 */ /* 0x100fe200028e0670 */
[----:B------:R-:W-:Y:S02]  /*108c0*/  IADD3 R221, P5, R221, R113, RZ ;  /* 0x00000071dddd7210 */ /* 0x000fe40007fbe0ff */
[----:B0-----:R-:W3:Y:S04]  /*108d0*/  LDL.LU R115, [R1+0x174] ;  /* 0x0001740001737983 */ /* 0x001ee80000300800 */
[----:B------:R-:W-:Y:S01]  /*108e0*/  STL [R1+0x190], R197 ;  /* 0x000190c501007387 */ /* 0x000fe20000100800 */
[----:B------:R-:W-:-:S03]  /*108f0*/  IMAD.X R159, R159, 0x1, R112, P6 ;  /* 0x000000019f9f7824 */ /* 0x000fc600030e0670 */
[----:B------:R-:W-:Y:S04]  /*10900*/  STL [R1+0x188], R205 ;  /* 0x000188cd01007387 */ /* 0x000fe80000100800 */
[----:B------:R0:W-:Y:S04]  /*10910*/  STL [R1+0x1a4], R159 ;  /* 0x0001a49f01007387 */ /* 0x0001e80000100800 */
[----:B------:R-:W-:Y:S04]  /*10920*/  STL [R1+0x1ac], R212 ;  /* 0x0001acd401007387 */ /* 0x000fe80000100800 */
[----:B0-----:R-:W3:Y:S01]  /*10930*/  LDL.LU R159, [R1+0x148] ;  /* 0x00014800019f7983 */ /* 0x001ee20000300800 */
[----:B------:R-:W-:-:S03]  /*10940*/  IADD3 R198, P6, R198, R113, RZ ;  /* 0x00000071c6c67210 */ /* 0x000fc60007fde0ff */
[----:B------:R-:W-:Y:S01]  /*10950*/  STL [R1+0x180], R221 ;  /* 0x000180dd01007387 */ /* 0x000fe20000100800 */
[----:B------:R-:W-:-:S03]  /*10960*/  IMAD.X R229, R229, 0x1, R112, P1 ;  /* 0x00000001e5e57824 */ /* 0x000fc600008e0670 */
[----:B------:R0:W-:Y:S04]  /*10970*/  STL [R1+0x178], R198 ;  /* 0x000178c601007387 */ /* 0x0001e80000100800 */
[----:B0-----:R-:W3:Y:S01]  /*10980*/  LDL.LU R198, [R1+0x16c] ;  /* 0x00016c0001c67983 */ /* 0x001ee20000300800 */
[----:B------:R-:W-:-:S03]  /*10990*/  IADD3 R206, P1, R206, R113, RZ ;  /* 0x00000071cece7210 */ /* 0x000fc60007f3e0ff */
[----:B------:R-:W3:Y:S04]  /*109a0*/  LDL.LU R121, [R1+0x140] ;  /* 0x0001400001797983 */ /* 0x000ee80000300800 */
[----:B------:R0:W-:Y:S04]  /*109b0*/  STL [R1+0x170], R206 ;  /* 0x000170ce01007387 */ /* 0x0001e80000100800 */
[----:B------:R1:W-:Y:S04]  /*109c0*/  STL [R1+0x19c], R229 ;  /* 0x00019ce501007387 */ /* 0x0003e80000100800 */
[----:B0-----:R-:W3:Y:S01]  /*109d0*/  LDL.LU R206, [R1+0x164] ;  /* 0x0001640001ce7983 */ /* 0x001ee20000300800 */
[----:B------:R-:W-:-:S03]  /*109e0*/  IMAD.X R238, R238, 0x1, R112, P2 ;  /* 0x00000001eeee7824 */ /* 0x000fc600010e0670 */
[----:B------:R-:W3:Y:S04]  /*109f0*/  LDL.LU R212, [R1+0x138] ;  /* 0x0001380001d47983 */ /* 0x000ee80000300800 */
[----:B------:R-:W3:Y:S04]  /*10a00*/  LDL.LU R221, [R1+0x15c] ;  /* 0x00015c0001dd7983 */ /* 0x000ee80000300800 */
[----:B-1----:R-:W3:Y:S04]  /*10a10*/  LDL.LU R229, [R1+0x130] ;  /* 0x0001300001e57983 */ /* 0x002ee80000300800 */
[----:B------:R0:W-:Y:S01]  /*10a20*/  STL [R1+0x194], R238 ;  /* 0x000194ee01007387 */ /* 0x0001e20000100800 */
[----:B------:R-:W-:-:S03]  /*10a30*/  IADD3 R247, P2, R247, R113, RZ ;  /* 0x00000071f7f77210 */ /* 0x000fc60007f5e0ff */
[----:B0-----:R-:W3:Y:S01]  /*10a40*/  LDL.LU R238, [R1+0x154] ;  /* 0x0001540001ee7983 */ /* 0x001ee20000300800 */
[----:B--2---:R-:W-:-:S05]  /*10a50*/  IMAD.X R213, R213, 0x1, R112, P3 ;  /* 0x00000001d5d57824 */ /* 0x004fca00018e0670 */
[----:B------:R0:W-:Y:S04]  /*10a60*/  STL [R1+0x18c], R213 ;  /* 0x00018cd501007387 */ /* 0x0001e80000100800 */
[----:B------:R-:W-:Y:S04]  /*10a70*/  STL [R1+0x168], R247 ;  /* 0x000168f701007387 */ /* 0x000fe80000100800 */
[----:B0-----:R-:W2:Y:S01]  /*10a80*/  LDL.LU R213, [R1+0x128] ;  /* 0x0001280001d57983 */ /* 0x001ea20000300800 */
[----:B----4-:R-:W-:-:S05]  /*10a90*/  IADD3 R222, P3, R222, R113, RZ ;  /* 0x00000071dede7210 */ /* 0x010fca0007f7e0ff */
[----:B------:R0:W-:Y:S04]  /*10aa0*/  STL [R1+0x160], R222 ;  /* 0x000160de01007387 */ /* 0x0001e80000100800 */
[----:B0-----:R-:W4:Y:S01]  /*10ab0*/  LDL.LU R222, [R1+0x14c] ;  /* 0x00014c0001de7983 */ /* 0x001f220000300800 */
[----:B------:R-:W-:-:S05]  /*10ac0*/  IMAD.X R230, R230, 0x1, R112, P4 ;  /* 0x00000001e6e67824 */ /* 0x000fca00020e0670 */
[----:B------:R0:W-:Y:S04]  /*10ad0*/  STL [R1+0x184], R230 ;  /* 0x000184e601007387 */ /* 0x0001e80000100800 */
[----:B0-----:R-:W4:Y:S01]  /*10ae0*/  LDL.LU R230, [R1+0x120] ;  /* 0x0001200001e67983 */ /* 0x001f220000300800 */
[----:B------:R-:W-:Y:S01]  /*10af0*/  IADD3 R125, P4, R125, R113, RZ ;  /* 0x000000717d7d7210 */ /* 0x000fe20007f9e0ff */
[----:B------:R-:W-:-:S05]  /*10b00*/  IMAD.X R158, R158, 0x1, R112, P5 ;  /* 0x000000019e9e7824 */ /* 0x000fca00028e0670 */
[----:B------:R0:W-:Y:S04]  /*10b10*/  STL [R1+0x17c], R158 ;  /* 0x00017c9e01007387 */ /* 0x0001e80000100800 */
[----:B0-----:R-:W4:Y:S04]  /*10b20*/  LDL.LU R158, [R1+0x144] ;  /* 0x00014400019e7983 */ /* 0x001f280000300800 */
[----:B------:R0:W-:Y:S04]  /*10b30*/  STL [R1+0x158], R125 ;  /* 0x0001587d01007387 */ /* 0x0001e80000100800 */
[----:B------:R-:W4:Y:S04]  /*10b40*/  LDL.LU R116, [R1+0x118] ;  /* 0x0001180001747983 */ /* 0x000f280000300800 */
[----:B------:R-:W4:Y:S01]  /*10b50*/  LDL.LU R247, [R1+0x13c] ;  /* 0x00013c0001f77983 */ /* 0x000f220000300800 */
[----:B---3--:R-:W-:-:S05]  /*10b60*/  IADD3 R120, P5, R120, R113, RZ ;  /* 0x0000007178787210 */ /* 0x008fca0007fbe0ff */
[----:B------:R1:W-:Y:S04]  /*10b70*/  STL [R1+0x150], R120 ;  /* 0x0001507801007387 */ /* 0x0003e80000100800 */
[----:B------:R-:W3:Y:S04]  /*10b80*/  LDL.LU R197, [R1+0x110] ;  /* 0x0001100001c57983 */ /* 0x000ee80000300800 */
[----:B------:R-:W3:Y:S04]  /*10b90*/  LDL.LU R205, [R1+0x134] ;  /* 0x0001340001cd7983 */ /* 0x000ee80000300800 */
[----:B0-----:R-:W3:Y:S01]  /*10ba0*/  LDL.LU R125, [R1+0x108] ;  /* 0x00010800017d7983 */ /* 0x001ee20000300800 */
[----:B------:R-:W-:-:S05]  /*10bb0*/  IMAD.X R115, R115, 0x1, R112, P6 ;  /* 0x0000000173737824 */ /* 0x000fca00030e0670 */
[----:B------:R-:W-:Y:S04]  /*10bc0*/  STL [R1+0x174], R115 ;  /* 0x0001747301007387 */ /* 0x000fe80000100800 */
[----:B-1----:R-:W3:Y:S01]  /*10bd0*/  LDL.LU R120, [R1+0x12c] ;  /* 0x00012c0001787983 */ /* 0x002ee20000300800 */
[----:B------:R-:W-:-:S05]  /*10be0*/  IADD3 R159, P6, R159, R113, RZ ;  /* 0x000000719f9f7210 */ /* 0x000fca0007fde0ff */
[----:B------:R0:W-:Y:S04]  /*10bf0*/  STL [R1+0x148], R159 ;  /* 0x0001489f01007387 */ /* 0x0001e80000100800 */
[----:B0-----:R-:W3:Y:S04]  /*10c00*/  LDL.LU R159, [R1+0x100] ;  /* 0x00010000019f7983 */ /* 0x001ee80000300800 */
[----:B------:R-:W3:Y:S01]  /*10c10*/  LDL.LU R115, [R1+0x124] ;  /* 0x0001240001737983 */ /* 0x000ee20000300800 */
[----:B------:R-:W-:Y:S01]  /*10c20*/  IMAD.X R198, R198, 0x1, R112, P1 ;  /* 0x00000001c6c67824 */ /* 0x000fe200008e0670 */
[----:B------:R-:W-:-:S04]  /*10c30*/  IADD3 R121, P1, R121, R113, RZ ;  /* 0x0000007179797210 */ /* 0x000fc80007f3e0ff */
[----:B------:R0:W-:Y:S04]  /*10c40*/  STL [R1+0x16c], R198 ;  /* 0x00016cc601007387 */ /* 0x0001e80000100800 */
[----:B0-----:R-:W3:Y:S01]  /*10c50*/  LDL.LU R198, [R1+0xf8] ;  /* 0x0000f80001c67983 */ /* 0x001ee20000300800 */
[----:B------:R-:W-:Y:S01]  /*10c60*/  IMAD.X R206, R206, 0x1, R112, P2 ;  /* 0x00000001cece7824 */ /* 0x000fe200010e0670 */
[----:B------:R-:W-:-:S04]  /*10c70*/  IADD3 R212, P2, R212, R113, RZ ;  /* 0x00000071d4d47210 */ /* 0x000fc80007f5e0ff */
[----:B------:R0:W-:Y:S01]  /*10c80*/  STL [R1+0x164], R206 ;  /* 0x000164ce01007387 */ /* 0x0001e20000100800 */
[--C-:B------:R-:W-:Y:S01]  /*10c90*/  IMAD.X R221, R221, 0x1, R112.reuse, P3 ;  /* 0x00000001dddd7824 */ /* 0x100fe200018e0670 */
[----:B------:R-:W-:Y:S02]  /*10ca0*/  IADD3 R229, P3, R229, R113, RZ ;  /* 0x00000071e5e57210 */ /* 0x000fe40007f7e0ff */
[----:B0-----:R-:W3:Y:S04]  /*10cb0*/  LDL.LU R206, [R1+0x11c] ;  /* 0x00011c0001ce7983 */ /* 0x001ee80000300800 */
[----:B------:R-:W-:Y:S04]  /*10cc0*/  STL [R1+0x140], R121 ;  /* 0x0001407901007387 */ /* 0x000fe80000100800 */
[----:B------:R0:W-:Y:S01]  /*10cd0*/  STL [R1+0x138], R212 ;  /* 0x000138d401007387 */ /* 0x0001e20000100800 */
[----:B------:R-:W-:-:S03]  /*10ce0*/  IMAD.X R238, R238, 0x1, R112, P4 ;  /* 0x00000001eeee7824 */ /* 0x000fc600020e0670 */
[----:B0-----:R-:W3:Y:S04]  /*10cf0*/  LDL.LU R212, [R1+0x114] ;  /* 0x0001140001d47983 */ /* 0x001ee80000300800 */
[----:B------:R0:W-:Y:S04]  /*10d00*/  STL [R1+0x15c], R221 ;  /* 0x00015cdd01007387 */ /* 0x0001e80000100800 */
[----:B0-----:R-:W3:Y:S04]  /*10d10*/  LDL.LU R221, [R1+0x10c] ;  /* 0x00010c0001dd7983 */ /* 0x001ee80000300800 */
[----:B------:R0:W-:Y:S04]  /*10d20*/  STL [R1+0x130], R229 ;  /* 0x000130e501007387 */ /* 0x0001e80000100800 */
[----:B0-----:R-:W3:Y:S04]  /*10d30*/  LDL.LU R229, [R1+0x104] ;  /* 0x0001040001e57983 */ /* 0x001ee80000300800 */
[----:B------:R-:W-:Y:S01]  /*10d40*/  STL [R1+0x154], R238 ;  /* 0x000154ee01007387 */ /* 0x000fe20000100800 */
[----:B--2---:R-:W-:-:S05]  /*10d50*/  IADD3 R213, P4, R213, R113, RZ ;  /* 0x00000071d5d57210 */ /* 0x004fca0007f9e0ff */
[----:B------:R0:W-:Y:S04]  /*10d60*/  STL [R1+0x128], R213 ;  /* 0x000128d501007387 */ /* 0x0001e80000100800 */
[----:B0-----:R-:W2:Y:S01]  /*10d70*/  LDL.LU R213, [R1+0xd8] ;  /* 0x0000d80001d57983 */ /* 0x001ea20000300800 */
[----:B----4-:R-:W-:-:S05]  /*10d80*/  IMAD.X R222, R222, 0x1, R112, P5 ;  /* 0x00000001dede7824 */ /* 0x010fca00028e0670 */
[----:B------:R0:W-:Y:S04]  /*10d90*/  STL [R1+0x14c], R222 ;  /* 0x00014cde01007387 */ /* 0x0001e80000100800 */
[----:B0-----:R-:W4:Y:S04]  /*10da0*/  LDL.LU R222, [R1+0xfc] ;  /* 0x0000fc0001de7983 */ /* 0x001f280000300800 */
[----:B------:R-:W4:Y:S01]  /*10db0*/  LDL.LU R238, [R1+0xd0] ;  /* 0x0000d00001ee7983 */ /* 0x000f220000300800 */
[----:B------:R-:W-:-:S05]  /*10dc0*/  IADD3 R230, P5, R230, R113, RZ ;  /* 0x00000071e6e67210 */ /* 0x000fca0007fbe0ff */
[----:B------:R0:W-:Y:S04]  /*10dd0*/  STL [R1+0x120], R230 ;  /* 0x000120e601007387 */ /* 0x0001e80000100800 */
[----:B0-----:R-:W4:Y:S01]  /*10de0*/  LDL.LU R230, [R1+0xf4] ;  /* 0x0000f40001e67983 */ /* 0x001f220000300800 */
[----:B------:R-:W-:-:S05]  /*10df0*/  IMAD.X R158, R158, 0x1, R112, P6 ;  /* 0x000000019e9e7824 */ /* 0x000fca00030e0670 */
[----:B------:R0:W-:Y:S01]  /*10e00*/  STL [R1+0x144], R158 ;  /* 0x0001449e01007387 */ /* 0x0001e20000100800 */
[----:B------:R-:W-:-:S03]  /*10e10*/  IMAD.X R247, R247, 0x1, R112, P1 ;  /* 0x00000001f7f77824 */ /* 0x000fc600008e0670 */
[----:B0-----:R-:W4:Y:S04]  /*10e20*/  LDL.LU R158, [R1+0xc8] ;  /* 0x0000c800019e7983 */ /* 0x001f280000300800 */
[----:B------:R0:W-:Y:S04]  /*10e30*/  STL [R1+0x13c], R247 ;  /* 0x00013cf701007387 */ /* 0x0001e80000100800 */
[----:B0-----:R-:W4:Y:S01]  /*10e40*/  LDL.LU R247, [R1+0xc0] ;  /* 0x0000c00001f77983 */ /* 0x001f220000300800 */
[----:B------:R-:W-:Y:S01]  /*10e50*/  IADD3 R116, P6, R116, UR5, RZ ;  /* 0x0000000574747c10 */ /* 0x000fe2000ffde0ff */
[----:B---3--:R-:W-:Y:S01]  /*10e60*/  IMAD.X R205, R205, 0x1, R112, P2 ;  /* 0x00000001cdcd7824 */ /* 0x008fe200010e0670 */
[----:B------:R-:W-:-:S02]  /*10e70*/  IADD3 R197, P1, R197, UR5, RZ ;  /* 0x00000005c5c57c10 */ /* 0x000fc4000ff3e0ff */
[----:B------:R-:W-:Y:S01]  /*10e80*/  IADD3 R125, P2, R125, UR5, RZ ;  /* 0x000000057d7d7c10 */ /* 0x000fe2000ff5e0ff */
[----:B------:R-:W-:Y:S04]  /*10e90*/  STL [R1+0x118], R116 ;  /* 0x0001187401007387 */ /* 0x000fe80000100800 */
[----:B------:R-:W-:Y:S04]  /*10ea0*/  STL [R1+0x110], R197 ;  /* 0x000110c501007387 */ /* 0x000fe80000100800 */
[----:B------:R0:W-:Y:S01]  /*10eb0*/  STL [R1+0x108], R125 ;  /* 0x0001087d01007387 */ /* 0x0001e20000100800 */
[----:B------:R-:W-:-:S03]  /*10ec0*/  IMAD.X R120, R120, 0x1, R112, P3 ;  /* 0x0000000178787824 */ /* 0x000fc600018e0670 */
[----:B------:R-:W-:Y:S04]  /*10ed0*/  STL [R1+0x134], R205 ;  /* 0x000134cd01007387 */ /* 0x000fe80000100800 */
[----:B0-----:R-:W3:Y:S01]  /*10ee0*/  LDL.LU R125, [R1+0xd4] ;  /* 0x0000d400017d7983 */ /* 0x001ee20000300800 */
[----:B------:R-:W-:Y:S01]  /*10ef0*/  IADD3 R159, P3, R159, UR5, RZ ;  /* 0x000000059f9f7c10 */ /* 0x000fe2000ff7e0ff */
[----:B------:R-:W-:-:S04]  /*10f00*/  IMAD.X R115, R115, 0x1, R112, P4 ;  /* 0x0000000173737824 */ /* 0x000fc800020e0670 */
[----:B------:R0:W-:Y:S04]  /*10f10*/  STL [R1+0x100], R159 ;  /* 0x0001009f01007387 */ /* 0x0001e80000100800 */
[----:B------:R1:W-:Y:S04]  /*10f20*/  STL [R1+0x12c], R120 ;  /* 0x00012c7801007387 */ /* 0x0003e80000100800 */
[----:B0-----:R-:W3:Y:S04]  /*10f30*/  LDL.LU R159, [R1+0xcc] ;  /* 0x0000cc00019f7983 */ /* 0x001ee80000300800 */
[----:B-1----:R-:W3:Y:S01]  /*10f40*/  LDL.LU R120, [R1+0xc4] ;  /* 0x0000c40001787983 */ /* 0x002ee20000300800 */
[----:B------:R-:W-:-:S03]  /*10f50*/  IADD3 R198, P4, R198, UR5, RZ ;  /* 0x00000005c6c67c10 */ /* 0x000fc6000ff9e0ff */
[----:B------:R0:W-:Y:S04]  /*10f60*/  STL [R1+0x124], R115 ;  /* 0x0001247301007387 */ /* 0x0001e80000100800 */
[----:B0-----:R-:W3:Y:S01]  /*10f70*/  LDL.LU R115, [R1+0x98] ;  /* 0x0000980001737983 */ /* 0x001ee20000300800 */
[----:B------:R-:W-:Y:S01]  /*10f80*/  IMAD.X R206, R206, 0x1, R112, P5 ;  /* 0x00000001cece7824 */ /* 0x000fe200028e0670 */
[----:B------:R-:W-:Y:S02]  /*10f90*/  IADD3 R233, P5, R233, UR5, RZ ;  /* 0x00000005e9e97c10 */ /* 0x000fe4000ffbe0ff */
[----:B------:R0:W-:Y:S04]  /*10fa0*/  STL [R1+0xf8], R198 ;  /* 0x0000f8c601007387 */ /* 0x0001e80000100800 */
[----:B0-----:R-:W3:Y:S04]  /*10fb0*/  LDL.LU R198, [R1+0x90] ;  /* 0x0000900001c67983 */ /* 0x001ee80000300800 */
[----:B------:R0:W-:Y:S01]  /*10fc0*/  STL [R1+0xf0], R233 ;  /* 0x0000f0e901007387 */ /* 0x0001e20000100800 */
[----:B------:R-:W-:-:S02]  /*10fd0*/  IADD3.X R212, R212, UR60, RZ, P6, !PT ;  /* 0x0000003cd4d47c10 */ /* 0x000fc4000b7fe4ff */
[----:B------:R-:W-:Y:S01]  /*10fe0*/  IADD3 R231, P6, R231, UR5, RZ ;  /* 0x00000005e7e77c10 */ /* 0x000fe2000ffde0ff */
[----:B------:R1:W-:Y:S04]  /*10ff0*/  STL [R1+0x11c], R206 ;  /* 0x00011cce01007387 */ /* 0x0003e80000100800 */
[----:B0-----:R-:W3:Y:S04]  /*11000*/  LDL.LU R233, [R1+0x614] ;  /* 0x0006140001e97983 */ /* 0x001ee80000300800 */
[----:B-1----:R-:W3:Y:S01]  /*11010*/  LDL.LU R206, [R1+0x88] ;  /* 0x0000880001ce7983 */ /* 0x002ee20000300800 */
[----:B------:R-:W-:-:S02]  /*11020*/  IADD3.X R221, R221, UR60, RZ, P1, !PT ;  /* 0x0000003cdddd7c10 */ /* 0x000fc40008ffe4ff */
[----:B------:R-:W-:Y:S01]  /*11030*/  IADD3 R241, P1, R241, UR5, RZ ;  /* 0x00000005f1f17c10 */ /* 0x000fe2000ff3e0ff */
[----:B------:R0:W-:Y:S04]  /*11040*/  STL [R1+0xe8], R231 ;  /* 0x0000e8e701007387 */ /* 0x0001e80000100800 */
[----:B0-----:R-:W3:Y:S01]  /*11050*/  LDL.LU R231, [R1+0x610] ;  /* 0x0006100001e77983 */ /* 0x001ee20000300800 */
[----:B------:R-:W-:-:S03]  /*11060*/  IADD3.X R229, R229, UR60, RZ, P2, !PT ;  /* 0x0000003ce5e57c10 */ /* 0x000fc600097fe4ff */
[----:B------:R-:W-:Y:S04]  /*11070*/  STL [R1+0x114], R212 ;  /* 0x000114d401007387 */ /* 0x000fe80000100800 */
[----:B------:R0:W-:Y:S01]  /*11080*/  STL [R1+0xe0], R241 ;  /* 0x0000e0f101007387 */ /* 0x0001e20000100800 */
[----:B------:R-:W-:-:S03]  /*11090*/  IADD3.X R204, R204, UR60, RZ, P5, !PT ;  /* 0x0000003ccccc7c10 */ /* 0x000fc6000affe4ff */
[----:B0-----:R-:W3:Y:S04]  /*110a0*/  LDL.LU R241, [R1+0x60c] ;  /* 0x00060c0001f17983 */ /* 0x001ee80000300800 */
[----:B------:R-:W-:Y:S01]  /*110b0*/  STL [R1+0x10c], R221 ;  /* 0x00010cdd01007387 */ /* 0x000fe20000100800 */
[----:B--2---:R-:W-:-:S05]  /*110c0*/  IADD3 R213, P2, R213, UR5, RZ ;  /* 0x00000005d5d57c10 */ /* 0x004fca000ff5e0ff */
[----:B------:R0:W-:Y:S01]  /*110d0*/  STL [R1+0xd8], R213 ;  /* 0x0000d8d501007387 */ /* 0x0001e20000100800 */
[----:B------:R-:W-:-:S03]  /*110e0*/  IADD3.X R193, R193, UR60, RZ, P6, !PT ;  /* 0x0000003cc1c17c10 */ /* 0x000fc6000b7fe4ff */
[----:B0-----:R-:W2:Y:S04]  /*110f0*/  LDL.LU R213, [R1+0x94] ;  /* 0x0000940001d57983 */ /* 0x001ea80000300800 */
[----:B------:R-:W-:Y:S01]  /*11100*/  STL [R1+0x104], R229 ;  /* 0x000104e501007387 */ /* 0x000fe20000100800 */
[----:B----4-:R-:W-:Y:S02]  /*11110*/  IADD3.X R222, R222, UR60, RZ, P3, !PT ;  /* 0x0000003cdede7c10 */ /* 0x010fe40009ffe4ff */
[----:B------:R-:W-:-:S03]  /*11120*/  IADD3 R238, P3, R238, UR5, RZ ;  /* 0x00000005eeee7c10 */ /* 0x000fc6000ff7e0ff */
[----:B------:R0:W-:Y:S01]  /*11130*/  STL [R1+0xfc], R222 ;  /* 0x0000fcde01007387 */ /* 0x0001e20000100800 */
[----:B------:R-:W-:-:S03]  /*11140*/  IADD3 R103, P6, R103, UR5, RZ ;  /* 0x0000000567677c10 */ /* 0x000fc6000ffde0ff */
[----:B0-----:R-:W4:Y:S01]  /*11150*/  LDL.LU R222, [R1+0x8c] ;  /* 0x00008c0001de7983 */ /* 0x001f220000300800 */
[----:B------:R-:W-:-:S05]  /*11160*/  IADD3.X R230, R230, UR60, RZ, P4, !PT ;  /* 0x0000003ce6e67c10 */ /* 0x000fca000a7fe4ff */
[----:B------:R0:W-:Y:S01]  /*11170*/  STL [R1+0xf4], R230 ;  /* 0x0000f4e601007387 */ /* 0x0001e20000100800 */
[----:B------:R-:W-:-:S03]  /*11180*/  IADD3.X R13, R13, UR60, RZ, P1, !PT ;  /* 0x0000003c0d0d7c10 */ /* 0x000fc60008ffe4ff */
[----:B0-----:R-:W4:Y:S04]  /*11190*/  LDL.LU R230, [R1+0x58] ;  /* 0x0000580001e67983 */ /* 0x001f280000300800 */
[----:B------:R-:W-:Y:S01]  /*111a0*/  STL [R1+0xd0], R238 ;  /* 0x0000d0ee01007387 */ /* 0x000fe20000100800 */
[----:B------:R-:W-:-:S05]  /*111b0*/  IADD3 R158, P4, R158, UR5, RZ ;  /* 0x000000059e9e7c10 */ /* 0x000fca000ff9e0ff */
[----:B------:R0:W-:Y:S01]  /*111c0*/  STL [R1+0xc8], R158 ;  /* 0x0000c89e01007387 */ /* 0x0001e20000100800 */
[----:B------:R-:W-:-:S03]  /*111d0*/  IADD3 R247, P5, R247, UR5, RZ ;  /* 0x00000005f7f77c10 */ /* 0x000fc6000ffbe0ff */
[----:B0-----:R-:W4:Y:S04]  /*111e0*/  LDL.LU R158, [R1+0x44] ;  /* 0x00004400019e7983 */ /* 0x001f280000300800 */
[----:B------:R0:W-:Y:S04]  /*111f0*/  STL [R1+0xec], R204 ;  /* 0x0000eccc01007387 */ /* 0x0001e80000100800 */
[----:B0-----:R-:W4:Y:S04]  /*11200*/  LDL.LU R204, [R1+0x608] ;  /* 0x0006080001cc7983 */ /* 0x001f280000300800 */
[----:B------:R0:W-:Y:S04]  /*11210*/  STL [R1+0xe4], R193 ;  /* 0x0000e4c101007387 */ /* 0x0001e80000100800 */
[----:B0-----:R-:W2:Y:S04]  /*11220*/  LDL.LU R193, [R1+0x604] ;  /* 0x0006040001c17983 */ /* 0x001ea80000300800 */
[----:B------:R-:W-:Y:S04]  /*11230*/  STL [R1+0xc0], R247 ;  /* 0x0000c0f701007387 */ /* 0x000fe80000100800 */
[----:B------:R0:W-:Y:S04]  /*11240*/  STL [R1+0xb8], R103 ;  /* 0x0000b86701007387 */ /* 0x0001e80000100800 */
[----:B0-----:R-:W4:Y:S04]  /*11250*/  LDL.LU R103, [R1+0x600] ;  /* 0x0006000001677983 */ /* 0x001f280000300800 */
[----:B------:R0:W-:Y:S04]  /*11260*/  STL [R1+0xdc], R13 ;  /* 0x0000dc0d01007387 */ /* 0x0001e80000100800 */
[----:B0-----:R-:W4:Y:S01]  /*11270*/  LDL.LU R13, [R1+0x5fc] ;  /* 0x0005fc00010d7983 */ /* 0x001f220000300800 */
[----:B------:R-:W-:-:S02]  /*11280*/  IADD3 R94, P1, R94, UR5, RZ ;  /* 0x000000055e5e7c10 */ /* 0x000fc4000ff3e0ff */
[----:B---3--:R-:W-:Y:S02]  /*11290*/  IADD3.X R125, R125, UR60, RZ, P2, !PT ;  /* 0x0000003c7d7d7c10 */ /* 0x008fe400097fe4ff */
[----:B------:R-:W-:Y:S01]  /*112a0*/  IADD3 R4, P2, R4, UR5, RZ ;  /* 0x0000000504047c10 */ /* 0x000fe2000ff5e0ff */
[----:B------:R0:W-:Y:S01]  /*112b0*/  STL [R1+0xb0], R94 ;  /* 0x0000b05e01007387 */ /* 0x0001e20000100800 */
[----:B------:R-:W-:Y:S02]  /*112c0*/  IADD3.X R159, R159, UR60, RZ, P3, !PT ;  /* 0x0000003c9f9f7c10 */ /* 0x000fe40009ffe4ff */
[----:B------:R-:W-:Y:S02]  /*112d0*/  IADD3 R102, P3, R102, UR5, RZ ;  /* 0x0000000566667c10 */ /* 0x000fe4000ff7e0ff */
[----:B------:R-:W-:Y:S01]  /*112e0*/  IADD3.X R120, R120, UR60, RZ, P4, !PT ;  /* 0x0000003c78787c10 */ /* 0x000fe2000a7fe4ff */
[----:B0-----:R-:W3:Y:S04]  /*112f0*/  LDL.LU R94, [R1+0x5f8] ;  /* 0x0005f800015e7983 */ /* 0x001ee80000300800 */
[----:B------:R0:W-:Y:S01]  /*11300*/  STL [R1+0xa8], R4 ;  /* 0x0000a80401007387 */ /* 0x0001e20000100800 */
[----:B------:R-:W-:-:S02]  /*11310*/  IADD3.X R2, R2, UR60, RZ, P6, !PT ;  /* 0x0000003c02027c10 */ /* 0x000fc4000b7fe4ff */
[----:B------:R-:W-:Y:S01]  /*11320*/  IADD3 R115, P4, R115, UR5, RZ ;  /* 0x0000000573737c10 */ /* 0x000fe2000ff9e0ff */
[----:B0-----:R-:W3:Y:S04]  /*11330*/  LDL.LU R4, [R1+0x5f4] ;  /* 0x0005f40001047983 */ /* 0x001ee80000300800 */
[----:B------:R-:W-:Y:S04]  /*11340*/  STL [R1+0xd4], R125 ;  /* 0x0000d47d01007387 */ /* 0x000fe80000100800 */
[----:B------:R0:W-:Y:S01]  /*11350*/  STL [R1+0xcc], R159 ;  /* 0x0000cc9f01007387 */ /* 0x0001e20000100800 */
[----:B------:R-:W-:-:S03]  /*11360*/  IADD3.X R196, R196, UR60, RZ, P1, !PT ;  /* 0x0000003cc4c47c10 */ /* 0x000fc60008ffe4ff */
[----:B0-----:R-:W3:Y:S04]  /*11370*/  LDL.LU R159, [R1+0x48] ;  /* 0x00004800019f7983 */ /* 0x001ee80000300800 */
[----:B------:R0:W-:Y:S01]  /*11380*/  STL [R1+0xa0], R102 ;  /* 0x0000a06601007387 */ /* 0x0001e20000100800 */
[----:B------:R-:W-:-:S03]  /*11390*/  IADD3.X R239, R239, UR60, RZ, P2, !PT ;  /* 0x0000003cefef7c10 */ /* 0x000fc600097fe4ff */
[----:B0-----:R-:W3:Y:S01]  /*113a0*/  LDL.LU R102, [R1+0x5f0] ;  /* 0x0005f00001667983 */ /* 0x001ee20000300800 */
[----:B------:R-:W-:Y:S02]  /*113b0*/  IADD3 R206, P6, R206, UR5, RZ ;  /* 0x00000005cece7c10 */ /* 0x000fe4000ffde0ff */
[----:B------:R-:W-:Y:S02]  /*113c0*/  IADD3 R234, P2, R234, UR5, RZ ;  /* 0x00000005eaea7c10 */ /* 0x000fe4000ff5e0ff */
[----:B------:R-:W-:Y:S02]  /*113d0*/  IADD3.X R203, R203, UR60, RZ, P3, !PT ;  /* 0x0000003ccbcb7c10 */ /* 0x000fe40009ffe4ff */
[----:B------:R-:W-:Y:S02]  /*113e0*/  IADD3 R5, P3, R5, UR5, RZ ;  /* 0x0000000505057c10 */ /* 0x000fe4000ff7e0ff */
[----:B--2---:R-:W-:Y:S02]  /*113f0*/  IADD3 R193, P1, R193, UR5, RZ ;  /* 0x00000005c1c17c10 */ /* 0x004fe4000ff3e0ff */
[----:B----4-:R-:W-:-:S02]  /*11400*/  IADD3.X R13, R13, UR60, RZ, P5, !PT ;  /* 0x0000003c0d0d7c10 */ /* 0x010fc4000affe4ff */
[----:B------:R-:W-:-:S03]  /*11410*/  IADD3 R198, P5, R198, UR5, RZ ;  /* 0x00000005c6c67c10 */ /* 0x000fc6000ffbe0ff */
[----:B------:R0:W-:Y:S04]  /*11420*/  STL [R1+0xbc], R13 ;  /* 0x0000bc0d01007387 */ /* 0x0001e80000100800 */
[----:B------:R-:W-:Y:S04]  /*11430*/  STL [R1+0xc4], R120 ;  /* 0x0000c47801007387 */ /* 0x000fe80000100800 */
[----:B0-----:R-:W2:Y:S04]  /*11440*/  LDL.LU R13, [R1+0x5ec] ;  /* 0x0005ec00010d7983 */ /* 0x001ea80000300800 */
[----:B------:R-:W-:Y:S04]  /*11450*/  STL [R1+0x98], R115 ;  /* 0x0000987301007387 */ /* 0x000fe80000100800 */
[----:B------:R0:W-:Y:S04]  /*11460*/  STL [R1+0xb4], R2 ;  /* 0x0000b40201007387 */ /* 0x0001e80000100800 */
[----:B0-----:R0:W5:Y:S04]  /*11470*/  LDL.LU R2, [R1+0x5e8] ;  /* 0x0005e80001027983 */ /* 0x0011680000300800 */
[----:B------:R-:W-:Y:S04]  /*11480*/  STL [R1+0x90], R198 ;  /* 0x000090c601007387 */ /* 0x000fe80000100800 */
[----:B------:R1:W-:Y:S04]  /*11490*/  STL [R1+0xac], R196 ;  /* 0x0000acc401007387 */ /* 0x0003e80000100800 */
[----:B-1----:R-:W4:Y:S04]  /*114a0*/  LDL.LU R196, [R1+0x5e4] ;  /* 0x0005e40001c47983 */ /* 0x002f280000300800 */
[----:B------:R-:W-:Y:S04]  /*114b0*/  STL [R1+0x88], R206 ;  /* 0x000088ce01007387 */ /* 0x000fe80000100800 */
[----:B------:R1:W-:Y:S04]  /*114c0*/  STL [R1+0x80], R193 ;  /* 0x000080c101007387 */ /* 0x0003e80000100800 */
[----:B-1----:R-:W2:Y:S04]  /*114d0*/  LDL.LU R193, [R1+0x5e0] ;  /* 0x0005e00001c17983 */ /* 0x002ea80000300800 */
[----:B------:R1:W-:Y:S04]  /*114e0*/  STL [R1+0xa4], R239 ;  /* 0x0000a4ef01007387 */ /* 0x0003e80000100800 */
[----:B-1----:R-:W4:Y:S04]  /*114f0*/  LDL.LU R239, [R1+0x5dc] ;  /* 0x0005dc0001ef7983 */ /* 0x002f280000300800 */
[----:B------:R1:W-:Y:S04]  /*11500*/  STL [R1+0x78], R234 ;  /* 0x000078ea01007387 */ /* 0x0003e80000100800 */
[----:B-1----:R-:W2:Y:S04]  /*11510*/  LDL.LU R234, [R1+0x5d8] ;  /* 0x0005d80001ea7983 */ /* 0x002ea80000300800 */
[----:B------:R1:W-:Y:S04]  /*11520*/  STL [R1+0x9c], R203 ;  /* 0x00009ccb01007387 */ /* 0x0003e80000100800 */
[----:B-1----:R-:W3:Y:S04]  /*11530*/  LDL.LU R203, [R1+0x5d4] ;  /* 0x0005d40001cb7983 */ /* 0x002ee80000300800 */
[----:B------:R1:W-:Y:S04]  /*11540*/  STL [R1+0x70], R5 ;  /* 0x0000700501007387 */ /* 0x0003e80000100800 */
[----:B-1----:R-:W4:Y:S01]  /*11550*/  LDL.LU R5, [R1+0x5d0] ;  /* 0x0005d00001057983 */ /* 0x002f220000300800 */
[----:B------:R-:W-:-:S02]  /*11560*/  IADD3.X R213, R213, UR60, RZ, P4, !PT ;  /* 0x0000003cd5d57c10 */ /* 0x000fc4000a7fe4ff */
[----:B------:R-:W-:Y:S02]  /*11570*/  IADD3 R209, P4, R209, UR5, RZ ;  /* 0x00000005d1d17c10 */ /* 0x000fe4000ff9e0ff */
[----:B------:R-:W-:Y:S02]  /*11580*/  IADD3.X R222, R222, UR60, RZ, P5, !PT ;  /* 0x0000003cdede7c10 */ /* 0x000fe4000affe4ff */
[----:B------:R-:W-:Y:S01]  /*11590*/  IADD3 R95, P5, R95, UR5, RZ ;  /* 0x000000055f5f7c10 */ /* 0x000fe2000ffbe0ff */
[----:B------:R1:W-:Y:S01]  /*115a0*/  STL [R1+0x68], R209 ;  /* 0x000068d101007387 */ /* 0x0003e20000100800 */
[----:B------:R-:W-:Y:S02]  /*115b0*/  IADD3.X R103, R103, UR60, RZ, P1, !PT ;  /* 0x0000003c67677c10 */ /* 0x000fe40008ffe4ff */
[----:B------:R-:W-:Y:S01]  /*115c0*/  IADD3.X R15, R15, UR60, RZ, P2, !PT ;  /* 0x0000003c0f0f7c10 */ /* 0x000fe200097fe4ff */
[----:B-1----:R-:W2:Y:S04]  /*115d0*/  LDL.LU R209, [R1+0x5cc] ;  /* 0x0005cc0001d17983 */ /* 0x002ea80000300800 */
[----:B------:R-:W-:Y:S04]  /*115e0*/  STL [R1+0x94], R213 ;  /* 0x000094d501007387 */ /* 0x000fe80000100800 */
[----:B------:R1:W-:Y:S01]  /*115f0*/  STL [R1+0x60], R95 ;  /* 0x0000605f01007387 */ /* 0x0003e20000100800 */
[----:B------:R-:W-:-:S02]  /*11600*/  IADD3 R158, P1, R158, UR5, RZ ;  /* 0x000000059e9e7c10 */ /* 0x000fc4000ff3e0ff */
[----:B------:R-:W-:Y:S01]  /*11610*/  IADD3.X R202, R202, UR60, RZ, P3, !PT ;  /* 0x0000003ccaca7c10 */ /* 0x000fe20009ffe4ff */
[----:B-1----:R-:W2:Y:S04]  /*11620*/  LDL.LU R95, [R1+0x5c8] ;  /* 0x0005c800015f7983 */ /* 0x002ea80000300800 */
[----:B------:R-:W-:Y:S01]  /*11630*/  STL [R1+0x8c], R222 ;  /* 0x00008cde01007387 */ /* 0x000fe20000100800 */
[----:B------:R-:W-:Y:S02]  /*11640*/  IADD3 R241, P3, R241, UR5, RZ ;  /* 0x00000005f1f17c10 */ /* 0x000fe4000ff7e0ff */
[----:B------:R-:W-:Y:S02]  /*11650*/  IADD3.X R240, R240, UR60, RZ, P4, !PT ;  /* 0x0000003cf0f07c10 */ /* 0x000fe4000a7fe4ff */
[----:B------:R-:W-:-:S02]  /*11660*/  IADD3 R104, P4, R104, UR5, RZ ;  /* 0x0000000568687c10 */ /* 0x000fc4000ff9e0ff */
[----:B---3--:R-:W-:Y:S02]  /*11670*/  IADD3 R203, P2, R203, UR5, RZ ;  /* 0x00000005cbcb7c10 */ /* 0x008fe4000ff5e0ff */
[----:B----4-:R-:W-:Y:S02]  /*11680*/  IADD3.X R5, R5, UR60, RZ, P6, !PT ;  /* 0x0000003c05057c10 */ /* 0x010fe4000b7fe4ff */
[----:B------:R-:W-:-:S03]  /*11690*/  IADD3 R230, P6, R230, UR5, RZ ;  /* 0x00000005e6e67c10 */ /* 0x000fc6000ffde0ff */
[----:B------:R1:W-:Y:S04]  /*116a0*/  STL [R1+0x84], R5 ;  /* 0x0000840501007387 */ /* 0x0003e80000100800 */
[----:B-1----:R-:W3:Y:S04]  /*116b0*/  LDL.LU R5, [R1+0x5c4] ;  /* 0x0005c40001057983 */ /* 0x002ee80000300800 */
[----:B------:R1:W-:Y:S04]  /*116c0*/  STL [R1+0x7c], R103 ;  /* 0x00007c6701007387 */ /* 0x0003e80000100800 */
[----:B-1----:R-:W4:Y:S04]  /*116d0*/  LDL.LU R103, [R1+0x5c0] ;  /* 0x0005c00001677983 */ /* 0x002f280000300800 */
[----:B------:R-:W-:Y:S04]  /*116e0*/  STL [R1+0x58], R230 ;  /* 0x000058e601007387 */ /* 0x000fe80000100800 */
[----:B------:R1:W-:Y:S04]  /*116f0*/  STL [R1+0x74], R15 ;  /* 0x0000740f01007387 */ /* 0x0003e80000100800 */
[----:B-1----:R-:W3:Y:S04]  /*11700*/  LDL.LU R15, [R1+0x5bc] ;  /* 0x0005bc00010f7983 */ /* 0x002ee80000300800 */
[----:B------:R-:W-:Y:S04]  /*11710*/  STL [R1+0x44], R158 ;  /* 0x0000449e01007387 */ /* 0x000fe80000100800 */
[----:B------:R1:W-:Y:S04]  /*11720*/  STL [R1+0x38], R203 ;  /* 0x000038cb01007387 */ /* 0x0003e80000100800 */
[----:B-1----:R-:W4:Y:S04]  /*11730*/  LDL.LU R203, [R1+0x5b8] ;  /* 0x0005b80001cb7983 */ /* 0x002f280000300800 */
[----:B------:R1:W-:Y:S04]  /*11740*/  STL [R1+0x6c], R202 ;  /* 0x00006cca01007387 */ /* 0x0003e80000100800 */
[----:B-1----:R-:W3:Y:S04]  /*11750*/  LDL.LU R202, [R1+0x5b4] ;  /* 0x0005b40001ca7983 */ /* 0x002ee80000300800 */
[----:B------:R1:W-:Y:S04]  /*11760*/  STL [R1+0x2c], R241 ;  /* 0x00002cf101007387 */ /* 0x0003e80000100800 */
[----:B-1----:R-:W4:Y:S04]  /*11770*/  LDL.LU R241, [R1+0x5b0] ;  /* 0x0005b00001f17983 */ /* 0x002f280000300800 */
[----:B------:R1:W-:Y:S04]  /*11780*/  STL [R1+0x64], R240 ;  /* 0x000064f001007387 */ /* 0x0003e80000100800 */
[----:B-1----:R-:W3:Y:S04]  /*11790*/  LDL.LU R240, [R1+0x5ac] ;  /* 0x0005ac0001f07983 */ /* 0x002ee80000300800 */
[----:B------:R1:W-:Y:S04]  /*117a0*/  STL [R1+0x24], R104 ;  /* 0x0000246801007387 */ /* 0x0003e80000100800 */
[----:B-1----:R-:W4:Y:S01]  /*117b0*/  LDL.LU R104, [R1+0x5a8] ;  /* 0x0005a80001687983 */ /* 0x002f220000300800 */
[----:B------:R-:W-:Y:S01]  /*117c0*/  UMOV UR42, UR18 ;  /* 0x00000012002a7c82 */ /* 0x000fe20008000000 */
[----:B------:R-:W-:-:S02]  /*117d0*/  UMOV UR43, UR19 ;  /* 0x00000013002b7c82 */ /* 0x000fc40008000000 */
[----:B------:R-:W-:Y:S01]  /*117e0*/  HGMMA.64x64x16.F32.BF16 R24, gdesc[UR40].tnspA, R24 ;  /* 0x20e00000281879f0 */ /* 0x000fe20008701818 */
[----:B------:R-:W-:Y:S02]  /*117f0*/  IADD3.X R96, R96, UR60, RZ, P5, !PT ;  /* 0x0000003c60607c10 */ /* 0x000fe4000affe4ff */
[----:B------:R-:W-:Y:S02]  /*11800*/  IADD3 R252, P5, R252, UR5, RZ ;  /* 0x00000005fcfc7c10 */ /* 0x000fe4000ffbe0ff */
[----:B------:R-:W-:Y:S01]  /*11810*/  IADD3.X R159, R159, UR60, RZ, P6, !PT ;  /* 0x0000003c9f9f7c10 */ /* 0x000fe2000b7fe4ff */
[----:B------:R1:W-:Y:S01]  /*11820*/  STL [R1+0x5c], R96 ;  /* 0x00005c6001007387 */ /* 0x0003e20000100800 */
[----:B------:R-:W-:Y:S02]  /*11830*/  IADD3 R6, P6, R6, UR5, RZ ;  /* 0x0000000506067c10 */ /* 0x000fe4000ffde0ff */
[----:B--2---:R-:W-:Y:S01]  /*11840*/  IADD3.X R209, R209, UR60, RZ, P2, !PT ;  /* 0x0000003cd1d17c10 */ /* 0x004fe200097fe4ff */
[----:B-1----:R-:W2:Y:S04]  /*11850*/  LDL.LU R96, [R1+0x5a4] ;  /* 0x0005a40001607983 */ /* 0x002ea80000300800 */
[----:B------:R1:W-:Y:S01]  /*11860*/  STL [R1+0x14], R252 ;  /* 0x000014fc01007387 */ /* 0x0003e20000100800 */
[----:B------:R-:W-:-:S02]  /*11870*/  IADD3.X R204, R204, UR60, RZ, P3, !PT ;  /* 0x0000003ccccc7c10 */ /* 0x000fc40009ffe4ff */
[----:B------:R-:W-:Y:S01]  /*11880*/  IADD3.X R249, R249, UR60, RZ, P4, !PT ;  /* 0x0000003cf9f97c10 */ /* 0x000fe2000a7fe4ff */
[----:B-1----:R-:W3:Y:S04]  /*11890*/  LDL.LU R252, [R1+0x5a0] ;  /* 0x0005a00001fc7983 */ /* 0x002ee80000300800 */
[----:B------:R1:W-:Y:S04]  /*118a0*/  STL [R1+0xc], R6 ;  /* 0x00000c0601007387 */ /* 0x0003e80000100800 */
[----:B-1----:R-:W2:Y:S04]  /*118b0*/  LDL.LU R6, [R1+0x59c] ;  /* 0x00059c0001067983 */ /* 0x002ea80000300800 */
[----:B------:R-:W-:Y:S01]  /*118c0*/  STL [R1+0x48], R159 ;  /* 0x0000489f01007387 */ /* 0x000fe20000100800 */
[----:B------:R-:W-:Y:S01]  /*118d0*/  IADD3.X R22, R22, UR60, RZ, P5, !PT ;  /* 0x0000003c16167c10 */ /* 0x000fe2000affe4ff */
[----:B------:R-:W-:Y:S01]  /*118e0*/  UMOV UR46, UR22 ;  /* 0x00000016002e7c82 */ /* 0x000fe20008000000 */
[----:B------:R-:W-:Y:S01]  /*118f0*/  UMOV UR47, UR23 ;  /* 0x00000017002f7c82 */ /* 0x000fe20008000000 */
[----:B------:R-:W-:Y:S01]  /*11900*/  IADD3.X R12, R12, UR60, RZ, P6, !PT ;  /* 0x0000003c0c0c7c10 */ /* 0x000fe2000b7fe4ff */
[----:B------:R-:W-:Y:S01]  /*11910*/  HGMMA.64x64x16.F32.BF16 R24, gdesc[UR44].tnspA, R24 ;  /* 0x20e000002c1879f0 */ /* 0x000fe20008701818 */
[----:B------:R-:W-:Y:S01]  /*11920*/  UMOV UR50, UR26 ;  /* 0x0000001a00327c82 */ /* 0x000fe20008000000 */
[----:B------:R-:W-:-:S02]  /*11930*/  UMOV UR51, UR27 ;  /* 0x0000001b00337c82 */ /* 0x000fc40008000000 */
[----:B------:R-:W-:Y:S01]  /*11940*/  HGMMA.64x64x16.F32.BF16 R24, gdesc[UR48].tnspA, R24 ;  /* 0x20e00000301879f0 */ /* 0x000fe20008701818 */
[----:B----4-:R-:W-:Y:S02]  /*11950*/  IADD3.X R104, R104, UR60, RZ, P1, !PT ;  /* 0x0000003c68687c10 */ /* 0x010fe40008ffe4ff */
[----:B------:R-:W-:-:S03]  /*11960*/  IADD3 R17, P1, R17, UR5, RZ ;  /* 0x0000000511117c10 */ /* 0x000fc6000ff3e0ff */
[----:B------:R1:W-:Y:S04]  /*11970*/  STL [R1+0x40], R104 ;  /* 0x0000406801007387 */ /* 0x0003e80000100800 */
[----:B-1----:R-:W4:Y:S04]  /*11980*/  LDL.LU R104, [R1+0x598] ;  /* 0x0005980001687983 */ /* 0x002f280000300800 */
[----:B------:R1:W-:Y:S04]  /*11990*/  STL [R1+0x4], R17 ;  /* 0x0000041101007387 */ /* 0x0003e80000100800 */
[----:B-1----:R-:W2:Y:S04]  /*119a0*/  LDL.LU R17, [R1+0x594] ;  /* 0x0005940001117983 */ /* 0x002ea80000300800 */
[----:B------:R1:W-:Y:S04]  /*119b0*/  STL [R1+0x30], R209 ;  /* 0x000030d101007387 */ /* 0x0003e80000100800 */
[----:B-1----:R-:W2:Y:S04]  /*119c0*/  LDL.LU R209, [R1+0x590] ;  /* 0x0005900001d17983 */ /* 0x002ea80000300800 */
[----:B------:R1:W-:Y:S04]  /*119d0*/  STL [R1+0x28], R204 ;  /* 0x000028cc01007387 */ /* 0x0003e80000100800 */
[----:B-1----:R-:W2:Y:S04]  /*119e0*/  LDL.LU R204, [R1+0x58c] ;  /* 0x00058c0001cc7983 */ /* 0x002ea80000300800 */
[----:B------:R1:W-:Y:S04]  /*119f0*/  STL [R1+0x18], R249 ;  /* 0x000018f901007387 */ /* 0x0003e80000100800 */
[----:B-1----:R-:W2:Y:S04]  /*11a00*/  LDL.LU R249, [R1+0x588] ;  /* 0x0005880001f97983 */ /* 0x002ea80000300800 */
[----:B------:R1:W-:Y:S01]  /*11a10*/  STL [R1+0x10], R22 ;  /* 0x0000101601007387 */ /* 0x0003e20000100800 */
[----:B------:R-:W-:-:S03]  /*11a20*/  IADD3.X R0, R0, UR60, RZ, P1, !PT ;  /* 0x0000003c00007c10 */ /* 0x000fc60008ffe4ff */
[----:B-1----:R-:W2:Y:S04]  /*11a30*/  LDL.LU R22, [R1+0x584] ;  /* 0x0005840001167983 */ /* 0x002ea80000300800 */
[----:B------:R1:W-:Y:S04]  /*11a40*/  STL [R1+0x8], R12 ;  /* 0x0000080c01007387 */ /* 0x0003e80000100800 */
[----:B-1----:R-:W2:Y:S04]  /*11a50*/  LDL.LU R12, [R1+0x580] ;  /* 0x00058000010c7983 */ /* 0x002ea80000300800 */
[----:B------:R1:W-:Y:S04]  /*11a60*/  STL [R1], R0 ;  /* 0x0000000001007387 */ /* 0x0003e80000100800 */
[----:B-1----:R0:W5:Y:S01]  /*11a70*/  LDL.LU R0, [R1+0x57c] ;  /* 0x00057c0001007983 */ /* 0x0021620000300800 */
[----:B------:R-:W-:Y:S01]  /*11a80*/  UMOV UR54, UR30 ;  /* 0x0000001e00367c82 */ /* 0x000fe20008000000 */
[----:B------:R-:W-:-:S02]  /*11a90*/  UMOV UR55, UR31 ;  /* 0x0000001f00377c82 */ /* 0x000fc40008000000 */
[----:B------:R-:W-:Y:S01]  /*11aa0*/  HGMMA.64x64x16.F32.BF16 R24, gdesc[UR52].tnspA, R24 ;  /* 0x20e00000341879f0 */ /* 0x000fe20008701818 */
[----:B------:R-:W-:Y:S01]  /*11ab0*/  UMOV UR58, UR34 ;  /* 0x00000022003a7c82 */ /* 0x000fe20008000000 */
[----:B------:R-:W-:Y:S01]  /*11ac0*/  UMOV UR59, UR35 ;  /* 0x00000023003b7c82 */ /* 0x000fe20008000000 */
[----:B---3--:R-:W-:Y:S02]  /*11ad0*/  IADD3 R252, P2, R252, UR5, RZ ;  /* 0x00000005fcfc7c10 */ /* 0x008fe4000ff5e0ff */
[----:B------:R-:W-:Y:S02]  /*11ae0*/  IADD3 R241, P3, R241, UR5, RZ ;  /* 0x00000005f1f17c10 */ /* 0x000fe4000ff7e0ff */
[----:B------:R-:W-:Y:S02]  /*11af0*/  IADD3 R239, P4, R239, UR5, RZ ;  /* 0x00000005efef7c10 */ /* 0x000fe4000ff9e0ff */
[----:B------:R-:W-:Y:S02]  /*11b00*/  IADD3.X R240, R240, UR60, RZ, P3, !PT ;  /* 0x0000003cf0f07c10 */ /* 0x000fe40009ffe4ff */
[----:B------:R-:W-:-:S02]  /*11b10*/  IADD3 R233, P5, R233, UR5, RZ ;  /* 0x00000005e9e97c10 */ /* 0x000fc4000ffbe0ff */
[----:B------:R-:W-:Y:S02]  /*11b20*/  IADD3 R226, P6, R226, UR5, RZ ;  /* 0x00000005e2e27c10 */ /* 0x000fe4000ffde0ff */
[----:B------:R-:W-:Y:S02]  /*11b30*/  IADD3 R223, P1, R223, UR5, RZ ;  /* 0x00000005dfdf7c10 */ /* 0x000fe4000ff3e0ff */
[----:B------:R-:W-:Y:S02]  /*11b40*/  IADD3 R214, P3, R214, UR5, RZ ;  /* 0x00000005d6d67c10 */ /* 0x000fe4000ff7e0ff */
[----:B------:R-:W-:Y:S01]  /*11b50*/  IADD3.X R234, R234, UR60, RZ, P4, !PT ;  /* 0x0000003ceaea7c10 */ /* 0x000fe2000a7fe4ff */
[----:B------:R-:W-:Y:S01]  /*11b60*/  HGMMA.64x64x16.F32.BF16 R24, gdesc[UR56].tnspA, R24, gsb0 ;  /* 0x20e00000381879f0 */ /* 0x000fe20008001818 */
[----:B------:R-:W-:Y:S02]  /*11b70*/  IADD3.X R231, R231, UR60, RZ, P5, !PT ;  /* 0x0000003ce7e77c10 */ /* 0x000fe4000affe4ff */
[----:B------:R-:W-:-:S02]  /*11b80*/  IADD3.X R225, R225, UR60, RZ, P6, !PT ;  /* 0x0000003ce1e17c10 */ /* 0x000fc4000b7fe4ff */
[----:B------:R-:W-:Y:S02]  /*11b90*/  IADD3.X R219, R219, UR60, RZ, P1, !PT ;  /* 0x0000003cdbdb7c10 */ /* 0x000fe40008ffe4ff */
[----:B------:R-:W-:Y:S02]  /*11ba0*/  IADD3.X R210, R210, UR60, RZ, P3, !PT ;  /* 0x0000003cd2d27c10 */ /* 0x000fe40009ffe4ff */
[----:B------:R-:W-:Y:S02]  /*11bb0*/  IADD3 R203, P5, R203, UR5, RZ ;  /* 0x00000005cbcb7c10 */ /* 0x000fe4000ffbe0ff */
[----:B------:R-:W-:Y:S02]  /*11bc0*/  IADD3 R196, P6, R196, UR5, RZ ;  /* 0x00000005c4c47c10 */ /* 0x000fe4000ffde0ff */
[----:B------:R-:W-:Y:S02]  /*11bd0*/  IADD3 R109, P1, R109, UR5, RZ ;  /* 0x000000056d6d7c10 */ /* 0x000fe4000ff3e0ff */
[----:B------:R-:W-:-:S02]  /*11be0*/  IADD3 R107, P3, R107, UR5, RZ ;  /* 0x000000056b6b7c10 */ /* 0x000fc4000ff7e0ff */
[----:B------:R-:W-:Y:S02]  /*11bf0*/  IADD3.X R202, R202, UR60, RZ, P5, !PT ;  /* 0x0000003ccaca7c10 */ /* 0x000fe4000affe4ff */
[----:B------:R-:W-:Y:S02]  /*11c00*/  IADD3.X R193, R193, UR60, RZ, P6, !PT ;  /* 0x0000003cc1c17c10 */ /* 0x000fe4000b7fe4ff */
[----:B------:R-:W-:Y:S02]  /*11c10*/  IADD3.X R91, R91, UR60, RZ, P1, !PT ;  /* 0x0000003c5b5b7c10 */ /* 0x000fe40008ffe4ff */
[----:B------:R-:W-:Y:S02]  /*11c20*/  IADD3.X R23, R23, UR60, RZ, P3, !PT ;  /* 0x0000003c17177c10 */ /* 0x000fe40009ffe4ff */
[----:B------:R-:W-:Y:S02]  /*11c30*/  IADD3 R105, P5, R105, UR5, RZ ;  /* 0x0000000569697c10 */ /* 0x000fe4000ffbe0ff */
[----:B------:R-:W-:-:S02]  /*11c40*/  IADD3 R103, P1, R103, UR5, RZ ;  /* 0x0000000567677c10 */ /* 0x000fc4000ff3e0ff */
[----:B------:R-:W-:Y:S02]  /*11c50*/  IADD3 R101, P3, R101, UR5, RZ ;  /* 0x0000000565657c10 */ /* 0x000fe4000ff7e0ff */
        /* <DEDUP_REMOVED lines=11> */
[----:B------:R-:W-:Y:S02]  /*11d10*/  IADD3.X R20, R20, UR60, RZ, P5, !PT ;  /* 0x0000003c14147c10 */ /* 0x000fe4000affe4ff */
[----:B------:R-:W-:Y:S01]  /*11d20*/  IADD3.X R16, R16, UR60, RZ, P1, !PT ;  /* 0x0000003c10107c10 */ /* 0x000fe20008ffe4ff */
[----:B------:R-:W-:Y:S02]  /*11d30*/  WARPGROUP.DEPBAR.LE gsb0, 0x0 ;  /* 0x00008000000079c5 */ /* 0x000fe40000010000 */
[----:B----4-:R-:W-:-:S04]  /*11d40*/  IADD3 R104, P6, R104, UR5, RZ ;  /* 0x0000000568687c10 */ /* 0x010fc8000ffde0ff */
[----:B--2---:R-:W-:Y:S02]  /*11d50*/  IADD3.X R17, R17, UR60, RZ, P6, !PT ;  /* 0x0000003c11117c10 */ /* 0x004fe4000b7fe4ff */
[----:B------:R-:W-:Y:S02]  /*11d60*/  IADD3 R98, P6, R98, UR5, RZ ;  /* 0x0000000562627c10 */ /* 0x000fe4000ffde0ff */
[----:B------:R-:W-:Y:S02]  /*11d70*/  IADD3 R209, P4, R209, UR5, RZ ;  /* 0x00000005d1d17c10 */ /* 0x000fe4000ff9e0ff */
[----:B------:R-:W-:Y:S02]  /*11d80*/  IADD3.X R8, R8, UR60, RZ, P6, !PT ;  /* 0x0000003c08087c10 */ /* 0x000fe4000b7fe4ff */
[----:B------:R-:W-:Y:S02]  /*11d90*/  IADD3.X R204, R204, UR60, RZ, P4, !PT ;  /* 0x0000003ccccc7c10 */ /* 0x000fe4000a7fe4ff */
[----:B------:R-:W-:-:S02]  /*11da0*/  IADD3 R106, P4, R106, UR5, RZ ;  /* 0x000000056a6a7c10 */ /* 0x000fc4000ff9e0ff */
[----:B------:R-:W-:Y:S02]  /*11db0*/  IADD3.X R249, R249, UR60, RZ, P2, !PT ;  /* 0x0000003cf9f97c10 */ /* 0x000fe400097fe4ff */
[----:B------:R-:W-:-:S04]  /*11dc0*/  IADD3 R216, P2, R216, UR5, RZ ;  /* 0x00000005d8d87c10 */ /* 0x000fc8000ff5e0ff */
[----:B------:R-:W-:Y:S02]  /*11dd0*/  IADD3.X R215, R215, UR60, RZ, P2, !PT ;  /* 0x0000003cd7d77c10 */ /* 0x000fe400097fe4ff */
[----:B------:R-:W-:-:S04]  /*11de0*/  IADD3 R108, P2, R108, UR5, RZ ;  /* 0x000000056c6c7c10 */ /* 0x000fc8000ff5e0ff */
[----:B------:R-:W-:Y:S02]  /*11df0*/  IADD3.X R89, R89, UR60, RZ, P2, !PT ;  /* 0x0000003c59597c10 */ /* 0x000fe400097fe4ff */
[----:B------:R-:W-:Y:S02]  /*11e00*/  IADD3 R102, P2, R102, UR5, RZ ;  /* 0x0000000566667c10 */ /* 0x000fe4000ff5e0ff */
[----:B------:R-:W-:Y:S02]  /*11e10*/  IADD3.X R21, R21, UR60, RZ, P4, !PT ;  /* 0x0000003c15157c10 */ /* 0x000fe4000a7fe4ff */
[----:B------:R-:W-:Y:S02]  /*11e20*/  IADD3.X R13, R13, UR60, RZ, P2, !PT ;  /* 0x0000003c0d0d7c10 */ /* 0x000fe400097fe4ff */
[----:B------:R-:W-:Y:S02]  /*11e30*/  IADD3 R100, P4, R100, UR5, RZ ;  /* 0x0000000564647c10 */ /* 0x000fe4000ff9e0ff */
[----:B------:R-:W-:-:S02]  /*11e40*/  IADD3 R96, P2, R96, UR5, RZ ;  /* 0x0000000560607c10 */ /* 0x000fc4000ff5e0ff */
        /* <DEDUP_REMOVED lines=9> */
[----:B------:R-:W-:Y:S01]  /*11ee0*/  IADD3.X R12, R12, UR60, RZ, P3, !PT ;  /* 0x0000003c0c0c7c10 */ /* 0x000fe20009ffe4ff */
[----:B0-----:R-:W-:Y:S06]  /*11ef0*/  @P0 BRA `(.L_x_1) ;  /* 0xffffff5c007c0947 */ /* 0x001fec000383ffff */
[----:B------:R-:W-:Y:S02]  /*11f00*/  F2FP.BF16.F32.PACK_AB R55, R55, R54 ;  /* 0x000000363737723e */ /* 0x000fe400000010ff */
[----:B------:R-:W-:Y:S02]  /*11f10*/  F2FP.BF16.F32.PACK_AB R51, R51, R50 ;  /* 0x000000323333723e */ /* 0x000fe400000010ff */
[----:B------:R-:W-:Y:S02]  /*11f20*/  F2FP.BF16.F32.PACK_AB R47, R47, R46 ;  /* 0x0000002e2f2f723e */ /* 0x000fe400000010ff */
[----:B------:R-:W-:Y:S02]  /*11f30*/  F2FP.BF16.F32.PACK_AB R43, R43, R42 ;  /* 0x0000002a2b2b723e */ /* 0x000fe400000010ff */
[----:B------:R-:W-:Y:S02]  /*11f40*/  F2FP.BF16.F32.PACK_AB R39, R39, R38 ;  /* 0x000000262727723e */ /* 0x000fe400000010ff */
[----:B------:R-:W-:-:S02]  /*11f50*/  F2FP.BF16.F32.PACK_AB R35, R35, R34 ;  /* 0x000000222323723e */ /* 0x000fc400000010ff */
        /* <DEDUP_REMOVED lines=25> */
[----:B------:R-:W-:-:S07]  /*120f0*/  F2FP.BF16.F32.PACK_AB R4, R57, R56 ;  /* 0x000000383904723e */ /* 0x000fce00000010ff */
.L_x_0:
[----:B------:R-:W0:Y:S01]  /*12100*/  S2R R8, SR_TID.X ;  /* 0x0000000000087919 */ /* 0x000e220000002100 */
[----:B------:R-:W-:Y:S01]  /*12110*/  ULDC.64 UR8, c[0x0][0x228] ;  /* 0x00008a0000087ab9 */ /* 0x000fe20000000a00 */
[----:B------:R-:W2:Y:S01]  /*12120*/  LDL.LU R11, [R1+0x578] ;  /* 0x00057800010b7983 */ /* 0x000ea20000300800 */
[----:B-----5:R-:W-:Y:S01]  /*12130*/  VIADD R10, R0, 0x1 ;  /* 0x00000001000a7836 */ /* 0x020fe20000000000 */
[----:B------:R-:W1:Y:S01]  /*12140*/  S2R R12, SR_TID.X ;  /* 0x00000000000c7919 */ /* 0x000e620000002100 */
[C---:B0-----:R-:W-:Y:S02]  /*12150*/  IMAD.SHL.U32 R3, R8.reuse, 0x40, RZ ;  /* 0x0000004008037824 */ /* 0x041fe400078e00ff */
[----:B------:R-:W-:-:S03]  /*12160*/  IMAD.SHL.U32 R2, R8, 0x10, RZ ;  /* 0x0000001008027824 */ /* 0x000fc600078e00ff */
[----:B------:R-:W-:Y:S01]  /*12170*/  LOP3.LUT R9, R3, 0x400, RZ, 0xc0, !PT ;  /* 0x0000040003097812 */ /* 0x000fe200078ec0ff */
[----:B------:R-:W-:Y:S01]  /*12180*/  IMAD.SHL.U32 R3, R8, 0x8, RZ ;  /* 0x0000000808037824 */ /* 0x000fe200078e00ff */
[----:B------:R-:W-:Y:S01]  /*12190*/  LOP3.LUT R2, R2, 0xf0, RZ, 0xc0, !PT ;  /* 0x000000f002027812 */ /* 0x000fe200078ec0ff */
[----:B------:R-:W-:Y:S01]  /*121a0*/  VIADD R8, R0, 0x2 ;  /* 0x0000000200087836 */ /* 0x000fe20000000000 */
[----:B-1----:R-:W-:Y:S02]  /*121b0*/  LOP3.LUT R12, R12, 0x7f, RZ, 0xc0, !PT ;  /* 0x0000007f0c0c7812 */ /* 0x002fe400078ec0ff */
[----:B------:R-:W-:Y:S01]  /*121c0*/  IADD3 R2, R9, UR4, R2 ;  /* 0x0000000409027c10 */ /* 0x000fe2000fffe002 */
[----:B------:R-:W-:Y:S01]  /*121d0*/  VIADD R9, R0, 0x3 ;  /* 0x0000000300097836 */ /* 0x000fe20000000000 */
[----:B------:R-:W-:Y:S02]  /*121e0*/  LOP3.LUT R3, R3, 0x300, RZ, 0xc0, !PT ;  /* 0x0000030003037812 */ /* 0x000fe400078ec0ff */
[----:B------:R-:W-:Y:S01]  /*121f0*/  LEA R56, R12, UR4, 0x4 ;  /* 0x000000040c387c11 */ /* 0x000fe2000f8e20ff */
[----:B------:R-:W-:Y:S02]  /*12200*/  BAR.SYNC.DEFER_BLOCKING 0x0 ;  /* 0x0000000000007b1d */ /* 0x000fe40000010000 */
[----:B------:R-:W-:-:S04]  /*12210*/  IMAD.IADD R57, R3, 0x1, R2 ;  /* 0x0000000103397824 */ /* 0x000fc800078e0202 */
[----:B------:R-:W-:Y:S01]  /*12220*/  ULDC UR4, c[0x0][0x244] ;  /* 0x0000910000047ab9 */ /* 0x000fe20000000800 */
[----:B------:R-:W-:Y:S01]  /*12230*/  STSM.16.M88.4 [R57], R4 ;  /* 0x0000000439007844 */ /* 0x000fe20000000200 */
[----:B------:R-:W-:Y:S06]  /*12240*/  BAR.SYNC.DEFER_BLOCKING 0x0 ;  /* 0x0000000000007b1d */ /* 0x000fec0000010000 */
[----:B------:R-:W0:Y:S02]  /*12250*/  LDS.128 R60, [R56] ;  /* 0x00000000383c7984 */ /* 0x000e240000000c00 */
[----:B------:R-:W-:Y:S06]  /*12260*/  BAR.SYNC.DEFER_BLOCKING 0x0 ;  /* 0x0000000000007b1d */ /* 0x000fec0000010000 */
[----:B------:R-:W-:Y:S02]  /*12270*/  STSM.16.M88.4 [R57], R28 ;  /* 0x0000001c39007844 */ /* 0x000fe40000000200 */
[----:B------:R-:W-:Y:S06]  /*12280*/  BAR.SYNC.DEFER_BLOCKING 0x0 ;  /* 0x0000000000007b1d */ /* 0x000fec0000010000 */
[----:B------:R-:W1:Y:S02]  /*12290*/  LDS.128 R24, [R56] ;  /* 0x0000000038187984 */ /* 0x000e640000000c00 */
[----:B------:R-:W-:Y:S06]  /*122a0*/  BAR.SYNC.DEFER_BLOCKING 0x0 ;  /* 0x0000000000007b1d */ /* 0x000fec0000010000 */
[----:B------:R3:W-:Y:S02]  /*122b0*/  STSM.16.M88.4 [R57], R32 ;  /* 0x0000002039007844 */ /* 0x0007e40000000200 */
[----:B------:R-:W-:Y:S01]  /*122c0*/  BAR.SYNC.DEFER_BLOCKING 0x0 ;  /* 0x0000000000007b1d */ /* 0x000fe20000010000 */
[----:B---3--:R-:W-:-:S02]  /*122d0*/  VIADD R32, R0, 0x5 ;  /* 0x0000000500207836 */ /* 0x008fc40000000000 */
[----:B------:R-:W-:-:S03]  /*122e0*/  VIADD R35, R0, 0x6 ;  /* 0x0000000600237836 */ /* 0x000fc60000000000 */
[----:B------:R-:W3:Y:S02]  /*122f0*/  LDS.128 R20, [R56] ;  /* 0x0000000038147984 */ /* 0x000ee40000000c00 */
[----:B------:R-:W-:Y:S06]  /*12300*/  BAR.SYNC.DEFER_BLOCKING 0x0 ;  /* 0x0000000000007b1d */ /* 0x000fec0000010000 */
[----:B------:R0:W-:Y:S02]  /*12310*/  STSM.16.M88.4 [R57], R36 ;  /* 0x0000002439007844 */ /* 0x0001e40000000200 */
[----:B------:R-:W-:Y:S01]  /*12320*/  BAR.SYNC.DEFER_BLOCKING 0x0 ;  /* 0x0000000000007b1d */ /* 0x000fe20000010000 */
[----:B0-----:R-:W-:-:S02]  /*12330*/  PRMT R36, R60, 0x7632, R36 ;  /* 0x000076323c247816 */ /* 0x001fc40000000024 */
[----:B------:R-:W-:Y:S02]  /*12340*/  PRMT R37, R61, 0x7632, R37 ;  /* 0x000076323d257816 */ /* 0x000fe40000000025 */
[----:B------:R-:W-:Y:S01]  /*12350*/  PRMT R38, R62, 0x7632, R38 ;  /* 0x000076323e267816 */ /* 0x000fe20000000026 */
[----:B------:R-:W0:Y:S02]  /*12360*/  LDS.128 R16, [R56] ;  /* 0x0000000038107984 */ /* 0x000e240000000c00 */
[----:B------:R-:W-:Y:S06]  /*12370*/  BAR.SYNC.DEFER_BLOCKING 0x0 ;  /* 0x0000000000007b1d */ /* 0x000fec0000010000 */
[----:B------:R-:W-:Y:S02]  /*12380*/  STSM.16.M88.4 [R57], R40 ;  /* 0x0000002839007844 */ /* 0x000fe40000000200 */
[----:B------:R-:W-:Y:S01]  /*12390*/  BAR.SYNC.DEFER_BLOCKING 0x0 ;  /* 0x0000000000007b1d */ /* 0x000fe20000010000 */
[C---:B--2---:R-:W-:Y:S01]  /*123a0*/  ISETP.GE.AND P0, PT, R11.reuse, UR8, PT ;  /* 0x000000080b007c0c */ /* 0x044fe2000bf06270 */
[----:B------:R-:W-:-:S04]  /*123b0*/  IMAD R3, R11, UR4, RZ ;  /* 0x000000040b037c24 */ /* 0x000fc8000f8e02ff */
[----:B------:R-:W-:Y:S01]  /*123c0*/  ULDC UR8, c[0x0][0x248] ;  /* 0x0000920000087ab9 */ /* 0x000fe20000000800 */
[----:B------:R-:W-:Y:S01]  /*123d0*/  ULDC.64 UR4, c[0x0][0x220] ;  /* 0x0000880000047ab9 */ /* 0x000fe20000000a00 */
[----:B------:R-:W-:Y:S01]  /*123e0*/  ISETP.LT.AND P1, PT, R8, UR9, !P0 ;  /* 0x0000000908007c0c */ /* 0x000fe2000c721270 */
[----:B------:R-:W-:Y:S01]  /*123f0*/  VIADD R8, R0, 0x4 ;  /* 0x0000000400087836 */ /* 0x000fe20000000000 */
[----:B------:R-:W-:Y:S01]  /*12400*/  ISETP.LT.AND P2, PT, R10, UR9, !P0 ;  /* 0x000000090a007c0c */ /* 0x000fe2000c741270 */
[----:B------:R-:W-:Y:S01]  /*12410*/  IMAD R4, R0, UR8, RZ ;  /* 0x0000000800047c24 */ /* 0x000fe2000f8e02ff */
[----:B------:R-:W-:Y:S02]  /*12420*/  ISETP.LT.AND P5, PT, R9, UR9, !P0 ;  /* 0x0000000909007c0c */ /* 0x000fe4000c7a1270 */
[----:B------:R-:W-:Y:S01]  /*12430*/  ISETP.LT.AND P4, PT, R8, UR9, !P0 ;  /* 0x0000000908007c0c */ /* 0x000fe2000c781270 */
[----:B------:R-:W-:Y:S01]  /*12440*/  VIADD R31, R4, UR8 ;  /* 0x00000008041f7c36 */ /* 0x000fe20008000000 */
[----:B------:R-:W-:-:S03]  /*12450*/  LEA R2, P3, R3, UR4, 0x1 ;  /* 0x0000000403027c11 */ /* 0x000fc6000f8608ff */
[----:B------:R-:W-:Y:S01]  /*12460*/  VIADD R33, R31, UR8 ;  /* 0x000000081f217c36 */ /* 0x000fe20008000000 */
[----:B------:R-:W-:Y:S02]  /*12470*/  LEA.HI.X.SX32 R3, R3, UR5, 0x1, P3 ;  /* 0x0000000503037c11 */ /* 0x000fe400098f0eff */
[CC--:B------:R-:W-:Y:S01]  /*12480*/  LEA R28, P6, R4.reuse, R2.reuse, 0x1 ;  /* 0x00000002041c7211 */ /* 0x0c0fe200078c08ff */
[----:B------:R-:W-:Y:S01]  /*12490*/  VIADD R34, R33, UR8 ;  /* 0x0000000821227c36 */ /* 0x000fe20008000000 */
[----:B------:R-:W2:Y:S01]  /*124a0*/  LDS.128 R12, [R56] ;  /* 0x00000000380c7984 */ /* 0x000ea20000000c00 */
[----:B------:R-:W-:Y:S01]  /*124b0*/  BAR.SYNC.DEFER_BLOCKING 0x0 ;  /* 0x0000000000007b1d */ /* 0x000fe20000010000 */
[----:B------:R-:W-:Y:S02]  /*124c0*/  LEA.HI.X.SX32 R29, R4, R3, 0x1, P6 ;  /* 0x00000003041d7211 */ /* 0x000fe400030f0eff */
[----:B------:R-:W-:Y:S02]  /*124d0*/  ISETP.LT.AND P3, PT, R0, UR9, !P0 ;  /* 0x0000000900007c0c */ /* 0x000fe4000c761270 */
[----:B------:R-:W-:-:S04]  /*124e0*/  LEA R30, P6, R31, R2, 0x1 ;  /* 0x000000021f1e7211 */ /* 0x000fc800078c08ff */
[----:B------:R-:W-:Y:S01]  /*124f0*/  LEA.HI.X.SX32 R31, R31, R3, 0x1, P6 ;  /* 0x000000031f1f7211 */ /* 0x000fe200030f0eff */
[----:B------:R-:W-:Y:S01]  /*12500*/  STSM.16.M88.4 [R57], R44 ;  /* 0x0000002c39007844 */ /* 0x000fe20000000200 */
[----:B------:R-:W-:Y:S06]  /*12510*/  BAR.SYNC.DEFER_BLOCKING 0x0 ;  /* 0x0000000000007b1d */ /* 0x000fec0000010000 */
[----:B------:R-:W4:Y:S02]  /*12520*/  LDS.128 R8, [R56] ;  /* 0x0000000038087984 */ /* 0x000f240000000c00 */
[----:B------:R-:W-:Y:S06]  /*12530*/  BAR.SYNC.DEFER_BLOCKING 0x0 ;  /* 0x0000000000007b1d */ /* 0x000fec0000010000 */
[----:B------:R-:W-:Y:S02]  /*12540*/  STSM.16.M88.4 [R57], R48 ;  /* 0x0000003039007844 */ /* 0x000fe40000000200 */
[----:B------:R-:W-:Y:S06]  /*12550*/  BAR.SYNC.DEFER_BLOCKING 0x0 ;  /* 0x0000000000007b1d */ /* 0x000fec0000010000 */
[----:B------:R-:W4:Y:S02]  /*12560*/  LDS.128 R4, [R56] ;  /* 0x0000000038047984 */ /* 0x000f240000000c00 */
[----:B------:R-:W-:Y:S06]  /*12570*/  BAR.SYNC.DEFER_BLOCKING 0x0 ;  /* 0x0000000000007b1d */ /* 0x000fec0000010000 */
[----:B------:R-:W-:Y:S02]  /*12580*/  STSM.16.M88.4 [R57], R52 ;  /* 0x0000003439007844 */ /* 0x000fe40000000200 */
[----:B------:R-:W-:Y:S06]  /*12590*/  BAR.SYNC.DEFER_BLOCKING 0x0 ;  /* 0x0000000000007b1d */ /* 0x000fec0000010000 */
[----:B------:R1:W-:Y:S01]  /*125a0*/  @P3 STG.E.U16 desc[UR6][R28.64], R60 ;  /* 0x0000003c1c003986 */ /* 0x0003e2000c101506 */
[----:B------:R-:W-:-:S02]  /*125b0*/  ISETP.LT.AND P3, PT, R32, UR9, !P0 ;  /* 0x0000000920007c0c */ /* 0x000fc4000c761270 */
[-C--:B------:R-:W-:Y:S01]  /*125c0*/  LEA R32, P6, R33, R2.reuse, 0x1 ;  /* 0x0000000221207211 */ /* 0x080fe200078c08ff */
[----:B------:R3:W-:Y:S01]  /*125d0*/  @P2 STG.E.U16 desc[UR6][R30.64], R36 ;  /* 0x000000241e002986 */ /* 0x0007e2000c101506 */
[----:B------:R-:W-:Y:S01]  /*125e0*/  ISETP.LT.AND P2, PT, R35, UR9, !P0 ;  /* 0x0000000923007c0c */ /* 0x000fe2000c741270 */
[----:B------:R-:W-:Y:S01]  /*125f0*/  VIADD R35, R34, UR8 ;  /* 0x0000000822237c36 */ /* 0x000fe20008000000 */
[-C--:B------:R-:W-:Y:S01]  /*12600*/  LEA.HI.X.SX32 R33, R33, R3.reuse, 0x1, P6 ;  /* 0x0000000321217211 */ /* 0x080fe200030f0eff */
[----:B------:R-:W4:Y:S01]  /*12610*/  LDS.128 R56, [R56] ;  /* 0x0000000038387984 */ /* 0x000f220000000c00 */
[----:B-1----:R-:W-:Y:S01]  /*12620*/  VIADD R29, R0, 0x7 ;  /* 0x00000007001d7836 */ /* 0x002fe20000000000 */
[-C--:B------:R-:W-:Y:S02]  /*12630*/  LEA R28, P6, R34, R2.reuse, 0x1 ;  /* 0x00000002221c7211 */ /* 0x080fe400078c08ff */
[----:B------:R1:W-:Y:S01]  /*12640*/  @P1 STG.E.U16 desc[UR6][R32.64], R61 ;  /* 0x0000003d20001986 */ /* 0x0003e2000c101506 */
[----:B---3--:R-:W-:Y:S01]  /*12650*/  VIADD R30, R0, 0x8 ;  /* 0x00000008001e7836 */ /* 0x008fe20000000000 */
[----:B------:R-:W-:Y:S01]  /*12660*/  ISETP.LT.AND P1, PT, R29, UR9, !P0 ;  /* 0x000000091d007c0c */ /* 0x000fe2000c721270 */
[C---:B------:R-:W-:Y:S01]  /*12670*/  VIADD R31, R35.reuse, UR8 ;  /* 0x00000008231f7c36 */ /* 0x040fe20008000000 */
[----:B------:R-:W-:Y:S01]  /*12680*/  LEA.HI.X.SX32 R29, R34, R3, 0x1, P6 ;  /* 0x00000003221d7211 */ /* 0x000fe200030f0eff */
[----:B------:R-:W-:Y:S01]  /*12690*/  VIADD R36, R0, 0xa ;  /* 0x0000000a00247836 */ /* 0x000fe20000000000 */
[----:B------:R-:W-:-:S03]  /*126a0*/  LEA R34, P6, R35, R2, 0x1 ;  /* 0x0000000223227211 */ /* 0x000fc600078c08ff */
[----:B------:R3:W-:Y:S01]  /*126b0*/  @P5 STG.E.U16 desc[UR6][R28.64], R37 ;  /* 0x000000251c005986 */ /* 0x0007e2000c101506 */
[-C--:B------:R-:W-:Y:S01]  /*126c0*/  LEA.HI.X.SX32 R35, R35, R3.reuse, 0x1, P6 ;  /* 0x0000000323237211 */ /* 0x080fe200030f0eff */
[----:B-1----:R-:W-:Y:S01]  /*126d0*/  VIADD R32, R0, 0x9 ;  /* 0x0000000900207836 */ /* 0x002fe20000000000 */
[----:B------:R-:W-:Y:S01]  /*126e0*/  ISETP.LT.AND P5, PT, R30, UR9, !P0 ;  /* 0x000000091e007c0c */ /* 0x000fe2000c7a1270 */
[C---:B------:R-:W-:Y:S01]  /*126f0*/  VIADD R33, R31.reuse, UR8 ;  /* 0x000000081f217c36 */ /* 0x040fe20008000000 */
[CC--:B------:R-:W-:Y:S01]  /*12700*/  LEA R30, P6, R31.reuse, R2.reuse, 0x1 ;  /* 0x000000021f1e7211 */ /* 0x0c0fe200078c08ff */
[----:B------:R1:W-:Y:S01]  /*12710*/  @P4 STG.E.U16 desc[UR6][R34.64], R62 ;  /* 0x0000003e22004986 */ /* 0x0003e2000c101506 */
[----:B------:R-:W-:Y:S02]  /*12720*/  ISETP.LT.AND P4, PT, R32, UR9, !P0 ;  /* 0x0000000920007c0c */ /* 0x000fe4000c781270 */
[-C--:B------:R-:W-:Y:S02]  /*12730*/  LEA.HI.X.SX32 R31, R31, R3.reuse, 0x1, P6 ;  /* 0x000000031f1f7211 */ /* 0x080fe400030f0eff */
[C---:B------:R-:W-:Y:S01]  /*12740*/  LEA R32, P6, R33.reuse, R2, 0x1 ;  /* 0x0000000221207211 */ /* 0x040fe200078c08ff */
[----:B---3--:R-:W-:Y:S01]  /*12750*/  VIADD R29, R33, UR8 ;  /* 0x00000008211d7c36 */ /* 0x008fe20008000000 */
[----:B------:R-:W-:Y:S01]  /*12760*/  PRMT R37, R63, 0x7632, R37 ;  /* 0x000076323f257816 */ /* 0x000fe20000000025 */
[----:B------:R3:W-:Y:S01]  /*12770*/  @P3 STG.E.U16 desc[UR6][R30.64], R38 ;  /* 0x000000261e003986 */ /* 0x0007e2000c101506 */
[----:B------:R-:W-:-:S02]  /*12780*/  LEA.HI.X.SX32 R33, R33, R3, 0x1, P6 ;  /* 0x0000000321217211 */ /* 0x000fc400030f0eff */
[CC--:B------:R-:W-:Y:S01]  /*12790*/  LEA R28, P6, R29.reuse, R2.reuse, 0x1 ;  /* 0x000000021d1c7211 */ /* 0x0c0fe200078c08ff */
[----:B-1----:R-:W-:Y:S01]  /*127a0*/  VIADD R34, R0, 0xb ;  /* 0x0000000b00227836 */ /* 0x002fe20000000000 */
[----:B------:R-:W-:Y:S01]  /*127b0*/  ISETP.LT.AND P3, PT, R36, UR9, !P0 ;  /* 0x0000000924007c0c */ /* 0x000fe2000c761270 */
[C---:B------:R-:W-:Y:S01]  /*127c0*/  VIADD R35, R29.reuse, UR8 ;  /* 0x000000081d237c36 */ /* 0x040fe20008000000 */
[----:B------:R1:W-:Y:S01]  /*127d0*/  @P2 STG.E.U16 desc[UR6][R32.64], R63 ;  /* 0x0000003f20002986 */ /* 0x0003e2000c101506 */
[-C--:B------:R-:W-:Y:S01]  /*127e0*/  LEA.HI.X.SX32 R29, R29, R3.reuse, 0x1, P6 ;  /* 0x000000031d1d7211 */ /* 0x080fe200030f0eff */
[----:B------:R-:W-:Y:S01]  /*127f0*/  VIADD R36, R0, 0xe ;  /* 0x0000000e00247836 */ /* 0x000fe20000000000 */
[----:B------:R-:W-:Y:S02]  /*12800*/  ISETP.LT.AND P2, PT, R34, UR9, !P0 ;  /* 0x0000000922007c0c */ /* 0x000fe4000c741270 */
[C---:B------:R-:W-:Y:S01]  /*12810*/  LEA R34, P6, R35.reuse, R2, 0x1 ;  /* 0x0000000223227211 */ /* 0x040fe200078c08ff */
[----:B---3--:R-:W-:Y:S01]  /*12820*/  VIADD R30, R0, 0xc ;  /* 0x0000000c001e7836 */ /* 0x008fe20000000000 */
[----:B------:R3:W-:Y:S01]  /*12830*/  @P1 STG.E.U16 desc[UR6][R28.64], R37 ;  /* 0x000000251c001986 */ /* 0x0007e2000c101506 */
[C---:B------:R-:W-:Y:S01]  /*12840*/  VIADD R31, R35.reuse, UR8 ;  /* 0x00000008231f7c36 */ /* 0x040fe20008000000 */
[----:B------:R-:W-:-:S02]  /*12850*/  LEA.HI.X.SX32 R35, R35, R3, 0x1, P6 ;  /* 0x0000000323237211 */ /* 0x000fc400030f0eff */
[----:B------:R-:W-:Y:S01]  /*12860*/  ISETP.LT.AND P1, PT, R30, UR9, !P0 ;  /* 0x000000091e007c0c */ /* 0x000fe2000c721270 */
[----:B-1----:R-:W-:Y:S01]  /*12870*/  VIADD R32, R0, 0xd ;  /* 0x0000000d00207836 */ /* 0x002fe20000000000 */
[CC--:B------:R-:W-:Y:S01]  /*12880*/  LEA R30, P6, R31.reuse, R2.reuse, 0x1 ;  /* 0x000000021f1e7211 */ /* 0x0c0fe200078c08ff */
[C---:B------:R-:W-:Y:S01]  /*12890*/  VIADD R33, R31.reuse, UR8 ;  /* 0x000000081f217c36 */ /* 0x040fe20008000000 */
[----:B------:R1:W-:Y:S02]  /*128a0*/  @P5 STG.E.U16 desc[UR6][R34.64], R24 ;  /* 0x0000001822005986 */ /* 0x0003e4000c101506 */
[----:B------:R-:W-:Y:S02]  /*128b0*/  LEA.HI.X.SX32 R31, R31, R3, 0x1, P6 ;  /* 0x000000031f1f7211 */ /* 0x000fe400030f0eff */
[----:B------:R-:W-:Y:S01]  /*128c0*/  ISETP.LT.AND P5, PT, R32, UR9, !P0 ;  /* 0x0000000920007c0c */ /* 0x000fe2000c7a1270 */
[C---:B---3--:R-:W-:Y:S01]  /*128d0*/  VIADD R29, R33.reuse, UR8 ;  /* 0x00000008211d7c36 */ /* 0x048fe20008000000 */
[----:B------:R-:W-:-:S04]  /*128e0*/  LEA R32, P6, R33, R2, 0x1 ;  /* 0x0000000221207211 */ /* 0x000fc800078c08ff */
[-C--:B------:R-:W-:Y:S02]  /*128f0*/  LEA.HI.X.SX32 R33, R33, R3.reuse, 0x1, P6 ;  /* 0x0000000321217211 */ /* 0x080fe400030f0eff */
[----:B-1----:R-:W-:Y:S01]  /*12900*/  PRMT R35, R24, 0x7632, R35 ;  /* 0x0000763218237816 */ /* 0x002fe20000000023 */
[----:B------:R-:W-:Y:S01]  /*12910*/  VIADD R34, R0, 0xf ;  /* 0x0000000f00227836 */ /* 0x000fe20000000000 */
[C---:B------:R-:W-:Y:S01]  /*12920*/  LEA R28, P6, R29.reuse, R2, 0x1 ;  /* 0x000000021d1c7211 */ /* 0x040fe200078c08ff */
[C---:B------:R-:W-:Y:S02]  /*12930*/  VIADD R24, R29.reuse, UR8 ;  /* 0x000000081d187c36 */ /* 0x040fe40008000000 */
[----:B------:R1:W-:Y:S01]  /*12940*/  @P4 STG.E.U16 desc[UR6][R30.64], R35 ;  /* 0x000000231e004986 */ /* 0x0003e2000c101506 */
[----:B------:R-:W-:Y:S02]  /*12950*/  LEA.HI.X.SX32 R29, R29, R3, 0x1, P6 ;  /* 0x000000031d1d7211 */ /* 0x000fe400030f0eff */
[----:B------:R-:W-:Y:S01]  /*12960*/  ISETP.LT.AND P4, PT, R36, UR9, !P0 ;  /* 0x0000000924007c0c */ /* 0x000fe2000c781270 */
[----:B------:R3:W-:Y:S01]  /*12970*/  @P3 STG.E.U16 desc[UR6][R32.64], R25 ;  /* 0x0000001920003986 */ /* 0x0007e2000c101506 */
[----:B------:R-:W-:-:S02]  /*12980*/  ISETP.LT.AND P3, PT, R34, UR9, !P0 ;  /* 0x0000000922007c0c */ /* 0x000fc4000c761270 */
[----:B------:R-:W-:Y:S01]  /*12990*/  LEA R34, P6, R24, R2, 0x1 ;  /* 0x0000000218227211 */ /* 0x000fe200078c08ff */
[----:B-1----:R-:W-:-:S03]  /*129a0*/  VIADD R30, R0, 0x10 ;  /* 0x00000010001e7836 */ /* 0x002fc60000000000 */
[C---:B------:R-:W-:Y:S01]  /*129b0*/  LEA.HI.X.SX32 R35, R24.reuse, R3, 0x1, P6 ;  /* 0x0000000318237211 */ /* 0x040fe200030f0eff */
[----:B------:R-:W-:Y:S01]  /*129c0*/  VIADD R31, R24, UR8 ;  /* 0x00000008181f7c36 */ /* 0x000fe20008000000 */
[----:B---3--:R-:W-:Y:S01]  /*129d0*/  PRMT R33, R25, 0x7632, R33 ;  /* 0x0000763219217816 */ /* 0x008fe20000000021 */
[----:B------:R-:W-:Y:S02]  /*129e0*/  VIADD R24, R0, 0x11 ;  /* 0x0000001100187836 */ /* 0x000fe40000000000 */
[C---:B------:R-:W-:Y:S02]  /*129f0*/  VIADD R25, R31.reuse, UR8 ;  /* 0x000000081f197c36 */ /* 0x040fe40008000000 */
[----:B------:R1:W-:Y:S01]  /*12a00*/  @P2 STG.E.U16 desc[UR6][R28.64], R33 ;  /* 0x000000211c002986 */ /* 0x0003e2000c101506 */
[----:B------:R-:W-:Y:S01]  /*12a10*/  ISETP.LT.AND P2, PT, R30, UR9, !P0 ;  /* 0x000000091e007c0c */ /* 0x000fe2000c741270 */
[----:B------:R-:W-:Y:S01]  /*12a20*/  VIADD R32, R0, 0x12 ;  /* 0x0000001200207836 */ /* 0x000fe20000000000 */
[----:B------:R-:W-:Y:S01]  /*12a30*/  LEA R30, P6, R31, R2, 0x1 ;  /* 0x000000021f1e7211 */ /* 0x000fe200078c08ff */
[----:B------:R3:W-:Y:S01]  /*12a40*/  @P1 STG.E.U16 desc[UR6][R34.64], R26 ;  /* 0x0000001a22001986 */ /* 0x0007e2000c101506 */
[----:B------:R-:W-:-:S02]  /*12a50*/  ISETP.LT.AND P1, PT, R24, UR9, !P0 ;  /* 0x0000000918007c0c */ /* 0x000fc4000c721270 */
[----:B------:R-:W-:Y:S02]  /*12a60*/  LEA.HI.X.SX32 R31, R31, R3, 0x1, P6 ;  /* 0x000000031f1f7211 */ /* 0x000fe400030f0eff */
[C---:B------:R-:W-:Y:S01]  /*12a70*/  LEA R24, P6, R25.reuse, R2, 0x1 ;  /* 0x0000000219187211 */ /* 0x040fe200078c08ff */
[----:B-1----:R-:W-:-:S03]  /*12a80*/  VIADD R29, R25, UR8 ;  /* 0x00000008191d7c36 */ /* 0x002fc60008000000 */
[-C--:B------:R-:W-:Y:S02]  /*12a90*/  LEA.HI.X.SX32 R25, R25, R3.reuse, 0x1, P6 ;  /* 0x0000000319197211 */ /* 0x080fe400030f0eff */
[----:B---3--:R-:W-:Y:S01]  /*12aa0*/  PRMT R35, R26, 0x7632, R35 ;  /* 0x000076321a237816 */ /* 0x008fe20000000023 */
[C---:B------:R-:W-:Y:S01]  /*12ab0*/  VIADD R26, R29.reuse, UR8 ;  /* 0x000000081d1a7c36 */ /* 0x040fe20008000000 */
[-C--:B------:R-:W-:Y:S02]  /*12ac0*/  LEA R28, P6, R29, R2.reuse, 0x1 ;  /* 0x000000021d1c7211 */ /* 0x080fe400078c08ff */
[----:B------:R-:W-:Y:S01]  /*12ad0*/  PRMT R34, R27, 0x7632, R34 ;  /* 0x000076321b227816 */ /* 0x000fe20000000022 */
[----:B------:R1:W-:Y:S01]  /*12ae0*/  @P5 STG.E.U16 desc[UR6][R30.64], R35 ;  /* 0x000000231e005986 */ /* 0x0003e2000c101506 */
[----:B------:R-:W-:Y:S01]  /*12af0*/  ISETP.LT.AND P5, PT, R32, UR9, !P0 ;  /* 0x0000000920007c0c */ /* 0x000fe2000c7a1270 */
[----:B------:R-:W-:Y:S01]  /*12b00*/  VIADD R32, R0, 0x13 ;  /* 0x0000001300207836 */ /* 0x000fe20000000000 */
[----:B------:R-:W-:Y:S01]  /*12b10*/  LEA.HI.X.SX32 R29, R29, R3, 0x1, P6 ;  /* 0x000000031d1d7211 */ /* 0x000fe200030f0eff */
[----:B------:R3:W-:Y:S03]  /*12b20*/  @P4 STG.E.U16 desc[UR6][R24.64], R27 ;  /* 0x0000001b18004986 */ /* 0x0007e6000c101506 */
[----:B------:R-:W-:Y:S01]  /*12b30*/  ISETP.LT.AND P4, PT, R32, UR9, !P0 ;  /* 0x0000000920007c0c */ /* 0x000fe2000c781270 */
[----:B------:R0:W-:Y:S01]  /*12b40*/  @P3 STG.E.U16 desc[UR6][R28.64], R34 ;  /* 0x000000221c003986 */ /* 0x0001e2000c101506 */
[----:B------:R-:W-:Y:S01]  /*12b50*/  LEA R32, P6, R26, R2, 0x1 ;  /* 0x000000021a207211 */ /* 0x000fe200078c08ff */
[----:B-1----:R-:W-:-:S03]  /*12b60*/  VIADD R30, R0, 0x14 ;  /* 0x00000014001e7836 */ /* 0x002fc60000000000 */
[CC--:B------:R-:W-:Y:S01]  /*12b70*/  LEA.HI.X.SX32 R33, R26.reuse, R3.reuse, 0x1, P6 ;  /* 0x000000031a217211 */ /* 0x0c0fe200030f0eff */
[----:B------:R-:W-:Y:S02]  /*12b80*/  VIADD R31, R26, UR8 ;  /* 0x000000081a1f7c36 */ /* 0x000fe40008000000 */
[----:B---3--:R-:W-:Y:S01]  /*12b90*/  VIADD R24, R0, 0x15 ;  /* 0x0000001500187836 */ /* 0x008fe20000000000 */
[----:B------:R-:W-:Y:S01]  /*12ba0*/  ISETP.LT.AND P3, PT, R30, UR9, !P0 ;  /* 0x000000091e007c0c */ /* 0x000fe2000c761270 */
[C---:B------:R-:W-:Y:S01]  /*12bb0*/  VIADD R25, R31.reuse, UR8 ;  /* 0x000000081f197c36 */ /* 0x040fe20008000000 */
[CC--:B------:R-:W-:Y:S01]  /*12bc0*/  LEA R30, P6, R31.reuse, R2.reuse, 0x1 ;  /* 0x000000021f1e7211 */ /* 0x0c0fe200078c08ff */
[----:B------:R1:W-:Y:S01]  /*12bd0*/  @P2 STG.E.U16 desc[UR6][R32.64], R20 ;  /* 0x0000001420002986 */ /* 0x0003e2000c101506 */
[----:B0-----:R-:W-:Y:S01]  /*12be0*/  PRMT R29, R20, 0x7632, R29 ;  /* 0x00007632141d7816 */ /* 0x001fe2000000001d */
[----:B------:R-:W-:Y:S01]  /*12bf0*/  VIADD R26, R0, 0x16 ;  /* 0x00000016001a7836 */ /* 0x000fe20000000000 */
[----:B------:R-:W-:Y:S01]  /*12c00*/  LEA.HI.X.SX32 R31, R31, R3, 0x1, P6 ;  /* 0x000000031f1f7211 */ /* 0x000fe200030f0eff */
[C---:B------:R-:W-:Y:S01]  /*12c10*/  VIADD R27, R25.reuse, UR8 ;  /* 0x00000008191b7c36 */ /* 0x040fe20008000000 */
[----:B------:R-:W-:Y:S01]  /*12c20*/  ISETP.LT.AND P2, PT, R24, UR9, !P0 ;  /* 0x0000000918007c0c */ /* 0x000fe2000c741270 */
[----:B------:R-:W-:Y:S01]  /*12c30*/  VIADD R28, R0, 0x17 ;  /* 0x00000017001c7836 */ /* 0x000fe20000000000 */
[----:B------:R-:W-:Y:S01]  /*12c40*/  LEA R24, P6, R25, R2, 0x1 ;  /* 0x0000000219187211 */ /* 0x000fe200078c08ff */
[----:B------:R0:W-:Y:S01]  /*12c50*/  @P1 STG.E.U16 desc[UR6][R30.64], R29 ;  /* 0x0000001d1e001986 */ /* 0x0001e2000c101506 */
[----:B------:R-:W-:-:S02]  /*12c60*/  ISETP.LT.AND P1, PT, R26, UR9, !P0 ;  /* 0x000000091a007c0c */ /* 0x000fc4000c721270 */
[----:B------:R-:W-:Y:S01]  /*12c70*/  LEA.HI.X.SX32 R25, R25, R3, 0x1, P6 ;  /* 0x0000000319197211 */ /* 0x000fe200030f0eff */
[C---:B-1----:R-:W-:Y:S01]  /*12c80*/  VIADD R20, R27.reuse, UR8 ;  /* 0x000000081b147c36 */ /* 0x042fe20008000000 */
[----:B------:R-:W-:-:S03]  /*12c90*/  LEA R26, P6, R27, R2, 0x1 ;  /* 0x000000021b1a7211 */ /* 0x000fc600078c08ff */
[----:B------:R1:W-:Y:S01]  /*12ca0*/  @P5 STG.E.U16 desc[UR6][R24.64], R21 ;  /* 0x0000001518005986 */ /* 0x0003e2000c101506 */
[----:B------:R-:W-:Y:S02]  /*12cb0*/  ISETP.LT.AND P5, PT, R28, UR9, !P0 ;  /* 0x000000091c007c0c */ /* 0x000fe4000c7a1270 */
[----:B------:R-:W-:Y:S01]  /*12cc0*/  LEA.HI.X.SX32 R27, R27, R3, 0x1, P6 ;  /* 0x000000031b1b7211 */ /* 0x000fe200030f0eff */
[----:B0-----:R-:W-:Y:S01]  /*12cd0*/  VIADD R30, R0, 0x18 ;  /* 0x00000018001e7836 */ /* 0x001fe20000000000 */
[C---:B------:R-:W-:Y:S01]  /*12ce0*/  LEA R28, P6, R20.reuse, R2, 0x1 ;  /* 0x00000002141c7211 */ /* 0x040fe200078c08ff */
[----:B------:R-:W-:-:S03]  /*12cf0*/  VIADD R31, R20, UR8 ;  /* 0x00000008141f7c36 */ /* 0x000fc60008000000 */
[----:B------:R-:W-:Y:S01]  /*12d00*/  LEA.HI.X.SX32 R29, R20, R3, 0x1, P6 ;  /* 0x00000003141d7211 */ /* 0x000fe200030f0eff */
[C---:B------:R-:W-:Y:S01]  /*12d10*/  VIADD R20, R0.reuse, 0x19 ;  /* 0x0000001900147836 */ /* 0x040fe20000000000 */
[----:B-1----:R-:W-:Y:S01]  /*12d20*/  PRMT R25, R21, 0x7632, R25 ;  /* 0x0000763215197816 */ /* 0x002fe20000000019 */
[C---:B------:R-:W-:Y:S02]  /*12d30*/  VIADD R21, R31.reuse, UR8 ;  /* 0x000000081f157c36 */ /* 0x040fe40008000000 */
[----:B------:R-:W-:Y:S02]  /*12d40*/  VIADD R24, R0, 0x1a ;  /* 0x0000001a00187836 */ /* 0x000fe40000000000 */
[----:B------:R0:W-:Y:S01]  /*12d50*/  @P4 STG.E.U16 desc[UR6][R26.64], R25 ;  /* 0x000000191a004986 */ /* 0x0001e2000c101506 */
[----:B------:R-:W-:Y:S02]  /*12d60*/  ISETP.LT.AND P4, PT, R30, UR9, !P0 ;  /* 0x000000091e007c0c */ /* 0x000fe4000c781270 */
[----:B------:R-:W-:Y:S01]  /*12d70*/  LEA R30, P6, R31, R2, 0x1 ;  /* 0x000000021f1e7211 */ /* 0x000fe200078c08ff */
[----:B------:R1:W-:Y:S01]  /*12d80*/  @P3 STG.E.U16 desc[UR6][R28.64], R22 ;  /* 0x000000161c003986 */ /* 0x0003e2000c101506 */
[----:B------:R-:W-:-:S02]  /*12d90*/  ISETP.LT.AND P3, PT, R20, UR9, !P0 ;  /* 0x0000000914007c0c */ /* 0x000fc4000c761270 */
[-C--:B------:R-:W-:Y:S02]  /*12da0*/  LEA.HI.X.SX32 R31, R31, R3.reuse, 0x1, P6 ;  /* 0x000000031f1f7211 */ /* 0x080fe400030f0eff */
[CC--:B------:R-:W-:Y:S02]  /*12db0*/  LEA R20, P6, R21.reuse, R2.reuse, 0x1 ;  /* 0x0000000215147211 */ /* 0x0c0fe400078c08ff */
[----:B0-----:R-:W-:Y:S01]  /*12dc0*/  PRMT R27, R22, 0x7632, R27 ;  /* 0x00007632161b7816 */ /* 0x001fe2000000001b */
[C---:B------:R-:W-:Y:S01]  /*12dd0*/  VIADD R25, R21.reuse, UR8 ;  /* 0x0000000815197c36 */ /* 0x040fe20008000000 */
[-C--:B------:R-:W-:Y:S01]  /*12de0*/  LEA.HI.X.SX32 R21, R21, R3.reuse, 0x1, P6 ;  /* 0x0000000315157211 */ /* 0x080fe200030f0eff */
[----:B------:R-:W-:Y:S02]  /*12df0*/  VIADD R26, R0, 0x1b ;  /* 0x0000001b001a7836 */ /* 0x000fe40000000000 */
[----:B------:R0:W-:Y:S01]  /*12e00*/  @P2 STG.E.U16 desc[UR6][R30.64], R27 ;  /* 0x0000001b1e002986 */ /* 0x0001e2000c101506 */
[----:B------:R-:W-:Y:S01]  /*12e10*/  ISETP.LT.AND P2, PT, R24, UR9, !P0 ;  /* 0x0000000918007c0c */ /* 0x000fe2000c741270 */
[C---:B-1----:R-:W-:Y:S01]  /*12e20*/  VIADD R22, R25.reuse, UR8 ;  /* 0x0000000819167c36 */ /* 0x042fe20008000000 */
[CC--:B------:R-:W-:Y:S01]  /*12e30*/  LEA R24, P6, R25.reuse, R2.reuse, 0x1 ;  /* 0x0000000219187211 */ /* 0x0c0fe200078c08ff */
[----:B------:R1:W-:Y:S01]  /*12e40*/  @P1 STG.E.U16 desc[UR6][R20.64], R23 ;  /* 0x0000001714001986 */ /* 0x0003e2000c101506 */
[----:B------:R-:W-:Y:S01]  /*12e50*/  ISETP.LT.AND P1, PT, R26, UR9, !P0 ;  /* 0x000000091a007c0c */ /* 0x000fe2000c721270 */
[----:B------:R-:W-:Y:S01]  /*12e60*/  VIADD R28, R0, 0x1c ;  /* 0x0000001c001c7836 */ /* 0x000fe20000000000 */
[----:B------:R-:W-:Y:S01]  /*12e70*/  LEA.HI.X.SX32 R25, R25, R3, 0x1, P6 ;  /* 0x0000000319197211 */ /* 0x000fe200030f0eff */
[C---:B------:R-:W-:Y:S01]  /*12e80*/  VIADD R29, R22.reuse, UR8 ;  /* 0x00000008161d7c36 */ /* 0x040fe20008000000 */
[----:B------:R-:W-:-:S02]  /*12e90*/  LEA R26, P6, R22, R2, 0x1 ;  /* 0x00000002161a7211 */ /* 0x000fc400078c08ff */
[----:B0-----:R-:W-:Y:S02]  /*12ea0*/  PRMT R30, R23, 0x7632, R30 ;  /* 0x00007632171e7816 */ /* 0x001fe4000000001e */
[-C--:B------:R-:W-:Y:S01]  /*12eb0*/  LEA.HI.X.SX32 R27, R22, R3.reuse, 0x1, P6 ;  /* 0x00000003161b7211 */ /* 0x080fe200030f0eff */
[----:B------:R-:W-:Y:S02]  /*12ec0*/  VIADD R22, R0, 0x1e ;  /* 0x0000001e00167836 */ /* 0x000fe40000000000 */
[----:B------:R0:W-:Y:S01]  /*12ed0*/  @P5 STG.E.U16 desc[UR6][R24.64], R30 ;  /* 0x0000001e18005986 */ /* 0x0001e2000c101506 */
[----:B------:R-:W-:Y:S01]  /*12ee0*/  ISETP.LT.AND P5, PT, R28, UR9, !P0 ;  /* 0x000000091c007c0c */ /* 0x000fe2000c7a1270 */
[----:B-1----:R-:W-:Y:S01]  /*12ef0*/  VIADD R20, R0, 0x1d ;  /* 0x0000001d00147836 */ /* 0x002fe20000000000 */
[C---:B------:R-:W-:Y:S01]  /*12f00*/  LEA R28, P6, R29.reuse, R2, 0x1 ;  /* 0x000000021d1c7211 */ /* 0x040fe200078c08ff */
[C---:B------:R-:W-:Y:S01]  /*12f10*/  VIADD R21, R29.reuse, UR8 ;  /* 0x000000081d157c36 */ /* 0x040fe20008000000 */
[----:B------:R1:W-:Y:S02]  /*12f20*/  @P4 STG.E.U16 desc[UR6][R26.64], R16 ;  /* 0x000000101a004986 */ /* 0x0003e4000c101506 */
[----:B------:R-:W-:Y:S01]  /*12f30*/  LEA.HI.X.SX32 R29, R29, R3, 0x1, P6 ;  /* 0x000000031d1d7211 */ /* 0x000fe200030f0eff */
[----:B------:R-:W-:Y:S01]  /*12f40*/  VIADD R23, R21, UR8 ;  /* 0x0000000815177c36 */ /* 0x000fe20008000000 */
[----:B------:R-:W-:-:S02]  /*12f50*/  ISETP.LT.AND P4, PT, R20, UR9, !P0 ;  /* 0x0000000914007c0c */ /* 0x000fc4000c781270 */
[CC--:B------:R-:W-:Y:S01]  /*12f60*/  LEA R20, P6, R21.reuse, R2.reuse, 0x1 ;  /* 0x0000000215147211 */ /* 0x0c0fe200078c08ff */
[----:B0-----:R-:W-:Y:S01]  /*12f70*/  VIADD R24, R0, 0x1f ;  /* 0x0000001f00187836 */ /* 0x001fe20000000000 */
[----:B------:R-:W-:Y:S02]  /*12f80*/  PRMT R25, R16, 0x7632, R25 ;  /* 0x0000763210197816 */ /* 0x000fe40000000019 */
[-C--:B------:R-:W-:Y:S01]  /*12f90*/  LEA.HI.X.SX32 R21, R21, R3.reuse, 0x1, P6 ;  /* 0x0000000315157211 */ /* 0x080fe200030f0eff */
[C---:B-1----:R-:W-:Y:S02]  /*12fa0*/  VIADD R16, R23.reuse, UR8 ;  /* 0x0000000817107c36 */ /* 0x042fe40008000000 */
[----:B------:R0:W-:Y:S01]  /*12fb0*/  @P3 STG.E.U16 desc[UR6][R28.64], R25 ;  /* 0x000000191c003986 */ /* 0x0001e2000c101506 */
[----:B------:R-:W-:Y:S01]  /*12fc0*/  ISETP.LT.AND P3, PT, R22, UR9, !P0 ;  /* 0x0000000916007c0c */ /* 0x000fe2000c761270 */
[----:B------:R-:W-:Y:S01]  /*12fd0*/  VIADD R26, R0, 0x20 ;  /* 0x00000020001a7836 */ /* 0x000fe20000000000 */
[C---:B------:R-:W-:Y:S01]  /*12fe0*/  LEA R22, P6, R23.reuse, R2, 0x1 ;  /* 0x0000000217167211 */ /* 0x040fe200078c08ff */
[----:B------:R1:W-:Y:S01]  /*12ff0*/  @P2 STG.E.U16 desc[UR6][R20.64], R17 ;  /* 0x0000001114002986 */ /* 0x0003e2000c101506 */
[----:B------:R-:W-:Y:S01]  /*13000*/  ISETP.LT.AND P2, PT, R24, UR9, !P0 ;  /* 0x0000000918007c0c */ /* 0x000fe2000c741270 */
[----:B------:R-:W-:Y:S01]  /*13010*/  VIADD R27, R16, UR8 ;  /* 0x00000008101b7c36 */ /* 0x000fe20008000000 */
[----:B------:R-:W-:-:S02]  /*13020*/  LEA.HI.X.SX32 R23, R23, R3, 0x1, P6 ;  /* 0x0000000317177211 */ /* 0x000fc400030f0eff */
[----:B------:R-:W-:-:S04]  /*13030*/  LEA R24, P6, R16, R2, 0x1 ;  /* 0x0000000210187211 */ /* 0x000fc800078c08ff */
[----:B0-----:R-:W-:Y:S01]  /*13040*/  LEA.HI.X.SX32 R25, R16, R3, 0x1, P6 ;  /* 0x0000000310197211 */ /* 0x001fe200030f0eff */
        /* <DEDUP_REMOVED lines=33> */
[----:B--2---:R1:W-:Y:S02]  /*13260*/  @P1 STG.E.U16 desc[UR6][R22.64], R12 ;  /* 0x0000000c16001986 */ /* 0x0043e4000c101506 */
        /* <DEDUP_REMOVED lines=51> */
[----:B----4-:R1:W-:Y:S02]  /*135a0*/  @P3 STG.E.U16 desc[UR6][R18.64], R8 ;  /* 0x0000000812003986 */ /* 0x0103e4000c101506 */
        /* <DEDUP_REMOVED lines=44> */
[----:B------:R-:W-:Y:S01]  /*13870*/  LEA.HI.X.SX32 R15, R10, R3, 0x1, P6 ;  /* 0x000000030a0f7211 */ /* 0x000fe200030f0eff */
[C---:B------:R-:W-:Y:S02]  /*13880*/  VIADD R10, R17.reuse, UR8 ;  /* 0x00000008110a7c36 */ /* 0x040fe40008000000 */
[----:B------:R-:W-:Y:S01]  /*13890*/  @P1 STG.E.U16 desc[UR6][R12.64], R18 ;  /* 0x000000120c001986 */ /* 0x000fe2000c101506 */
[----:B------:R-:W-:Y:S01]  /*138a0*/  ISETP.LT.AND P1, PT, R16, UR9, !P0 ;  /* 0x0000000910007c0c */ /* 0x000fe2000c721270 */
[C---:B-1----:R-:W-:Y:S01]  /*138b0*/  VIADD R9, R0.reuse, 0x35 ;  /* 0x0000003500097836 */ /* 0x042fe20000000000 */
[----:B------:R-:W-:Y:S01]  /*138c0*/  LEA R16, P6, R17, R2, 0x1 ;  /* 0x0000000211107211 */ /* 0x000fe200078c08ff */
[----:B------:R0:W-:Y:S01]  /*138d0*/  @P5 STG.E.U16 desc[UR6][R14.64], R4 ;  /* 0x000000040e005986 */ /* 0x0001e2000c101506 */
[----:B------:R-:W-:-:S02]  /*138e0*/  VIADD R11, R0, 0x36 ;  /* 0x00000036000b7836 */ /* 0x000fc40000000000 */
[-C--:B------:R-:W-:Y:S02]  /*138f0*/  LEA.HI.X.SX32 R17, R17, R3.reuse, 0x1, P6 ;  /* 0x0000000311117211 */ /* 0x080fe400030f0eff */
[C---:B------:R-:W-:Y:S02]  /*13900*/  LEA R8, P6, R10.reuse, R2, 0x1 ;  /* 0x000000020a087211 */ /* 0x040fe400078c08ff */
[----:B------:R-:W-:Y:S02]  /*13910*/  ISETP.LT.AND P5, PT, R9, UR9, !P0 ;  /* 0x0000000909007c0c */ /* 0x000fe4000c7a1270 */
[----:B------:R-:W-:Y:S02]  /*13920*/  LEA.HI.X.SX32 R9, R10, R3, 0x1, P6 ;  /* 0x000000030a097211 */ /* 0x000fe400030f0eff */
[----:B0-----:R-:W-:Y:S01]  /*13930*/  PRMT R15, R4, 0x7632, R15 ;  /* 0x00007632040f7816 */ /* 0x001fe2000000000f */
[----:B------:R-:W-:-:S04]  /*13940*/  VIADD R4, R10, UR8 ;  /* 0x000000080a047c36 */ /* 0x000fc80008000000 */
[----:B------:R0:W-:Y:S01]  /*13950*/  @P4 STG.E.U16 desc[UR6][R16.64], R15 ;  /* 0x0000000f10004986 */ /* 0x0001e2000c101506 */
[----:B------:R-:W-:Y:S01]  /*13960*/  ISETP.LT.AND P4, PT, R11, UR9, !P0 ;  /* 0x000000090b007c0c */ /* 0x000fe2000c781270 */
[----:B------:R-:W-:Y:S01]  /*13970*/  VIADD R11, R0, 0x37 ;  /* 0x00000037000b7836 */ /* 0x000fe20000000000 */
[CC--:B------:R-:W-:Y:S01]  /*13980*/  LEA R10, P6, R4.reuse, R2.reuse, 0x1 ;  /* 0x00000002040a7211 */ /* 0x0c0fe200078c08ff */
[C---:B------:R-:W-:Y:S01]  /*13990*/  VIADD R13, R4.reuse, UR8 ;  /* 0x00000008040d7c36 */ /* 0x040fe20008000000 */
[----:B------:R1:W-:Y:S02]  /*139a0*/  @P3 STG.E.U16 desc[UR6][R8.64], R5 ;  /* 0x0000000508003986 */ /* 0x0003e4000c101506 */
[----:B------:R-:W-:Y:S01]  /*139b0*/  ISETP.LT.AND P3, PT, R11, UR9, !P0 ;  /* 0x000000090b007c0c */ /* 0x000fe2000c761270 */
[C---:B------:R-:W-:Y:S01]  /*139c0*/  VIADD R14, R13.reuse, UR8 ;  /* 0x000000080d0e7c36 */ /* 0x040fe20008000000 */
[----:B------:R-:W-:Y:S01]  /*139d0*/  LEA.HI.X.SX32 R11, R4, R3, 0x1, P6 ;  /* 0x00000003040b7211 */ /* 0x000fe200030f0eff */
[----:B------:R-:W-:Y:S01]  /*139e0*/  VIADD R4, R0, 0x38 ;  /* 0x0000003800047836 */ /* 0x000fe20000000000 */
[----:B------:R-:W-:-:S02]  /*139f0*/  LEA R12, P6, R13, R2, 0x1 ;  /* 0x000000020d0c7211 */ /* 0x000fc400078c08ff */
[----:B0-----:R-:W-:Y:S02]  /*13a00*/  PRMT R17, R5, 0x7632, R17 ;  /* 0x0000763205117816 */ /* 0x001fe40000000011 */
[----:B------:R-:W-:Y:S01]  /*13a10*/  LEA.HI.X.SX32 R13, R13, R3, 0x1, P6 ;  /* 0x000000030d0d7211 */ /* 0x000fe200030f0eff */
[----:B-1----:R-:W-:Y:S02]  /*13a20*/  VIADD R5, R0, 0x39 ;  /* 0x0000003900057836 */ /* 0x002fe40000000000 */
[----:B------:R0:W-:Y:S01]  /*13a30*/  @P2 STG.E.U16 desc[UR6][R10.64], R17 ;  /* 0x000000110a002986 */ /* 0x0001e2000c101506 */
[----:B------:R-:W-:Y:S01]  /*13a40*/  ISETP.LT.AND P2, PT, R4, UR9, !P0 ;  /* 0x0000000904007c0c */ /* 0x000fe2000c741270 */
[C---:B------:R-:W-:Y:S01]  /*13a50*/  VIADD R9, R14.reuse, UR8 ;  /* 0x000000080e097c36 */ /* 0x040fe20008000000 */
[----:B------:R-:W-:Y:S01]  /*13a60*/  LEA R4, P6, R14, R2, 0x1 ;  /* 0x000000020e047211 */ /* 0x000fe200078c08ff */
[----:B------:R1:W-:Y:S01]  /*13a70*/  @P1 STG.E.U16 desc[UR6][R12.64], R6 ;  /* 0x000000060c001986 */ /* 0x0003e2000c101506 */
[----:B------:R-:W-:-:S02]  /*13a80*/  ISETP.LT.AND P1, PT, R5, UR9, !P0 ;  /* 0x0000000905007c0c */ /* 0x000fc4000c721270 */
[-C--:B------:R-:W-:Y:S01]  /*13a90*/  LEA.HI.X.SX32 R5, R14, R3.reuse, 0x1, P6 ;  /* 0x000000030e057211 */ /* 0x080fe200030f0eff */
[C---:B------:R-:W-:Y:S01]  /*13aa0*/  VIADD R14, R0.reuse, 0x3a ;  /* 0x0000003a000e7836 */ /* 0x040fe20000000000 */
[-C--:B------:R-:W-:Y:S02]  /*13ab0*/  LEA R8, P6, R9, R2.reuse, 0x1 ;  /* 0x0000000209087211 */ /* 0x080fe400078c08ff */
[----:B------:R-:W-:Y:S01]  /*13ac0*/  PRMT R15, R7, 0x7632, R15 ;  /* 0x00007632070f7816 */ /* 0x000fe2000000000f */
[C---:B0-----:R-:W-:Y:S01]  /*13ad0*/  VIADD R11, R9.reuse, UR8 ;  /* 0x00000008090b7c36 */ /* 0x041fe20008000000 */
[----:B------:R-:W-:Y:S01]  /*13ae0*/  LEA.HI.X.SX32 R9, R9, R3, 0x1, P6 ;  /* 0x0000000309097211 */ /* 0x000fe200030f0eff */
[----:B------:R-:W-:Y:S01]  /*13af0*/  VIADD R17, R0, 0x3e ;  /* 0x0000003e00117836 */ /* 0x000fe20000000000 */
[----:B-1----:R-:W-:Y:S01]  /*13b00*/  PRMT R13, R6, 0x7632, R13 ;  /* 0x00007632060d7816 */ /* 0x002fe2000000000d */
[C---:B------:R-:W-:Y:S01]  /*13b10*/  VIADD R6, R11.reuse, UR8 ;  /* 0x000000080b067c36 */ /* 0x040fe20008000000 */
[----:B------:R-:W-:Y:S01]  /*13b20*/  LEA R10, P6, R11, R2, 0x1 ;  /* 0x000000020b0a7211 */ /* 0x000fe200078c08ff */
[----:B------:R-:W-:-:S02]  /*13b30*/  VIADD R12, R0, 0x3b ;  /* 0x0000003b000c7836 */ /* 0x000fc40000000000 */
[----:B------:R0:W-:Y:S01]  /*13b40*/  @P5 STG.E.U16 desc[UR6][R4.64], R13 ;  /* 0x0000000d04005986 */ /* 0x0001e2000c101506 */
[-C--:B------:R-:W-:Y:S02]  /*13b50*/  LEA.HI.X.SX32 R11, R11, R3.reuse, 0x1, P6 ;  /* 0x000000030b0b7211 */ /* 0x080fe400030f0eff */
[----:B------:R-:W-:Y:S01]  /*13b60*/  ISETP.LT.AND P5, PT, R14, UR9, !P0 ;  /* 0x000000090e007c0c */ /* 0x000fe2000c7a1270 */
[----:B------:R1:W-:Y:S01]  /*13b70*/  @P4 STG.E.U16 desc[UR6][R8.64], R7 ;  /* 0x0000000708004986 */ /* 0x0003e2000c101506 */
[----:B------:R-:W-:Y:S01]  /*13b80*/  ISETP.LT.AND P4, PT, R12, UR9, !P0 ;  /* 0x000000090c007c0c */ /* 0x000fe2000c781270 */
[----:B------:R-:W-:Y:S01]  /*13b90*/  VIADD R14, R0, 0x3c ;  /* 0x0000003c000e7836 */ /* 0x000fe20000000000 */
[----:B------:R-:W-:Y:S01]  /*13ba0*/  LEA R12, P6, R6, R2, 0x1 ;  /* 0x00000002060c7211 */ /* 0x000fe200078c08ff */
[----:B------:R2:W-:Y:S03]  /*13bb0*/  @P3 STG.E.U16 desc[UR6][R10.64], R15 ;  /* 0x0000000f0a003986 */ /* 0x0005e6000c101506 */
[----:B------:R-:W-:Y:S01]  /*13bc0*/  ISETP.LT.AND P3, PT, R14, UR9, !P0 ;  /* 0x000000090e007c0c */ /* 0x000fe2000c761270 */
[C---:B0-----:R-:W-:Y:S01]  /*13bd0*/  VIADD R5, R6.reuse, UR8 ;  /* 0x0000000806057c36 */ /* 0x041fe20008000000 */
[----:B------:R-:W-:Y:S01]  /*13be0*/  LEA.HI.X.SX32 R13, R6, R3, 0x1, P6 ;  /* 0x00000003060d7211 */ /* 0x000fe200030f0eff */
[----:B------:R-:W-:-:S02]  /*13bf0*/  VIADD R6, R0, 0x3d ;  /* 0x0000003d00067836 */ /* 0x000fc40000000000 */
[C---:B-1----:R-:W-:Y:S01]  /*13c00*/  VIADD R7, R5.reuse, UR8 ;  /* 0x0000000805077c36 */ /* 0x042fe20008000000 */
[-C--:B------:R-:W-:Y:S01]  /*13c10*/  LEA R4, P6, R5, R2.reuse, 0x1 ;  /* 0x0000000205047211 */ /* 0x080fe200078c08ff */
[----:B------:R0:W-:Y:S01]  /*13c20*/  @P2 STG.E.U16 desc[UR6][R12.64], R56 ;  /* 0x000000380c002986 */ /* 0x0001e2000c101506 */
[----:B------:R-:W-:Y:S01]  /*13c30*/  ISETP.LT.AND P2, PT, R6, UR9, !P0 ;  /* 0x0000000906007c0c */ /* 0x000fe2000c741270 */
[----:B------:R-:W-:Y:S01]  /*13c40*/  VIADD R9, R7, UR8 ;  /* 0x0000000807097c36 */ /* 0x000fe20008000000 */
[----:B------:R-:W-:Y:S01]  /*13c50*/  LEA.HI.X.SX32 R5, R5, R3, 0x1, P6 ;  /* 0x0000000305057211 */ /* 0x000fe200030f0eff */
[----:B------:R-:W-:Y:S01]  /*13c60*/  VIADD R0, R0, 0x3f ;  /* 0x0000003f00007836 */ /* 0x000fe20000000000 */
[----:B------:R-:W-:Y:S01]  /*13c70*/  LEA R6, P6, R7, R2, 0x1 ;  /* 0x0000000207067211 */ /* 0x000fe200078c08ff */
[----:B--2---:R-:W-:-:S03]  /*13c80*/  VIADD R11, R9, UR8 ;  /* 0x00000008090b7c36 */ /* 0x004fc60008000000 */
[-C--:B------:R-:W-:Y:S01]  /*13c90*/  LEA.HI.X.SX32 R7, R7, R3.reuse, 0x1, P6 ;  /* 0x0000000307077211 */ /* 0x080fe200030f0eff */
[C---:B------:R-:W-:Y:S01]  /*13ca0*/  VIADD R14, R11.reuse, UR8 ;  /* 0x000000080b0e7c36 */ /* 0x040fe20008000000 */
[CC--:B------:R-:W-:Y:S02]  /*13cb0*/  LEA R10, P6, R11.reuse, R2.reuse, 0x1 ;  /* 0x000000020b0a7211 */ /* 0x0c0fe400078c08ff */
[----:B0-----:R-:W-:Y:S01]  /*13cc0*/  PRMT R13, R56, 0x7632, R13 ;  /* 0x00007632380d7816 */ /* 0x001fe2000000000d */
[C---:B------:R-:W-:Y:S01]  /*13cd0*/  VIADD R15, R14.reuse, UR8 ;  /* 0x000000080e0f7c36 */ /* 0x040fe20008000000 */
[----:B------:R-:W-:Y:S02]  /*13ce0*/  LEA.HI.X.SX32 R11, R11, R3, 0x1, P6 ;  /* 0x000000030b0b7211 */ /* 0x000fe400030f0eff */
[-C--:B------:R-:W-:Y:S01]  /*13cf0*/  LEA R12, P6, R14, R2.reuse, 0x1 ;  /* 0x000000020e0c7211 */ /* 0x080fe200078c08ff */
[----:B------:R0:W-:Y:S01]  /*13d00*/  @P1 STG.E.U16 desc[UR6][R4.64], R13 ;  /* 0x0000000d04001986 */ /* 0x0001e2000c101506 */
[----:B------:R-:W-:Y:S01]  /*13d10*/  LEA R8, P1, R9, R2, 0x1 ;  /* 0x0000000209087211 */ /* 0x000fe200078208ff */
[----:B------:R-:W-:-:S02]  /*13d20*/  VIADD R16, R15, UR8 ;  /* 0x000000080f107c36 */ /* 0x000fc40008000000 */
[----:B------:R1:W-:Y:S01]  /*13d30*/  @P5 STG.E.U16 desc[UR6][R6.64], R57 ;  /* 0x0000003906005986 */ /* 0x0003e2000c101506 */
[-C--:B------:R-:W-:Y:S02]  /*13d40*/  LEA.HI.X.SX32 R9, R9, R3.reuse, 0x1, P1 ;  /* 0x0000000309097211 */ /* 0x080fe400008f0eff */
[C---:B0-----:R-:W-:Y:S02]  /*13d50*/  LEA R4, P1, R15.reuse, R2, 0x1 ;  /* 0x000000020f047211 */ /* 0x041fe400078208ff */
[-C--:B------:R-:W-:Y:S02]  /*13d60*/  LEA.HI.X.SX32 R13, R14, R3.reuse, 0x1, P6 ;  /* 0x000000030e0d7211 */ /* 0x080fe400030f0eff */
[----:B------:R-:W-:Y:S02]  /*13d70*/  LEA.HI.X.SX32 R5, R15, R3, 0x1, P1 ;  /* 0x000000030f057211 */ /* 0x000fe400008f0eff */
[----:B------:R-:W-:Y:S02]  /*13d80*/  ISETP.LT.AND P1, PT, R17, UR9, !P0 ;  /* 0x0000000911007c0c */ /* 0x000fe4000c721270 */
[----:B------:R-:W-:-:S02]  /*13d90*/  ISETP.LT.AND P0, PT, R0, UR9, !P0 ;  /* 0x0000000900007c0c */ /* 0x000fc4000c701270 */
[----:B------:R-:W-:Y:S02]  /*13da0*/  PRMT R0, R57, 0x7632, R0 ;  /* 0x0000763239007816 */ /* 0x000fe40000000000 */
[----:B-1----:R-:W-:Y:S02]  /*13db0*/  PRMT R7, R58, 0x7632, R7 ;  /* 0x000076323a077816 */ /* 0x002fe40000000007 */
[C---:B------:R-:W-:Y:S01]  /*13dc0*/  LEA R2, P6, R16.reuse, R2, 0x1 ;  /* 0x0000000210027211 */ /* 0x040fe200078c08ff */
[----:B------:R0:W-:Y:S03]  /*13dd0*/  @P4 STG.E.U16 desc[UR6][R8.64], R0 ;  /* 0x0000000008004986 */ /* 0x0001e6000c101506 */
[----:B------:R-:W-:Y:S01]  /*13de0*/  LEA.HI.X.SX32 R3, R16, R3, 0x1, P6 ;  /* 0x0000000310037211 */ /* 0x000fe200030f0eff */
[----:B------:R0:W-:Y:S04]  /*13df0*/  @P3 STG.E.U16 desc[UR6][R10.64], R58 ;  /* 0x0000003a0a003986 */ /* 0x0001e8000c101506 */
[----:B------:R0:W-:Y:S04]  /*13e00*/  @P2 STG.E.U16 desc[UR6][R12.64], R7 ;  /* 0x000000070c002986 */ /* 0x0001e8000c101506 */
[----:B------:R0:W-:Y:S01]  /*13e10*/  @P1 STG.E.U16 desc[UR6][R4.64], R59 ;  /* 0x0000003b04001986 */ /* 0x0001e2000c101506 */
[----:B------:R-:W-:Y:S05]  /*13e20*/  @!P0 EXIT ;  /* 0x000000000000894d */ /* 0x000fea0003800000 */
[----:B0-----:R-:W-:-:S05]  /*13e30*/  PRMT R59, R59, 0x7632, R59 ;  /* 0x000076323b3b7816 */ /* 0x001fca000000003b */
[----:B------:R-:W-:Y:S01]  /*13e40*/  STG.E.U16 desc[UR6][R2.64], R59 ;  /* 0x0000003b02007986 */ /* 0x000fe2000c101506 */
[----:B------:R-:W-:Y:S05]  /*13e50*/  EXIT ;  /* 0x000000000000794d */ /* 0x000fea0003800000 */
.L_x_2:
[----:B------:R-:W-:-:S00]  /*13e60*/  BRA `(.L_x_2) ;  /* 0xfffffffc00fc7947 */ /* 0x000fc0000383ffff */
[----:B------:R-:W-:-:S00]  /*13e70*/  NOP ;  /* 0x0000000000007918 */ /* 0x000fc00000000000 */
        /* <DEDUP_REMOVED lines=8> */
.L_x_3:


//--------------------- .nv.shared.matmul_kernel  --------------------------
	.section	.nv.shared.matmul_kernel,"aw",@nobits
	.sectionflags	@""
	.align	16
	.zero		1024


//--------------------- .nv.shared.reserved.0     --------------------------
	.section	.nv.shared.reserved.0,"aw",@nobits
	.weak		__nv_reservedSMEM_offset_0_alias
	.size		__nv_reservedSMEM_offset_0_alias, 0, 0
	.other		__nv_reservedSMEM_offset_0_alias,@"STO_CUDA_RESERVED_SHARED STV_DEFAULT"
__nv_reservedSMEM_offset_0_alias:
	.zero		0


//--------------------- .nv.constant0.matmul_kernel --------------------------
	.section	.nv.constant0.matmul_kernel,"a",@progbits
	.sectionflags	@""
	.align	4
.nv.constant0.matmul_kernel:
	.zero		608


//--------------------- SYMBOLS --------------------------

	.type		.nv.reservedSmem.offset0,@object
	.size		.nv.reservedSmem.offset0,0x4
